// auto-generated by cutlass_sweep.gemm — config: {"arch": "sm_90", "cluster_m": 1, "cluster_n": 1, "dtype": "e4m3", "dtype_b": "e4m3", "layout": "nt", "stages": 0, "tile_k": 64, "tile_m": 384, "tile_n": 112}
#include "cutlass/cutlass.h"
#include "cutlass/gemm/collective/collective_builder.hpp"
#include "cutlass/gemm/device/gemm_universal_adapter.h"
#include "cutlass/gemm/kernel/gemm_universal.hpp"
#include "cutlass/epilogue/collective/collective_builder.hpp"

using ElemA = cutlass::float_e4m3_t;
using ElemB = cutlass::float_e4m3_t;
using ElemCD = cutlass::float_e4m3_t;
using Acc  = float;
using TileShape    = cute::Shape<cute::_384, cute::_112, cute::_64>;
using ClusterShape = cute::Shape<cute::_1, cute::_1, cute::_1>;

using CollectiveEpilogue = typename cutlass::epilogue::collective::CollectiveBuilder<
    cutlass::arch::Sm90, cutlass::arch::OpClassTensorOp,
    TileShape, ClusterShape,
    cutlass::epilogue::collective::EpilogueTileAuto,
    Acc, Acc,
    ElemCD, cutlass::layout::RowMajor, 128 / cutlass::sizeof_bits<ElemCD>::value,
    ElemCD, cutlass::layout::RowMajor, 128 / cutlass::sizeof_bits<ElemCD>::value,
    cutlass::epilogue::collective::EpilogueScheduleAuto
  >::CollectiveOp;

using CollectiveMainloop = typename cutlass::gemm::collective::CollectiveBuilder<
    cutlass::arch::Sm90, cutlass::arch::OpClassTensorOp,
    ElemA, cutlass::layout::RowMajor, 128 / cutlass::sizeof_bits<ElemA>::value,
    ElemB, cutlass::layout::ColumnMajor, 128 / cutlass::sizeof_bits<ElemB>::value,
    Acc,
    TileShape, ClusterShape,
    cutlass::gemm::collective::StageCountAutoCarveout<static_cast<int>(sizeof(typename CollectiveEpilogue::SharedStorage))>,
    cutlass::gemm::collective::KernelScheduleAuto
  >::CollectiveOp;

using GemmKernel = cutlass::gemm::kernel::GemmUniversal<
    cute::Shape<int,int,int,int>,
    CollectiveMainloop,
    CollectiveEpilogue
>;
using Gemm = cutlass::gemm::device::GemmUniversalAdapter<GemmKernel>;

// Force the device kernel symbol into the cubin without needing a host main.
auto* _anchor = &cutlass::device_kernel<GemmKernel>;


// ===== COMPILED SASS (sm_90a) =====

	.target	sm_90a

	.elftype	@"ET_EXEC"


//--------------------- .note.nv.tkinfo           --------------------------
	.section	.note.nv.tkinfo,"",@"SHT_NOTE"
	.sectionflags	@"SHF_NOTE_NV_TKINFO"
	.tkinfo
        /*0018*/ 	.word	0x00000002
        /*0030*/ 	.string	""
        /*0030*/ 	.string	"ptxas"
        /*0030*/ 	.string	"Cuda compilation tools, release 13.0, V13.0.88"
        /*0030*/ 	.string	"Build cuda_13.0.r13.0/compiler.36424714_0"
        /*0030*/ 	.string	"-arch sm_90a -m 64 "



//--------------------- .note.nv.cuinfo           --------------------------
	.section	.note.nv.cuinfo,"",@"SHT_NOTE"
	.sectionflags	@"SHF_NOTE_NV_CUINFO"
        /*0018*/ 	.short	0x0002
        /*001a*/ 	.short	0x005a
        /*001c*/ 	.short	0x0082
	.zero		2


//--------------------- .nv.info                  --------------------------
	.section	.nv.info,"",@"SHT_CUDA_INFO"
	.align	4


	//----- nvinfo : EIATTR_REGCOUNT
	.align		4
        /*0000*/ 	.byte	0x04, 0x2f
        /*0002*/ 	.short	(.L_12 - .L_11)
	.align		4
.L_11:
        /*0004*/ 	.word	index@(_ZN7cutlass13device_kernelINS_4gemm6kernel13GemmUniversalIN4cute5tupleIJiiiiEEENS1_10collective13CollectiveMmaINS1_37MainloopSm90TmaGmmaWarpSpecializedFP8ILi7ENS5_IJNS4_1CILi1EEESB_SB_EEENS1_35KernelTmaWarpSpecializedCooperativeEEENS5_IJNSA_ILi384EEENSA_ILi112EEENSA_ILi64EEEEEENS_12float_e4m3_tENS5_IJlSB_lEEESJ_SK_NS4_8TiledMMAINS4_8MMA_AtomIJNS4_4SM904GMMA30MMA_64x16x32_F32E4M3E4M3_SS_TNILNSO_7ScaleInE1ELSQ_1EEEEEENS4_6LayoutINS5_IJNSA_ILi2EEESB_SB_EEENS5_IJSB_NSA_ILi0EEESW_EEEEENS5_IJNS4_10UnderscoreESZ_SZ_EEEEENS4_13SM90_TMA_LOADENS4_14ComposedLayoutINS4_7SwizzleILi2ELi4ELi3EEENS4_18smem_ptr_flag_bitsILi8EEENST_INS5_IJNSA_ILi8EEESH_EEENS5_IJSH_SB_EEEEEEEvNS4_8identityES12_S1C_vS1D_EENS_8epilogue10collective6detail29Sm90TmaWarpSpecializedAdapterINS1G_15DefaultEpilogueISJ_SK_SK_NS1F_6thread17LinearCombinationISJ_Li1EffLNS1K_9ScaleType4KindE0ELNS_15FloatRoundStyleE2ESJ_EENS1_15EpilogueDefaultEEEEEvvEEEEvNT_6ParamsE)
        /*0008*/ 	.word	0x000000a8


	//----- nvinfo : EIATTR_FRAME_SIZE
	.align		4
.L_12:
        /*000c*/ 	.byte	0x04, 0x11
        /*000e*/ 	.short	(.L_14 - .L_13)
	.align		4
.L_13:
        /*0010*/ 	.word	index@(_ZN7cutlass13device_kernelINS_4gemm6kernel13GemmUniversalIN4cute5tupleIJiiiiEEENS1_10collective13CollectiveMmaINS1_37MainloopSm90TmaGmmaWarpSpecializedFP8ILi7ENS5_IJNS4_1CILi1EEESB_SB_EEENS1_35KernelTmaWarpSpecializedCooperativeEEENS5_IJNSA_ILi384EEENSA_ILi112EEENSA_ILi64EEEEEENS_12float_e4m3_tENS5_IJlSB_lEEESJ_SK_NS4_8TiledMMAINS4_8MMA_AtomIJNS4_4SM904GMMA30MMA_64x16x32_F32E4M3E4M3_SS_TNILNSO_7ScaleInE1ELSQ_1EEEEEENS4_6LayoutINS5_IJNSA_ILi2EEESB_SB_EEENS5_IJSB_NSA_ILi0EEESW_EEEEENS5_IJNS4_10UnderscoreESZ_SZ_EEEEENS4_13SM90_TMA_LOADENS4_14ComposedLayoutINS4_7SwizzleILi2ELi4ELi3EEENS4_18smem_ptr_flag_bitsILi8EEENST_INS5_IJNSA_ILi8EEESH_EEENS5_IJSH_SB_EEEEEEEvNS4_8identityES12_S1C_vS1D_EENS_8epilogue10collective6detail29Sm90TmaWarpSpecializedAdapterINS1G_15DefaultEpilogueISJ_SK_SK_NS1F_6thread17LinearCombinationISJ_Li1EffLNS1K_9ScaleType4KindE0ELNS_15FloatRoundStyleE2ESJ_EENS1_15EpilogueDefaultEEEEEvvEEEEvNT_6ParamsE)
        /*0014*/ 	.word	0x00000260


	//----- nvinfo : EIATTR_MIN_STACK_SIZE
	.align		4
.L_14:
        /*0018*/ 	.byte	0x04, 0x12
        /*001a*/ 	.short	(.L_16 - .L_15)
	.align		4
.L_15:
        /*001c*/ 	.word	index@(_ZN7cutlass13device_kernelINS_4gemm6kernel13GemmUniversalIN4cute5tupleIJiiiiEEENS1_10collective13CollectiveMmaINS1_37MainloopSm90TmaGmmaWarpSpecializedFP8ILi7ENS5_IJNS4_1CILi1EEESB_SB_EEENS1_35KernelTmaWarpSpecializedCooperativeEEENS5_IJNSA_ILi384EEENSA_ILi112EEENSA_ILi64EEEEEENS_12float_e4m3_tENS5_IJlSB_lEEESJ_SK_NS4_8TiledMMAINS4_8MMA_AtomIJNS4_4SM904GMMA30MMA_64x16x32_F32E4M3E4M3_SS_TNILNSO_7ScaleInE1ELSQ_1EEEEEENS4_6LayoutINS5_IJNSA_ILi2EEESB_SB_EEENS5_IJSB_NSA_ILi0EEESW_EEEEENS5_IJNS4_10UnderscoreESZ_SZ_EEEEENS4_13SM90_TMA_LOADENS4_14ComposedLayoutINS4_7SwizzleILi2ELi4ELi3EEENS4_18smem_ptr_flag_bitsILi8EEENST_INS5_IJNSA_ILi8EEESH_EEENS5_IJSH_SB_EEEEEEEvNS4_8identityES12_S1C_vS1D_EENS_8epilogue10collective6detail29Sm90TmaWarpSpecializedAdapterINS1G_15DefaultEpilogueISJ_SK_SK_NS1F_6thread17LinearCombinationISJ_Li1EffLNS1K_9ScaleType4KindE0ELNS_15FloatRoundStyleE2ESJ_EENS1_15EpilogueDefaultEEEEEvvEEEEvNT_6ParamsE)
        /*0020*/ 	.word	0x00000260
.L_16:


//--------------------- .nv.compat                --------------------------
	.section	.nv.compat,"",@"SHT_CUDA_COMPAT_INFO"
	.align	4
        /*0000*/ 	.byte	0x02, 0x09, 0x01, 0x00, 0x02, 0x02, 0x04, 0x00, 0x02, 0x05, 0x05, 0x00, 0x03, 0x07, 0x01, 0x01
        /*0010*/ 	.byte	0x02, 0x03, 0x01, 0x00, 0x02, 0x06, 0x01, 0x00, 0x04, 0x0b, 0x08, 0x00, 0x00, 0x00, 0x00, 0x00
        /*0020*/ 	.byte	0x00, 0x00, 0x00, 0x00


//--------------------- .nv.info._ZN7cutlass13device_kernelINS_4gemm6kernel13GemmUniversalIN4cute5tupleIJiiiiEEENS1_10collective13CollectiveMmaINS1_37MainloopSm90TmaGmmaWarpSpecializedFP8ILi7ENS5_IJNS4_1CILi1EEESB_SB_EEENS1_35KernelTmaWarpSpecializedCooperativeEEENS5_IJNSA_ILi384EEENSA_ILi112EEENSA_ILi64EEEEEENS_12float_e4m3_tENS5_IJlSB_lEEESJ_SK_NS4_8TiledMMAINS4_8MMA_AtomIJNS4_4SM904GMMA30MMA_64x16x32_F32E4M3E4M3_SS_TNILNSO_7ScaleInE1ELSQ_1EEEEEENS4_6LayoutINS5_IJNSA_ILi2EEESB_SB_EEENS5_IJSB_NSA_ILi0EEESW_EEEEENS5_IJNS4_10UnderscoreESZ_SZ_EEEEENS4_13SM90_TMA_LOADENS4_14ComposedLayoutINS4_7SwizzleILi2ELi4ELi3EEENS4_18smem_ptr_flag_bitsILi8EEENST_INS5_IJNSA_ILi8EEESH_EEENS5_IJSH_SB_EEEEEEEvNS4_8identityES12_S1C_vS1D_EENS_8epilogue10collective6detail29Sm90TmaWarpSpecializedAdapterINS1G_15DefaultEpilogueISJ_SK_SK_NS1F_6thread17LinearCombinationISJ_Li1EffLNS1K_9ScaleType4KindE0ELNS_15FloatRoundStyleE2ESJ_EENS1_15EpilogueDefaultEEEEEvvEEEEvNT_6ParamsE --------------------------
	.section	.nv.info._ZN7cutlass13device_kernelINS_4gemm6kernel13GemmUniversalIN4cute5tupleIJiiiiEEENS1_10collective13CollectiveMmaINS1_37MainloopSm90TmaGmmaWarpSpecializedFP8ILi7ENS5_IJNS4_1CILi1EEESB_SB_EEENS1_35KernelTmaWarpSpecializedCooperativeEEENS5_IJNSA_ILi384EEENSA_ILi112EEENSA_ILi64EEEEEENS_12float_e4m3_tENS5_IJlSB_lEEESJ_SK_NS4_8TiledMMAINS4_8MMA_AtomIJNS4_4SM904GMMA30MMA_64x16x32_F32E4M3E4M3_SS_TNILNSO_7ScaleInE1ELSQ_1EEEEEENS4_6LayoutINS5_IJNSA_ILi2EEESB_SB_EEENS5_IJSB_NSA_ILi0EEESW_EEEEENS5_IJNS4_10UnderscoreESZ_SZ_EEEEENS4_13SM90_TMA_LOADENS4_14ComposedLayoutINS4_7SwizzleILi2ELi4ELi3EEENS4_18smem_ptr_flag_bitsILi8EEENST_INS5_IJNSA_ILi8EEESH_EEENS5_IJSH_SB_EEEEEEEvNS4_8identityES12_S1C_vS1D_EENS_8epilogue10collective6detail29Sm90TmaWarpSpecializedAdapterINS1G_15DefaultEpilogueISJ_SK_SK_NS1F_6thread17LinearCombinationISJ_Li1EffLNS1K_9ScaleType4KindE0ELNS_15FloatRoundStyleE2ESJ_EENS1_15EpilogueDefaultEEEEEvvEEEEvNT_6ParamsE,"",@"SHT_CUDA_INFO"
	.sectionflags	@""
	.align	4


	//----- nvinfo : EIATTR_CUDA_API_VERSION
	.align		4
        /*0000*/ 	.byte	0x04, 0x37
        /*0002*/ 	.short	(.L_18 - .L_17)
.L_17:
        /*0004*/ 	.word	0x00000082


	//----- nvinfo : EIATTR_KPARAM_INFO
	.align		4
.L_18:
        /*0008*/ 	.byte	0x04, 0x17
        /*000a*/ 	.short	(.L_20 - .L_19)
.L_19:
        /*000c*/ 	.word	0x00000000
        /*0010*/ 	.short	0x0000
        /*0012*/ 	.short	0x0070
        /*0014*/ 	.byte	0x00, 0xf0, 0x01, 0x10


	//----- nvinfo : EIATTR_SPARSE_MMA_MASK
	.align		4
.L_20:
        /*0018*/ 	.byte	0x03, 0x50
        /*001a*/ 	.short	0x0000


	//----- nvinfo : EIATTR_MAXREG_COUNT
	.align		4
        /*001c*/ 	.byte	0x03, 0x1b
        /*001e*/ 	.short	0x00a8


	//----- nvinfo : EIATTR_NUM_BARRIERS
	.align		4
        /*0020*/ 	.byte	0x02, 0x4c
        /*0022*/ 	.byte	0x01
	.zero		1


	//----- nvinfo : EIATTR_ANNOTATIONS
	.align		4
        /*0024*/ 	.byte	0x04, 0x55
        /*0026*/ 	.short	(.L_22 - .L_21)


	//   ....[0]....
.L_21:
        /*0028*/ 	.word	0x00000001
        /*002c*/ 	.byte	0x10, 0x06, 0x00, 0x00, 0x01, 0x00, 0x00, 0x00, 0x30, 0x06, 0x00, 0x00, 0x01, 0x00, 0x00, 0x00
        /* <DEDUP_REMOVED lines=594> */
        /*255c*/ 	.byte	0xb0, 0xd5, 0x01, 0x00


	//----- nvinfo : EIATTR_MERCURY_ISA_VERSION
	.align		4
.L_22:
        /*2560*/ 	.byte	0x03, 0x5f
        /*2562*/ 	.short	0x0101


	//----- nvinfo : EIATTR_INT_WARP_WIDE_INSTR_OFFSETS
	.align		4
        /*2564*/ 	.byte	0x04, 0x31
        /*2566*/ 	.short	(.L_24 - .L_23)


	//   ....[0]....
.L_23:
        /*2568*/ 	.word	0x000004f0


	//   ....[1]....
        /*256c*/ 	.word	0x00000510


	//   ....[2]....
        /*2570*/ 	.word	0x00000620


	//----- nvinfo : EIATTR_COOP_GROUP_MASK_REGIDS
	.align		4
.L_24:
        /*2574*/ 	.byte	0x04, 0x29
        /*2576*/ 	.short	(.L_26 - .L_25)


	//   ....[0]....
.L_25:
        /*2578*/ 	.word	0xffffffff


	//   ....[1]....
        /*257c*/ 	.word	0xffffffff


	//   ....[2]....
        /*2580*/ 	.word	0xffffffff


	//   ....[3]....
        /*2584*/ 	.word	0xffffffff


	//   ....[4]....
        /*2588*/ 	.word	0xffffffff


	//----- nvinfo : EIATTR_COOP_GROUP_INSTR_OFFSETS
	.align		4
.L_26:
        /*258c*/ 	.byte	0x04, 0x28
        /*258e*/ 	.short	(.L_28 - .L_27)


	//   ....[0]....
.L_27:
        /*2590*/ 	.word	0x00000070


	//   ....[1]....
        /*2594*/ 	.word	0x00000080


	//   ....[2]....
        /*2598*/ 	.word	0x000001a0


	//   ....[3]....
        /*259c*/ 	.word	0x00000420


	//   ....[4]....
        /*25a0*/ 	.word	0x00001d40


	//----- nvinfo : EIATTR_REG_RECONFIG
	.align		4
.L_28:
        /*25a4*/ 	.byte	0x01, 0x54
	.zero		2


	//----- nvinfo : EIATTR_MBARRIER_INSTR_OFFSETS
	.align		4
        /*25a8*/ 	.byte	0x04, 0x39
        /*25aa*/ 	.short	(.L_30 - .L_29)


	//   ....[0]....
.L_29:
        /*25ac*/ 	.word	0x00000320
        /*25b0*/ 	.word	0x000000ff
        /*25b4*/ 	.word	0x00000000
        /*25b8*/ 	.short	0x0100
        /*25ba*/ 	.byte	0x0a
	.zero		1


	//   ....[1]....
        /*25bc*/ 	.word	0x00000330
        /*25c0*/ 	.word	0x000000ff
        /*25c4*/ 	.word	0x00000038
        /*25c8*/ 	.short	0x0100
        /*25ca*/ 	.byte	0x0a
	.zero		1


	//   ....[2]....
        /*25cc*/ 	.word	0x00000340
        /*25d0*/ 	.word	0x000000ff
        /*25d4*/ 	.word	0x00000008
        /*25d8*/ 	.short	0x0100
        /*25da*/ 	.byte	0x0a
	.zero		1


	//   ....[3]....
        /*25dc*/ 	.word	0x00000350
        /*25e0*/ 	.word	0x000000ff
        /*25e4*/ 	.word	0x00000040
        /*25e8*/ 	.short	0x0100
        /*25ea*/ 	.byte	0x0a
	.zero		1


	//   ....[4]....
        /*25ec*/ 	.word	0x00000360
        /*25f0*/ 	.word	0x000000ff
        /*25f4*/ 	.word	0x00000010
        /*25f8*/ 	.short	0x0100
        /*25fa*/ 	.byte	0x0a
	.zero		1


	//   ....[5]....
        /*25fc*/ 	.word	0x00000370
        /*2600*/ 	.word	0x000000ff
        /*2604*/ 	.word	0x00000048
        /*2608*/ 	.short	0x0100
        /*260a*/ 	.byte	0x0a
	.zero		1


	//   ....[6]....
        /*260c*/ 	.word	0x00000380
        /*2610*/ 	.word	0x000000ff
        /*2614*/ 	.word	0x00000018
        /*2618*/ 	.short	0x0100
        /*261a*/ 	.byte	0x0a
	.zero		1


	//   ....[7]....
        /*261c*/ 	.word	0x00000390
        /*2620*/ 	.word	0x000000ff
        /*2624*/ 	.word	0x00000050
        /*2628*/ 	.short	0x0100
        /*262a*/ 	.byte	0x0a
	.zero		1


	//   ....[8]....
        /*262c*/ 	.word	0x000003a0
        /*2630*/ 	.word	0x000000ff
        /*2634*/ 	.word	0x00000020
        /*2638*/ 	.short	0x0100
        /*263a*/ 	.byte	0x0a
	.zero		1


	//   ....[9]....
        /*263c*/ 	.word	0x000003b0
        /*2640*/ 	.word	0x000000ff
        /*2644*/ 	.word	0x00000058
        /*2648*/ 	.short	0x0100
        /*264a*/ 	.byte	0x0a
	.zero		1


	//   ....[10]....
        /*264c*/ 	.word	0x000003c0
        /*2650*/ 	.word	0x000000ff
        /*2654*/ 	.word	0x00000028
        /*2658*/ 	.short	0x0100
        /*265a*/ 	.byte	0x0a
	.zero		1


	//   ....[11]....
        /*265c*/ 	.word	0x000003d0
        /*2660*/ 	.word	0x000000ff
        /*2664*/ 	.word	0x00000060
        /*2668*/ 	.short	0x0100
        /*266a*/ 	.byte	0x0a
	.zero		1


	//   ....[12]....
        /*266c*/ 	.word	0x000003e0
        /*2670*/ 	.word	0x000000ff
        /*2674*/ 	.word	0x00000030
        /*2678*/ 	.short	0x0100
        /*267a*/ 	.byte	0x0a
	.zero		1


	//   ....[13]....
        /*267c*/ 	.word	0x000003f0
        /*2680*/ 	.word	0x000000ff
        /*2684*/ 	.word	0x00000068
        /*2688*/ 	.short	0x0100
        /*268a*/ 	.byte	0x0a
	.zero		1


	//   ....[14]....
        /*268c*/ 	.word	0x00000650
        /*2690*/ 	.word	0x000000ff
        /*2694*/ 	.word	0x00000080
        /*2698*/ 	.short	0x0100
        /*269a*/ 	.byte	0x08
	.zero		1


	//   ....[15]....
        /*269c*/ 	.word	0x00000660
        /*26a0*/ 	.word	0x000000ff
        /*26a4*/ 	.word	0x00000088
        /*26a8*/ 	.short	0x0100
        /*26aa*/ 	.byte	0x08
	.zero		1


	//   ....[16]....
        /*26ac*/ 	.word	0x00002140
        /*26b0*/ 	.word	0x000000ff
        /*26b4*/ 	.word	0x00000000
        /*26b8*/ 	.short	0x010a
        /*26ba*/ 	.byte	0x0c
	.zero		1


	//   ....[17]....
        /*26bc*/ 	.word	0x000021a0
        /*26c0*/ 	.word	0x000000ff
        /*26c4*/ 	.word	0x00000000
        /*26c8*/ 	.short	0x010a
        /*26ca*/ 	.byte	0x0c
	.zero		1


	//   ....[18]....
        /*26cc*/ 	.word	0x00004920
        /*26d0*/ 	.word	0x000000ff
        /*26d4*/ 	.word	0x00000000
        /*26d8*/ 	.short	0x010a
        /*26da*/ 	.byte	0x0e
	.zero		1


	//   ....[19]....
        /*26dc*/ 	.word	0x00004960
        /*26e0*/ 	.word	0x000000ff
        /*26e4*/ 	.word	0x00000000
        /*26e8*/ 	.short	0x010a
        /*26ea*/ 	.byte	0x0e
	.zero		1


	//   ....[20]....
        /*26ec*/ 	.word	0x00007080
        /*26f0*/ 	.word	0x000000ff
        /*26f4*/ 	.word	0x00000000
        /*26f8*/ 	.short	0x0101
        /*26fa*/ 	.byte	0x0d
	.zero		1


	//   ....[21]....
        /*26fc*/ 	.word	0x00009040
        /*2700*/ 	.word	0x000000ff
        /*2704*/ 	.word	0x00000000
        /*2708*/ 	.short	0x0101
        /*270a*/ 	.byte	0x09
	.zero		1


	//   ....[22]....
        /*270c*/ 	.word	0x0001c5f0
        /*2710*/ 	.word	0x0000000e
        /*2714*/ 	.word	0x00000038
        /*2718*/ 	.short	0x010a
        /*271a*/ 	.byte	0x3f
	.zero		1


	//   ....[23]....
        /*271c*/ 	.word	0x0001c9f0
        /*2720*/ 	.word	0x00000004
        /*2724*/ 	.word	0x00000088
        /*2728*/ 	.short	0x0101
        /*272a*/ 	.byte	0x3f
	.zero		1


	//   ....[24]....
        /*272c*/ 	.word	0x0001d150
        /*2730*/ 	.word	0x00000007
        /*2734*/ 	.word	0x00000000
        /*2738*/ 	.short	0x010a
        /*273a*/ 	.byte	0x3f
	.zero		1


	//   ....[25]....
        /*273c*/ 	.word	0x0001d1d0
        /*2740*/ 	.word	0x00000009
        /*2744*/ 	.word	0x00000000
        /*2748*/ 	.short	0x010a
        /*274a*/ 	.byte	0x3f
	.zero		1


	//   ....[26]....
        /*274c*/ 	.word	0x0001d260
        /*2750*/ 	.word	0x00000006
        /*2754*/ 	.word	0x00000000
        /*2758*/ 	.short	0x010a
        /*275a*/ 	.byte	0x3f
	.zero		1


	//   ....[27]....
        /*275c*/ 	.word	0x0001d2f0
        /*2760*/ 	.word	0x00000009
        /*2764*/ 	.word	0x00000000
        /*2768*/ 	.short	0x010a
        /*276a*/ 	.byte	0x3f
	.zero		1


	//   ....[28]....
        /*276c*/ 	.word	0x0001d380
        /*2770*/ 	.word	0x00000006
        /*2774*/ 	.word	0x00000000
        /*2778*/ 	.short	0x010a
        /*277a*/ 	.byte	0x3f
	.zero		1


	//   ....[29]....
        /*277c*/ 	.word	0x0001d410
        /*2780*/ 	.word	0x00000009
        /*2784*/ 	.word	0x00000000
        /*2788*/ 	.short	0x010a
        /*278a*/ 	.byte	0x3f
	.zero		1


	//   ....[30]....
        /*278c*/ 	.word	0x0001d4a0
        /*2790*/ 	.word	0x00000003
        /*2794*/ 	.word	0x00000000
        /*2798*/ 	.short	0x010a
        /*279a*/ 	.byte	0x3f
	.zero		1


	//   ....[31]....
        /*279c*/ 	.word	0x0001d510
        /*27a0*/ 	.word	0x00000009
        /*27a4*/ 	.word	0x00000000
        /*27a8*/ 	.short	0x010a
        /*27aa*/ 	.byte	0x3f
	.zero		1


	//   ....[32]....
        /*27ac*/ 	.word	0x0001d580
        /*27b0*/ 	.word	0x00000000
        /*27b4*/ 	.word	0x00000000
        /*27b8*/ 	.short	0x010a
        /*27ba*/ 	.byte	0x3f
	.zero		1


	//   ....[33]....
        /*27bc*/ 	.word	0x0001d660
        /*27c0*/ 	.word	0x0000000e
        /*27c4*/ 	.word	0x00000038
        /*27c8*/ 	.short	0x010a
        /*27ca*/ 	.byte	0x3f
	.zero		1


	//   ....[34]....
        /*27cc*/ 	.word	0x0001d740
        /*27d0*/ 	.word	0x00000007
        /*27d4*/ 	.word	0x00000000
        /*27d8*/ 	.short	0x010a
        /*27da*/ 	.byte	0x3f
	.zero		1


	//   ....[35]....
        /*27dc*/ 	.word	0x0001d790
        /*27e0*/ 	.word	0x00000009
        /*27e4*/ 	.word	0x00000000
        /*27e8*/ 	.short	0x010a
        /*27ea*/ 	.byte	0x3f
	.zero		1


	//   ....[36]....
        /*27ec*/ 	.word	0x0001d7e0
        /*27f0*/ 	.word	0x00000006
        /*27f4*/ 	.word	0x00000000
        /*27f8*/ 	.short	0x010a
        /*27fa*/ 	.byte	0x3f
	.zero		1


	//   ....[37]....
        /*27fc*/ 	.word	0x0001d830
        /*2800*/ 	.word	0x00000009
        /*2804*/ 	.word	0x00000000
        /*2808*/ 	.short	0x010a
        /*280a*/ 	.byte	0x3f
	.zero		1


	//   ....[38]....
        /*280c*/ 	.word	0x0001d880
        /*2810*/ 	.word	0x00000006
        /*2814*/ 	.word	0x00000000
        /*2818*/ 	.short	0x010a
        /*281a*/ 	.byte	0x3f
	.zero		1


	//   ....[39]....
        /*281c*/ 	.word	0x0001d8d0
        /*2820*/ 	.word	0x00000009
        /*2824*/ 	.word	0x00000000
        /*2828*/ 	.short	0x010a
        /*282a*/ 	.byte	0x3f
	.zero		1


	//----- nvinfo : EIATTR_NUM_MBARRIERS
	.align		4
.L_30:
        /*282c*/ 	.byte	0x03, 0x38
        /*282e*/ 	.short	0x0010


	//----- nvinfo : EIATTR_EXIT_INSTR_OFFSETS
	.align		4
        /*2830*/ 	.byte	0x04, 0x1c
        /*2832*/ 	.short	(.L_32 - .L_31)


	//   ....[0]....
.L_31:
        /*2834*/ 	.word	0x000006c0


	//   ....[1]....
        /*2838*/ 	.word	0x00001020


	//   ....[2]....
        /*283c*/ 	.word	0x0001bbf0


	//   ....[3]....
        /*2840*/ 	.word	0x0001c280


	//   ....[4]....
        /*2844*/ 	.word	0x0001d4f0


	//----- nvinfo : EIATTR_MAX_THREADS
	.align		4
.L_32:
        /*2848*/ 	.byte	0x04, 0x05
        /*284a*/ 	.short	(.L_34 - .L_33)
.L_33:
        /*284c*/ 	.word	0x00000180
        /*2850*/ 	.word	0x00000001
        /*2854*/ 	.word	0x00000001


	//----- nvinfo : EIATTR_CRS_STACK_SIZE
	.align		4
.L_34:
        /*2858*/ 	.byte	0x04, 0x1e
        /*285a*/ 	.short	(.L_36 - .L_35)
.L_35:
        /*285c*/ 	.word	0x00000000


	//----- nvinfo : EIATTR_CBANK_PARAM_SIZE
	.align		4
.L_36:
        /*2860*/ 	.byte	0x03, 0x19
        /*2862*/ 	.short	0x0470


	//----- nvinfo : EIATTR_PARAM_CBANK
	.align		4
        /*2864*/ 	.byte	0x04, 0x0a
        /*2866*/ 	.short	(.L_38 - .L_37)
	.align		4
.L_37:
        /*2868*/ 	.word	index@(.nv.constant0._ZN7cutlass13device_kernelINS_4gemm6kernel13GemmUniversalIN4cute5tupleIJiiiiEEENS1_10collective13CollectiveMmaINS1_37MainloopSm90TmaGmmaWarpSpecializedFP8ILi7ENS5_IJNS4_1CILi1EEESB_SB_EEENS1_35KernelTmaWarpSpecializedCooperativeEEENS5_IJNSA_ILi384EEENSA_ILi112EEENSA_ILi64EEEEEENS_12float_e4m3_tENS5_IJlSB_lEEESJ_SK_NS4_8TiledMMAINS4_8MMA_AtomIJNS4_4SM904GMMA30MMA_64x16x32_F32E4M3E4M3_SS_TNILNSO_7ScaleInE1ELSQ_1EEEEEENS4_6LayoutINS5_IJNSA_ILi2EEESB_SB_EEENS5_IJSB_NSA_ILi0EEESW_EEEEENS5_IJNS4_10UnderscoreESZ_SZ_EEEEENS4_13SM90_TMA_LOADENS4_14ComposedLayoutINS4_7SwizzleILi2ELi4ELi3EEENS4_18smem_ptr_flag_bitsILi8EEENST_INS5_IJNSA_ILi8EEESH_EEENS5_IJSH_SB_EEEEEEEvNS4_8identityES12_S1C_vS1D_EENS_8epilogue10collective6detail29Sm90TmaWarpSpecializedAdapterINS1G_15DefaultEpilogueISJ_SK_SK_NS1F_6thread17LinearCombinationISJ_Li1EffLNS1K_9ScaleType4KindE0ELNS_15FloatRoundStyleE2ESJ_EENS1_15EpilogueDefaultEEEEEvvEEEEvNT_6ParamsE)
        /*286c*/ 	.short	0x0210
        /*286e*/ 	.short	0x0470


	//----- nvinfo : EIATTR_SW_WAR
	.align		4
.L_38:
        /*2870*/ 	.byte	0x04, 0x36
        /*2872*/ 	.short	(.L_40 - .L_39)
.L_39:
        /*2874*/ 	.word	0x00000008
.L_40:


//--------------------- .nv.callgraph             --------------------------
	.section	.nv.callgraph,"",@"SHT_CUDA_CALLGRAPH"
	.align	4
	.sectionentsize	8
	.align		4
        /*0000*/ 	.word	0x00000000
	.align		4
        /*0004*/ 	.word	0xffffffff
	.align		4
        /*0008*/ 	.word	0x00000000
	.align		4
        /*000c*/ 	.word	0xfffffffe
	.align		4
        /*0010*/ 	.word	0x00000000
	.align		4
        /*0014*/ 	.word	0xfffffffd
	.align		4
        /*0018*/ 	.word	0x00000000
	.align		4
        /*001c*/ 	.word	0xfffffffc


//--------------------- .nv.constant4             --------------------------
	.section	.nv.constant4,"a",@progbits
	.align	8
	.align		8
.nv.constant4:
        /*0000*/ 	.dword	_ZN40_INTERNAL_3eb2c8be_4_k_cu_7b400129_143174cuda3std3__45__cpo5beginE
	.align		8
        /*0008*/ 	.dword	_ZN40_INTERNAL_3eb2c8be_4_k_cu_7b400129_143174cuda3std3__45__cpo3endE
	.align		8
        /*0010*/ 	.dword	_ZN40_INTERNAL_3eb2c8be_4_k_cu_7b400129_143174cuda3std3__45__cpo6cbeginE
	.align		8
        /*0018*/ 	.dword	_ZN40_INTERNAL_3eb2c8be_4_k_cu_7b400129_143174cuda3std3__45__cpo4cendE
	.align		8
        /*0020*/ 	.dword	_ZN40_INTERNAL_3eb2c8be_4_k_cu_7b400129_143174cuda3std3__442_GLOBAL__N__3eb2c8be_4_k_cu_7b400129_143176ignoreE
	.align		8
        /*0028*/ 	.dword	_ZN40_INTERNAL_3eb2c8be_4_k_cu_7b400129_143174cuda3std3__419piecewise_constructE
	.align		8
        /*0030*/ 	.dword	_ZN40_INTERNAL_3eb2c8be_4_k_cu_7b400129_143174cuda3std3__48in_placeE
	.align		8
        /*0038*/ 	.dword	_ZN40_INTERNAL_3eb2c8be_4_k_cu_7b400129_143174cuda3std6ranges3__45__cpo4swapE
	.align		8
        /*0040*/ 	.dword	_ZN40_INTERNAL_3eb2c8be_4_k_cu_7b400129_143174cuda3std6ranges3__45__cpo9iter_moveE
	.align		8
        /*0048*/ 	.dword	_ZN40_INTERNAL_3eb2c8be_4_k_cu_7b400129_143174cute7productE
	.align		8
        /*0050*/ 	.dword	_ZN40_INTERNAL_3eb2c8be_4_k_cu_7b400129_143174cute1_E


//--------------------- .text._ZN7cutlass13device_kernelINS_4gemm6kernel13GemmUniversalIN4cute5tupleIJiiiiEEENS1_10collective13CollectiveMmaINS1_37MainloopSm90TmaGmmaWarpSpecializedFP8ILi7ENS5_IJNS4_1CILi1EEESB_SB_EEENS1_35KernelTmaWarpSpecializedCooperativeEEENS5_IJNSA_ILi384EEENSA_ILi112EEENSA_ILi64EEEEEENS_12float_e4m3_tENS5_IJlSB_lEEESJ_SK_NS4_8TiledMMAINS4_8MMA_AtomIJNS4_4SM904GMMA30MMA_64x16x32_F32E4M3E4M3_SS_TNILNSO_7ScaleInE1ELSQ_1EEEEEENS4_6LayoutINS5_IJNSA_ILi2EEESB_SB_EEENS5_IJSB_NSA_ILi0EEESW_EEEEENS5_IJNS4_10UnderscoreESZ_SZ_EEEEENS4_13SM90_TMA_LOADENS4_14ComposedLayoutINS4_7SwizzleILi2ELi4ELi3EEENS4_18smem_ptr_flag_bitsILi8EEENST_INS5_IJNSA_ILi8EEESH_EEENS5_IJSH_SB_EEEEEEEvNS4_8identityES12_S1C_vS1D_EENS_8epilogue10collective6detail29Sm90TmaWarpSpecializedAdapterINS1G_15DefaultEpilogueISJ_SK_SK_NS1F_6thread17LinearCombinationISJ_Li1EffLNS1K_9ScaleType4KindE0ELNS_15FloatRoundStyleE2ESJ_EENS1_15EpilogueDefaultEEEEEvvEEEEvNT_6ParamsE --------------------------
	.section	.text._ZN7cutlass13device_kernelINS_4gemm6kernel13GemmUniversalIN4cute5tupleIJiiiiEEENS1_10collective13CollectiveMmaINS1_37MainloopSm90TmaGmmaWarpSpecializedFP8ILi7ENS5_IJNS4_1CILi1EEESB_SB_EEENS1_35KernelTmaWarpSpecializedCooperativeEEENS5_IJNSA_ILi384EEENSA_ILi112EEENSA_ILi64EEEEEENS_12float_e4m3_tENS5_IJlSB_lEEESJ_SK_NS4_8TiledMMAINS4_8MMA_AtomIJNS4_4SM904GMMA30MMA_64x16x32_F32E4M3E4M3_SS_TNILNSO_7ScaleInE1ELSQ_1EEEEEENS4_6LayoutINS5_IJNSA_ILi2EEESB_SB_EEENS5_IJSB_NSA_ILi0EEESW_EEEEENS5_IJNS4_10UnderscoreESZ_SZ_EEEEENS4_13SM90_TMA_LOADENS4_14ComposedLayoutINS4_7SwizzleILi2ELi4ELi3EEENS4_18smem_ptr_flag_bitsILi8EEENST_INS5_IJNSA_ILi8EEESH_EEENS5_IJSH_SB_EEEEEEEvNS4_8identityES12_S1C_vS1D_EENS_8epilogue10collective6detail29Sm90TmaWarpSpecializedAdapterINS1G_15DefaultEpilogueISJ_SK_SK_NS1F_6thread17LinearCombinationISJ_Li1EffLNS1K_9ScaleType4KindE0ELNS_15FloatRoundStyleE2ESJ_EENS1_15EpilogueDefaultEEEEEvvEEEEvNT_6ParamsE,"ax",@progbits
	.align	128
.text._ZN7cutlass13device_kernelINS_4gemm6kernel13GemmUniversalIN4cute5tupleIJiiiiEEENS1_10collective13CollectiveMmaINS1_37MainloopSm90TmaGmmaWarpSpecializedFP8ILi7ENS5_IJNS4_1CILi1EEESB_SB_EEENS1_35KernelTmaWarpSpecializedCooperativeEEENS5_IJNSA_ILi384EEENSA_ILi112EEENSA_ILi64EEEEEENS_12float_e4m3_tENS5_IJlSB_lEEESJ_SK_NS4_8TiledMMAINS4_8MMA_AtomIJNS4_4SM904GMMA30MMA_64x16x32_F32E4M3E4M3_SS_TNILNSO_7ScaleInE1ELSQ_1EEEEEENS4_6LayoutINS5_IJNSA_ILi2EEESB_SB_EEENS5_IJSB_NSA_ILi0EEESW_EEEEENS5_IJNS4_10UnderscoreESZ_SZ_EEEEENS4_13SM90_TMA_LOADENS4_14ComposedLayoutINS4_7SwizzleILi2ELi4ELi3EEENS4_18smem_ptr_flag_bitsILi8EEENST_INS5_IJNSA_ILi8EEESH_EEENS5_IJSH_SB_EEEEEEEvNS4_8identityES12_S1C_vS1D_EENS_8epilogue10collective6detail29Sm90TmaWarpSpecializedAdapterINS1G_15DefaultEpilogueISJ_SK_SK_NS1F_6thread17LinearCombinationISJ_Li1EffLNS1K_9ScaleType4KindE0ELNS_15FloatRoundStyleE2ESJ_EENS1_15EpilogueDefaultEEEEEvvEEEEvNT_6ParamsE:
        .type           _ZN7cutlass13device_kernelINS_4gemm6kernel13GemmUniversalIN4cute5tupleIJiiiiEEENS1_10collective13CollectiveMmaINS1_37MainloopSm90TmaGmmaWarpSpecializedFP8ILi7ENS5_IJNS4_1CILi1EEESB_SB_EEENS1_35KernelTmaWarpSpecializedCooperativeEEENS5_IJNSA_ILi384EEENSA_ILi112EEENSA_ILi64EEEEEENS_12float_e4m3_tENS5_IJlSB_lEEESJ_SK_NS4_8TiledMMAINS4_8MMA_AtomIJNS4_4SM904GMMA30MMA_64x16x32_F32E4M3E4M3_SS_TNILNSO_7ScaleInE1ELSQ_1EEEEEENS4_6LayoutINS5_IJNSA_ILi2EEESB_SB_EEENS5_IJSB_NSA_ILi0EEESW_EEEEENS5_IJNS4_10UnderscoreESZ_SZ_EEEEENS4_13SM90_TMA_LOADENS4_14ComposedLayoutINS4_7SwizzleILi2ELi4ELi3EEENS4_18smem_ptr_flag_bitsILi8EEENST_INS5_IJNSA_ILi8EEESH_EEENS5_IJSH_SB_EEEEEEEvNS4_8identityES12_S1C_vS1D_EENS_8epilogue10collective6detail29Sm90TmaWarpSpecializedAdapterINS1G_15DefaultEpilogueISJ_SK_SK_NS1F_6thread17LinearCombinationISJ_Li1EffLNS1K_9ScaleType4KindE0ELNS_15FloatRoundStyleE2ESJ_EENS1_15EpilogueDefaultEEEEEvvEEEEvNT_6ParamsE,@function
        .size           _ZN7cutlass13device_kernelINS_4gemm6kernel13GemmUniversalIN4cute5tupleIJiiiiEEENS1_10collective13CollectiveMmaINS1_37MainloopSm90TmaGmmaWarpSpecializedFP8ILi7ENS5_IJNS4_1CILi1EEESB_SB_EEENS1_35KernelTmaWarpSpecializedCooperativeEEENS5_IJNSA_ILi384EEENSA_ILi112EEENSA_ILi64EEEEEENS_12float_e4m3_tENS5_IJlSB_lEEESJ_SK_NS4_8TiledMMAINS4_8MMA_AtomIJNS4_4SM904GMMA30MMA_64x16x32_F32E4M3E4M3_SS_TNILNSO_7ScaleInE1ELSQ_1EEEEEENS4_6LayoutINS5_IJNSA_ILi2EEESB_SB_EEENS5_IJSB_NSA_ILi0EEESW_EEEEENS5_IJNS4_10UnderscoreESZ_SZ_EEEEENS4_13SM90_TMA_LOADENS4_14ComposedLayoutINS4_7SwizzleILi2ELi4ELi3EEENS4_18smem_ptr_flag_bitsILi8EEENST_INS5_IJNSA_ILi8EEESH_EEENS5_IJSH_SB_EEEEEEEvNS4_8identityES12_S1C_vS1D_EENS_8epilogue10collective6detail29Sm90TmaWarpSpecializedAdapterINS1G_15DefaultEpilogueISJ_SK_SK_NS1F_6thread17LinearCombinationISJ_Li1EffLNS1K_9ScaleType4KindE0ELNS_15FloatRoundStyleE2ESJ_EENS1_15EpilogueDefaultEEEEEvvEEEEvNT_6ParamsE,(.L_x_81 - _ZN7cutlass13device_kernelINS_4gemm6kernel13GemmUniversalIN4cute5tupleIJiiiiEEENS1_10collective13CollectiveMmaINS1_37MainloopSm90TmaGmmaWarpSpecializedFP8ILi7ENS5_IJNS4_1CILi1EEESB_SB_EEENS1_35KernelTmaWarpSpecializedCooperativeEEENS5_IJNSA_ILi384EEENSA_ILi112EEENSA_ILi64EEEEEENS_12float_e4m3_tENS5_IJlSB_lEEESJ_SK_NS4_8TiledMMAINS4_8MMA_AtomIJNS4_4SM904GMMA30MMA_64x16x32_F32E4M3E4M3_SS_TNILNSO_7ScaleInE1ELSQ_1EEEEEENS4_6LayoutINS5_IJNSA_ILi2EEESB_SB_EEENS5_IJSB_NSA_ILi0EEESW_EEEEENS5_IJNS4_10UnderscoreESZ_SZ_EEEEENS4_13SM90_TMA_LOADENS4_14ComposedLayoutINS4_7SwizzleILi2ELi4ELi3EEENS4_18smem_ptr_flag_bitsILi8EEENST_INS5_IJNSA_ILi8EEESH_EEENS5_IJSH_SB_EEEEEEEvNS4_8identityES12_S1C_vS1D_EENS_8epilogue10collective6detail29Sm90TmaWarpSpecializedAdapterINS1G_15DefaultEpilogueISJ_SK_SK_NS1F_6thread17LinearCombinationISJ_Li1EffLNS1K_9ScaleType4KindE0ELNS_15FloatRoundStyleE2ESJ_EENS1_15EpilogueDefaultEEEEEvvEEEEvNT_6ParamsE)
        .other          _ZN7cutlass13device_kernelINS_4gemm6kernel13GemmUniversalIN4cute5tupleIJiiiiEEENS1_10collective13CollectiveMmaINS1_37MainloopSm90TmaGmmaWarpSpecializedFP8ILi7ENS5_IJNS4_1CILi1EEESB_SB_EEENS1_35KernelTmaWarpSpecializedCooperativeEEENS5_IJNSA_ILi384EEENSA_ILi112EEENSA_ILi64EEEEEENS_12float_e4m3_tENS5_IJlSB_lEEESJ_SK_NS4_8TiledMMAINS4_8MMA_AtomIJNS4_4SM904GMMA30MMA_64x16x32_F32E4M3E4M3_SS_TNILNSO_7ScaleInE1ELSQ_1EEEEEENS4_6LayoutINS5_IJNSA_ILi2EEESB_SB_EEENS5_IJSB_NSA_ILi0EEESW_EEEEENS5_IJNS4_10UnderscoreESZ_SZ_EEEEENS4_13SM90_TMA_LOADENS4_14ComposedLayoutINS4_7SwizzleILi2ELi4ELi3EEENS4_18smem_ptr_flag_bitsILi8EEENST_INS5_IJNSA_ILi8EEESH_EEENS5_IJSH_SB_EEEEEEEvNS4_8identityES12_S1C_vS1D_EENS_8epilogue10collective6detail29Sm90TmaWarpSpecializedAdapterINS1G_15DefaultEpilogueISJ_SK_SK_NS1F_6thread17LinearCombinationISJ_Li1EffLNS1K_9ScaleType4KindE0ELNS_15FloatRoundStyleE2ESJ_EENS1_15EpilogueDefaultEEEEEvvEEEEvNT_6ParamsE,@"STO_CUDA_ENTRY STV_DEFAULT"
_ZN7cutlass13device_kernelINS_4gemm6kernel13GemmUniversalIN4cute5tupleIJiiiiEEENS1_10collective13CollectiveMmaINS1_37MainloopSm90TmaGmmaWarpSpecializedFP8ILi7ENS5_IJNS4_1CILi1EEESB_SB_EEENS1_35KernelTmaWarpSpecializedCooperativeEEENS5_IJNSA_ILi384EEENSA_ILi112EEENSA_ILi64EEEEEENS_12float_e4m3_tENS5_IJlSB_lEEESJ_SK_NS4_8TiledMMAINS4_8MMA_AtomIJNS4_4SM904GMMA30MMA_64x16x32_F32E4M3E4M3_SS_TNILNSO_7ScaleInE1ELSQ_1EEEEEENS4_6LayoutINS5_IJNSA_ILi2EEESB_SB_EEENS5_IJSB_NSA_ILi0EEESW_EEEEENS5_IJNS4_10UnderscoreESZ_SZ_EEEEENS4_13SM90_TMA_LOADENS4_14ComposedLayoutINS4_7SwizzleILi2ELi4ELi3EEENS4_18smem_ptr_flag_bitsILi8EEENST_INS5_IJNSA_ILi8EEESH_EEENS5_IJSH_SB_EEEEEEEvNS4_8identityES12_S1C_vS1D_EENS_8epilogue10collective6detail29Sm90TmaWarpSpecializedAdapterINS1G_15DefaultEpilogueISJ_SK_SK_NS1F_6thread17LinearCombinationISJ_Li1EffLNS1K_9ScaleType4KindE0ELNS_15FloatRoundStyleE2ESJ_EENS1_15EpilogueDefaultEEEEEvvEEEEvNT_6ParamsE:
[----:B------:R-:W0:Y:S02]  /*0000*/  LDC R1, c[0x0][0x28] ;  /* 0x00000a00ff017b82 */ /* 0x000e240000000800 */
[----:B0-----:R-:W-:Y:S01]  /*0010*/  VIADD R1, R1, 0xfffffda0 ;  /* 0xfffffda001017836 */ /* 0x001fe20000000000 */
[----:B------:R-:W0:Y:S01]  /*0020*/  S2R R2, SR_TID.X ;  /* 0x0000000000027919 */ /* 0x000e220000002100 */
[----:B------:R-:W-:Y:S01]  /*0030*/  ELECT P0, URZ, PT ;  /* 0x00000000003f782f */ /* 0x000fe20003800000 */
[----:B------:R-:W-:Y:S01]  /*0040*/  BSSY B0, `(.L_x_0) ;  /* 0x0000015000007945 */ /* 0x000fe20003800000 */
[--C-:B0-----:R-:W-:Y:S02]  /*0050*/  SHF.R.U32.HI R0, RZ, 0x5, R2.reuse ;  /* 0x00000005ff007819 */ /* 0x101fe40000011602 */
[----:B------:R-:W-:-:S03]  /*0060*/  SHF.R.U32.HI R2, RZ, 0x7, R2 ;  /* 0x00000007ff027819 */ /* 0x000fc60000011602 */
[----:B------:R-:W0:Y:S04]  /*0070*/  SHFL.IDX PT, R3, R0, RZ, 0x1f ;  /* 0x00001fff00037589 */ /* 0x000e2800000e0000 */
[----:B------:R-:W1:Y:S01]  /*0080*/  SHFL.IDX PT, R2, R2, RZ, 0x1f ;  /* 0x00001fff02027589 */ /* 0x000e6200000e0000 */
[----:B0-----:R-:W-:Y:S02]  /*0090*/  R2UR UR4, R3 ;  /* 0x00000000030472ca */ /* 0x001fe400000e0000 */
[----:B-1----:R-:W-:-:S11]  /*00a0*/  R2UR UR8, R2 ;  /* 0x00000000020872ca */ /* 0x002fd600000e0000 */
[----:B------:R-:W-:Y:S02]  /*00b0*/  USHF.R.S32.HI UR5, URZ, 0x1f, UR4 ;  /* 0x0000001f3f057899 */ /* 0x000fe40008011404 */
[----:B------:R-:W-:Y:S02]  /*00c0*/  ISETP.NE.OR P0, PT, RZ, UR4, !P0 ;  /* 0x00000004ff007c0c */ /* 0x000fe4000c705670 */
[----:B------:R-:W-:-:S04]  /*00d0*/  ULEA.HI UR5, UR5, UR4, URZ, 0x2 ;  /* 0x0000000405057291 */ /* 0x000fc8000f8f103f */
[----:B------:R-:W-:-:S04]  /*00e0*/  ULOP3.LUT UR5, UR5, 0xfffffffc, URZ, 0xc0, !UPT ;  /* 0xfffffffc05057892 */ /* 0x000fc8000f8ec03f */
[----:B------:R-:W-:-:S03]  /*00f0*/  UIADD3 UR6, UR4, -UR5, URZ ;  /* 0x8000000504067290 */ /* 0x000fc6000fffe03f */
[----:B------:R-:W-:Y:S09]  /*0100*/  @P0 BRA `(.L_x_1) ;  /* 0x0000000000200947 */ /* 0x000ff20003800000 */
[----:B------:R-:W-:Y:S02]  /*0110*/  ULDC.64 UR4, c[0x0][0x198] ;  /* 0x0000660000047ab9 */ /* 0x000fe40000000a00 */
[----:B------:R-:W-:Y:S02]  /*0120*/  UIADD3 UR10, UP0, UR4, 0xf0, URZ ;  /* 0x000000f0040a7890 */ /* 0x000fe4000ff1e03f */
[----:B------:R-:W-:Y:S02]  /*0130*/  UIADD3 UR4, UP1, UR4, 0x1f0, URZ ;  /* 0x000001f004047890 */ /* 0x000fe4000ff3e03f */
[----:B------:R-:W-:Y:S02]  /*0140*/  UIADD3.X UR11, URZ, UR5, URZ, UP0, !UPT ;  /* 0x000000053f0b7290 */ /* 0x000fe400087fe43f */
[----:B------:R-:W-:-:S07]  /*0150*/  UIADD3.X UR5, URZ, UR5, URZ, UP1, !UPT ;  /* 0x000000053f057290 */ /* 0x000fce0008ffe43f */
[----:B------:R0:W-:Y:S02]  /*0160*/  UTMACCTL.PF [UR10] ;  /* 0x000000000a0079b9 */ /* 0x0001e40008040000 */
[----:B------:R0:W-:Y:S02]  /*0170*/  UTMACCTL.PF [UR4] ;  /* 0x00000000040079b9 */ /* 0x0001e40008040000 */
[----:B0-----:R-:W-:Y:S01]  /*0180*/  NOP ;  /* 0x0000000000007918 */ /* 0x001fe20000000000 */
.L_x_1:
[----:B------:R-:W-:Y:S05]  /*0190*/  BSYNC B0 ;  /* 0x0000000000007941 */ /* 0x000fea0003800000 */
.L_x_0:
[----:B------:R-:W0:Y:S01]  /*01a0*/  SHFL.IDX PT, R2, R0, RZ, 0x1f ;  /* 0x00001fff00027589 */ /* 0x000e2200000e0000 */
[----:B------:R-:W-:Y:S01]  /*01b0*/  UISETP.NE.AND UP0, UPT, UR6, 0x3, UPT ;  /* 0x000000030600788c */ /* 0x000fe2000bf05270 */
[----:B------:R-:W-:Y:S01]  /*01c0*/  ISETP.NE.AND P1, PT, RZ, UR8, PT ;  /* 0x00000008ff007c0c */ /* 0x000fe2000bf25270 */
[----:B------:R-:W-:Y:S02]  /*01d0*/  UIADD3 UR11, UR8, -0x1, URZ ;  /* 0xffffffff080b7890 */ /* 0x000fe4000fffe03f */
[----:B------:R-:W-:Y:S02]  /*01e0*/  UISETP.EQ.OR UP0, UPT, UR6, URZ, !UP0 ;  /* 0x0000003f0600728c */ /* 0x000fe4000c702670 */
[----:B------:R-:W-:Y:S02]  /*01f0*/  UISETP.GE.U32.AND UP1, UPT, UR11, 0x2, UPT ;  /* 0x000000020b00788c */ /* 0x000fe4000bf26070 */
[----:B------:R-:W-:-:S04]  /*0200*/  UISETP.EQ.AND UP0, UPT, UR8, URZ, UP0 ;  /* 0x0000003f0800728c */ /* 0x000fc80008702270 */
[----:B------:R-:W-:-:S04]  /*0210*/  USEL UR7, URZ, 0x1, !UP0 ;  /* 0x000000013f077887 */ /* 0x000fc8000c000000 */
[----:B------:R-:W-:Y:S01]  /*0220*/  USEL UR7, UR7, 0x2, UP1 ;  /* 0x0000000207077887 */ /* 0x000fe20008800000 */
[----:B0-----:R-:W-:-:S13]  /*0230*/  ISETP.NE.AND P0, PT, R2, RZ, PT ;  /* 0x000000ff0200720c */ /* 0x001fda0003f05270 */
[----:B------:R-:W-:Y:S05]  /*0240*/  @P0 BRA `(.L_x_2) ;  /* 0x0000000000700947 */ /* 0x000fea0003800000 */
[----:B------:R-:W0:Y:S01]  /*0250*/  S2UR UR10, SR_CgaCtaId ;  /* 0x00000000000a79c3 */ /* 0x000e220000008800 */
[----:B------:R-:W-:Y:S01]  /*0260*/  UMOV UR4, 0x400 ;  /* 0x0000040000047882 */ /* 0x000fe20000000000 */
[----:B------:R-:W-:Y:S01]  /*0270*/  UMOV UR5, 0x1 ;  /* 0x0000000100057882 */ /* 0x000fe20000000000 */
[----:B------:R-:W-:Y:S01]  /*0280*/  UMOV UR8, 0x100 ;  /* 0x0000010000087882 */ /* 0x000fe20000000000 */
[----:B------:R-:W-:Y:S01]  /*0290*/  ELECT P0, URZ, PT ;  /* 0x00000000003f782f */ /* 0x000fe20003800000 */
[----:B------:R-:W-:-:S04]  /*02a0*/  UIADD3 UR8, -UR8, 0x100000, URZ ;  /* 0x0010000008087890 */ /* 0x000fc8000fffe13f */
[----:B------:R-:W-:Y:S02]  /*02b0*/  USHF.L.U32 UR9, UR8, 0xb, URZ ;  /* 0x0000000b08097899 */ /* 0x000fe4000800063f */
[----:B------:R-:W-:Y:S02]  /*02c0*/  USHF.L.U32 UR8, UR8, 0x1, URZ ;  /* 0x0000000108087899 */ /* 0x000fe4000800063f */
[----:B0-----:R-:W-:Y:S02]  /*02d0*/  ULEA UR10, UR10, UR4, 0x18 ;  /* 0x000000040a0a7291 */ /* 0x001fe4000f8ec03f */
[----:B------:R-:W-:-:S04]  /*02e0*/  UIADD3 UR4, -UR5, 0x100000, URZ ;  /* 0x0010000005047890 */ /* 0x000fc8000fffe13f */
[----:B------:R-:W-:Y:S02]  /*02f0*/  USHF.L.U32 UR5, UR4, 0xb, URZ ;  /* 0x0000000b04057899 */ /* 0x000fe4000800063f */
[----:B------:R-:W-:Y:S01]  /*0300*/  USHF.L.U32 UR4, UR4, 0x1, URZ ;  /* 0x0000000104047899 */ /* 0x000fe2000800063f */
[----:B------:R-:W0:Y:S11]  /*0310*/  FENCE.VIEW.ASYNC.S ;  /* 0x00000000000073c6 */ /* 0x000e360000000000 */
[----:B0-----:R0:W1:Y:S01]  /*0320*/  SYNCS.EXCH.64 URZ, [UR10], UR4 ;  /* 0x000000040a3f75b2 */ /* 0x0010620008000100 */
[----:B------:R0:W2:Y:S01]  /*0330*/  SYNCS.EXCH.64 URZ, [UR10+0x38], UR8 ;  /* 0x000038080a3f75b2 */ /* 0x0000a20008000100 */
[----:B------:R0:W3:Y:S01]  /*0340*/  SYNCS.EXCH.64 URZ, [UR10+0x8], UR4 ;  /* 0x000008040a3f75b2 */ /* 0x0000e20008000100 */
[----:B------:R0:W4:Y:S01]  /*0350*/  SYNCS.EXCH.64 URZ, [UR10+0x40], UR8 ;  /* 0x000040080a3f75b2 */ /* 0x0001220008000100 */
[----:B------:R0:W0:Y:S01]  /*0360*/  SYNCS.EXCH.64 URZ, [UR10+0x10], UR4 ;  /* 0x000010040a3f75b2 */ /* 0x0000220008000100 */
        /* <DEDUP_REMOVED lines=9> */
[----:B------:R-:W-:Y:S01]  /*0400*/  NOP ;  /* 0x0000000000007918 */ /* 0x000fe20000000000 */
.L_x_2:
[----:B------:R-:W5:Y:S01]  /*0410*/  LDC R5, c[0x0][0x65c] ;  /* 0x00019700ff057b82 */ /* 0x000f620000000800 */
[----:B------:R1:W2:Y:S01]  /*0420*/  SHFL.IDX PT, R2, R0, RZ, 0x1f ;  /* 0x00001fff00027589 */ /* 0x0002a200000e0000 */
[----:B------:R-:W-:Y:S01]  /*0430*/  ELECT P0, URZ, PT ;  /* 0x00000000003f782f */ /* 0x000fe20003800000 */
[----:B------:R-:W-:Y:S01]  /*0440*/  IMAD.MOV.U32 R3, RZ, RZ, RZ ;  /* 0x000000ffff037224 */ /* 0x000fe200078e00ff */
[----:B0-----:R-:W-:Y:S01]  /*0450*/  UMOV UR4, 0x20 ;  /* 0x0000002000047882 */ /* 0x001fe20000000000 */
[----:B------:R-:W0:Y:S01]  /*0460*/  S2R R4, SR_CTAID.Y ;  /* 0x0000000000047919 */ /* 0x000e220000002600 */
[----:B------:R-:W-:Y:S01]  /*0470*/  NOP ;  /* 0x0000000000007918 */ /* 0x000fe20000000000 */
[----:B------:R-:W-:Y:S01]  /*0480*/  NOP ;  /* 0x0000000000007918 */ /* 0x000fe20000000000 */
[----:B-1----:R-:W-:Y:S02]  /*0490*/  LOP3.LUT R0, R0, 0xfffffbff, RZ, 0xc0, !PT ;  /* 0xfffffbff00007812 */ /* 0x002fe400078ec0ff */
[----:B-----5:R-:W-:-:S02]  /*04a0*/  ISETP.NE.AND P2, PT, R5, 0x1, PT ;  /* 0x000000010500780c */ /* 0x020fc40003f45270 */
[----:B--2---:R-:W-:Y:S02]  /*04b0*/  ISETP.NE.OR P0, PT, R2, RZ, !P0 ;  /* 0x000000ff0200720c */ /* 0x004fe40004705670 */
[----:B------:R-:W1:Y:S09]  /*04c0*/  S2R R2, SR_CTAID.X ;  /* 0x0000000000027919 */ /* 0x000e720000002500 */
[----:B------:R-:W1:Y:S01]  /*04d0*/  @P2 LDC R9, c[0x0][0x10] ;  /* 0x00000400ff092b82 */ /* 0x000e620000000800 */
[----:B0-----:R-:W-:Y:S01]  /*04e0*/  @P2 IMAD.MOV.U32 R6, RZ, RZ, R4 ;  /* 0x000000ffff062224 */ /* 0x001fe200078e0004 */
[----:B------:R-:W-:Y:S01]  /*04f0*/  VOTEU.ALL UP0, P0 ;  /* 0x00000000003f7886 */ /* 0x000fe20000000000 */
[----:B------:R-:W-:Y:S01]  /*0500*/  @P2 IMAD.MOV.U32 R7, RZ, RZ, RZ ;  /* 0x000000ffff072224 */ /* 0x000fe200078e00ff */
[----:B------:R-:W-:Y:S01]  /*0510*/  VOTEU.ALL UP1, P0 ;  /* 0x00000000003f7886 */ /* 0x000fe20000020000 */
[----:B------:R-:W-:Y:S01]  /*0520*/  @P2 IMAD.MOV.U32 R11, RZ, RZ, RZ ;  /* 0x000000ffff0b2224 */ /* 0x000fe200078e00ff */
[----:B------:R-:W-:Y:S01]  /*0530*/  @P2 LOP3.LUT R0, R0, 0x400, RZ, 0xfc, !PT ;  /* 0x0000040000002812 */ /* 0x000fe200078efcff */
[----:B------:R-:W-:Y:S01]  /*0540*/  @!UP0 UMOV UR8, 0x400 ;  /* 0x0000040000088882 */ /* 0x000fe20000000000 */
[----:B------:R-:W0:Y:S01]  /*0550*/  @!P2 LDC R5, c[0x0][0xc] ;  /* 0x00000300ff05ab82 */ /* 0x000e220000000800 */
[----:B------:R-:W-:-:S04]  /*0560*/  @!UP0 UIADD3 UR4, -UR4, 0x100000, URZ ;  /* 0x0010000004048890 */ /* 0x000fc8000fffe13f */
[----:B------:R-:W-:Y:S02]  /*0570*/  @!UP0 USHF.L.U32 UR5, UR4, 0xb, URZ ;  /* 0x0000000b04058899 */ /* 0x000fe4000800063f */
[----:B------:R-:W-:Y:S01]  /*0580*/  @!UP0 USHF.L.U32 UR4, UR4, 0x1, URZ ;  /* 0x0000000104048899 */ /* 0x000fe2000800063f */
[----:B------:R-:W2:Y:S01]  /*0590*/  @!UP0 S2UR UR9, SR_CgaCtaId ;  /* 0x00000000000989c3 */ /* 0x000ea20000008800 */
[----:B-1----:R-:W-:-:S04]  /*05a0*/  @P2 IMAD.WIDE.U32 R8, R2, R9, R6 ;  /* 0x0000000902082225 */ /* 0x002fc800078e0006 */
[----:B------:R-:W-:Y:S02]  /*05b0*/  @P2 IMAD.MOV.U32 R18, RZ, RZ, R8 ;  /* 0x000000ffff122224 */ /* 0x000fe400078e0008 */
[----:B------:R-:W-:Y:S02]  /*05c0*/  @P2 IMAD.IADD R19, R9, 0x1, R11 ;  /* 0x0000000109132824 */ /* 0x000fe400078e020b */
[----:B0-----:R-:W-:-:S04]  /*05d0*/  @!P2 IMAD.WIDE.U32 R6, R5, R4, R2 ;  /* 0x000000040506a225 */ /* 0x001fc800078e0002 */
[----:B------:R-:W-:Y:S02]  /*05e0*/  @!P2 IMAD.MOV.U32 R18, RZ, RZ, R6 ;  /* 0x000000ffff12a224 */ /* 0x000fe400078e0006 */
[----:B------:R-:W-:Y:S01]  /*05f0*/  @!P2 IMAD.MOV.U32 R19, RZ, RZ, R7 ;  /* 0x000000ffff13a224 */ /* 0x000fe200078e0007 */
[----:B--2---:R-:W-:Y:S02]  /*0600*/  @!UP0 ULEA UR8, UR9, UR8, 0x18 ;  /* 0x0000000809088291 */ /* 0x004fe4000f8ec03f */
[----:B------:R0:W-:Y:S01]  /*0610*/  STL [R1+0x1ec], R18 ;  /* 0x0001ec1201007387 */ /* 0x0001e20000100800 */
[----:B------:R-:W-:-:S03]  /*0620*/  VOTEU.ALL UP0, P0 ;  /* 0x00000000003f7886 */ /* 0x000fc60000000000 */
[----:B------:R0:W-:Y:S04]  /*0630*/  STL [R1+0x1e8], R19 ;  /* 0x0001e81301007387 */ /* 0x0001e80000100800 */
[----:B------:R-:W1:Y:S02]  /*0640*/  FENCE.VIEW.ASYNC.S ;  /* 0x00000000000073c6 */ /* 0x000e640000000000 */
[----:B-1----:R0:W3:Y:S01]  /*0650*/  @!UP0 SYNCS.EXCH.64 URZ, [UR8+0x80], UR4 ;  /* 0x00008004083f85b2 */ /* 0x0020e20008000100 */
[----:B------:R0:W3:Y:S01]  /*0660*/  @!UP1 SYNCS.EXCH.64 URZ, [UR8+0x88], UR4 ;  /* 0x00008804083f95b2 */ /* 0x0000e20008000100 */
[----:B------:R-:W-:Y:S01]  /*0670*/  NOP ;  /* 0x0000000000007918 */ /* 0x000fe20000000000 */
[----:B---34-:R-:W-:Y:S06]  /*0680*/  BAR.SYNC.DEFER_BLOCKING 0x0 ;  /* 0x0000000000007b1d */ /* 0x018fec0000010000 */
[----:B0-----:R-:W-:Y:S05]  /*0690*/  @!P1 BRA `(.L_x_3) ;  /* 0x000001b400589947 */ /* 0x001fea0003800000 */
[----:B------:R-:W-:-:S06]  /*06a0*/  UISETP.GT.U32.AND UP0, UPT, UR11, 0x1, UPT ;  /* 0x000000010b00788c */ /* 0x000fcc000bf04070 */
[----:B------:R-:W-:-:S13]  /*06b0*/  PLOP3.LUT P0, PT, PT, PT, UP0, 0x80, 0x0 ;  /* 0x000000000000781c */ /* 0x000fda0003f0f008 */
[----:B------:R-:W-:Y:S05]  /*06c0*/  @P0 EXIT ;  /* 0x000000000000094d */ /* 0x000fea0003800000 */
[----:B------:R-:W-:Y:S01]  /*06d0*/  IMAD.MOV.U32 R7, RZ, RZ, -0x1 ;  /* 0xffffffffff077424 */ /* 0x000fe200078e00ff */
[----:B------:R-:W-:Y:S01]  /*06e0*/  ULDC.64 UR4, c[0x0][0x650] ;  /* 0x0001940000047ab9 */ /* 0x000fe20000000a00 */
[----:B------:R-:W-:Y:S01]  /*06f0*/  IMAD.MOV.U32 R6, RZ, RZ, -0x1 ;  /* 0xffffffffff067424 */ /* 0x000fe200078e00ff */
[----:B------:R-:W-:Y:S01]  /*0700*/  ISETP.GE.U32.AND P0, PT, R18, UR4, PT ;  /* 0x0000000412007c0c */ /* 0x000fe2000bf06070 */
[----:B------:R-:W-:Y:S01]  /*0710*/  UMOV UR42, 0xffffffff ;  /* 0xffffffff002a7882 */ /* 0x000fe20000000000 */
[----:B------:R0:W-:Y:S01]  /*0720*/  STL [R1+0x1e4], R7 ;  /* 0x0001e40701007387 */ /* 0x0001e20000100800 */
[----:B------:R-:W-:Y:S02]  /*0730*/  PRMT R5, RZ, 0x7610, R5 ;  /* 0x00007610ff057816 */ /* 0x000fe40000000005 */
[----:B------:R-:W-:Y:S01]  /*0740*/  ISETP.GE.U32.AND.EX P0, PT, R19, UR5, PT, P0 ;  /* 0x0000000513007c0c */ /* 0x000fe2000bf06100 */
[----:B------:R0:W-:-:S12]  /*0750*/  STL [R1+0x1e0], R6 ;  /* 0x0001e00601007387 */ /* 0x0001d80000100800 */
[----:B0-----:R-:W-:Y:S05]  /*0760*/  @P0 BRA `(.L_x_4) ;  /* 0x00000004006c0947 */ /* 0x001fea0003800000 */
[----:B------:R-:W0:Y:S01]  /*0770*/  LDC.64 R14, c[0x0][0x628] ;  /* 0x00018a00ff0e7b82 */ /* 0x000e220000000a00 */
[----:B------:R-:W-:Y:S02]  /*0780*/  IMAD.MOV.U32 R6, RZ, RZ, R18 ;  /* 0x000000ffff067224 */ /* 0x000fe400078e0012 */
[----:B------:R-:W-:-:S05]  /*0790*/  IMAD.MOV.U32 R7, RZ, RZ, R19 ;  /* 0x000000ffff077224 */ /* 0x000fca00078e0013 */
[----:B------:R-:W1:Y:S08]  /*07a0*/  LDC R12, c[0x0][0x630] ;  /* 0x00018c00ff0c7b82 */ /* 0x000e700000000800 */
[----:B------:R-:W2:Y:S01]  /*07b0*/  LDC.64 R16, c[0x0][0x620] ;  /* 0x00018800ff107b82 */ /* 0x000ea20000000a00 */
[----:B0-----:R-:W-:-:S04]  /*07c0*/  ISETP.NE.U32.AND P0, PT, R14, RZ, PT ;  /* 0x000000ff0e00720c */ /* 0x001fc80003f05070 */
[----:B------:R-:W-:-:S13]  /*07d0*/  ISETP.NE.AND.EX P0, PT, R15, RZ, PT, P0 ;  /* 0x000000ff0f00720c */ /* 0x000fda0003f05300 */
[----:B-12---:R-:W-:Y:S05]  /*07e0*/  @!P0 BRA `(.L_x_5) ;  /* 0x0000000000288947 */ /* 0x006fea0003800000 */
[----:B------:R-:W0:Y:S02]  /*07f0*/  LDC R5, c[0x0][0x634] ;  /* 0x00018d00ff057b82 */ /* 0x000e240000000800 */
[----:B0-----:R-:W-:-:S05]  /*0800*/  IADD3 R5, P0, R18, R5, RZ ;  /* 0x0000000512057210 */ /* 0x001fca0007f1e0ff */
[----:B------:R-:W-:-:S04]  /*0810*/  IMAD.X R13, RZ, RZ, R19, P0 ;  /* 0x000000ffff0d7224 */ /* 0x000fc800000e0613 */
[----:B------:R-:W-:-:S04]  /*0820*/  IMAD.WIDE.U32 R6, R13, R14, RZ ;  /* 0x0000000e0d067225 */ /* 0x000fc800078e00ff */
[----:B------:R-:W-:-:S04]  /*0830*/  IMAD.WIDE.U32 R8, P0, R5, R15, R6 ;  /* 0x0000000f05087225 */ /* 0x000fc80007800006 */
[----:B------:R-:W-:-:S04]  /*0840*/  IMAD.WIDE.U32 R6, R5, R14, RZ ;  /* 0x0000000e05067225 */ /* 0x000fc800078e00ff */
[----:B------:R-:W-:Y:S01]  /*0850*/  IMAD.X R11, RZ, RZ, RZ, P0 ;  /* 0x000000ffff0b7224 */ /* 0x000fe200000e06ff */
[----:B------:R-:W-:Y:S01]  /*0860*/  IADD3 RZ, P0, R7, R8, RZ ;  /* 0x0000000807ff7210 */ /* 0x000fe20007f1e0ff */
[----:B------:R-:W-:-:S04]  /*0870*/  IMAD.MOV.U32 R10, RZ, RZ, R9 ;  /* 0x000000ffff0a7224 */ /* 0x000fc800078e0009 */
[----:B------:R-:W-:-:S08]  /*0880*/  IMAD.WIDE.U32.X R6, R13, R15, R10, P0 ;  /* 0x0000000f0d067225 */ /* 0x000fd000000e040a */
.L_x_5:
[-CC-:B------:R-:W-:Y:S01]  /*0890*/  SHF.R.U64 R23, R6, R12.reuse, R7.reuse ;  /* 0x0000000c06177219 */ /* 0x180fe20000001207 */
[----:B------:R-:W0:Y:S01]  /*08a0*/  LDC R10, c[0x0][0x618] ;  /* 0x00018600ff0a7b82 */ /* 0x000e220000000800 */
[----:B------:R-:W-:Y:S01]  /*08b0*/  SHF.R.U32.HI R5, RZ, R12, R7 ;  /* 0x0000000cff057219 */ /* 0x000fe20000011607 */
[----:B------:R-:W-:Y:S01]  /*08c0*/  IMAD.MOV.U32 R6, RZ, RZ, R18 ;  /* 0x000000ffff067224 */ /* 0x000fe200078e0012 */
[----:B------:R-:W-:Y:S01]  /*08d0*/  I2FP.F32.U32 R3, R2 ;  /* 0x0000000200037245 */ /* 0x000fe20000201000 */
[----:B------:R-:W-:Y:S01]  /*08e0*/  IMAD.MOV.U32 R7, RZ, RZ, R19 ;  /* 0x000000ffff077224 */ /* 0x000fe200078e0013 */
[----:B------:R-:W-:Y:S01]  /*08f0*/  IADD3 R9, P0, RZ, -R23, RZ ;  /* 0x80000017ff097210 */ /* 0x000fe20007f1e0ff */
[----:B------:R-:W-:Y:S02]  /*0900*/  ULDC UR4, c[0x0][0x150] ;  /* 0x0000540000047ab9 */ /* 0x000fe40000000800 */
[----:B------:R-:W1:Y:S01]  /*0910*/  LDC.64 R18, c[0x0][0x640] ;  /* 0x00019000ff127b82 */ /* 0x000e620000000a00 */
[----:B------:R-:W-:Y:S01]  /*0920*/  FMUL R3, R3, UR4 ;  /* 0x0000000403037c20 */ /* 0x000fe20008400000 */
[----:B------:R-:W-:Y:S01]  /*0930*/  IMAD.X R11, RZ, RZ, ~R5, P0 ;  /* 0x000000ffff0b7224 */ /* 0x000fe200000e0e05 */
[----:B------:R-:W-:Y:S01]  /*0940*/  ULDC UR4, c[0x0][0x154] ;  /* 0x0000550000047ab9 */ /* 0x000fe20000000800 */
[----:B------:R-:W-:-:S03]  /*0950*/  IMAD.WIDE.U32 R6, R9, R16, R6 ;  /* 0x0000001009067225 */ /* 0x000fc600078e0006 */
[----:B------:R-:W2:Y:S01]  /*0960*/  F2I.U32.TRUNC.NTZ R3, R3 ;  /* 0x0000000300037305 */ /* 0x000ea2000020f000 */
[----:B------:R-:W3:Y:S01]  /*0970*/  LDC R12, c[0x0][0x608] ;  /* 0x00018200ff0c7b82 */ /* 0x000ee20000000800 */
[----:B------:R-:W-:-:S04]  /*0980*/  IMAD R8, R11, R16, RZ ;  /* 0x000000100b087224 */ /* 0x000fc800078e02ff */
[----:B------:R-:W-:-:S03]  /*0990*/  IMAD R9, R9, R17, R8 ;  /* 0x0000001109097224 */ /* 0x000fc600078e0208 */
[----:B------:R-:W4:Y:S01]  /*09a0*/  LDC R5, c[0x0][0x144] ;  /* 0x00005100ff057b82 */ /* 0x000f220000000800 */
[----:B------:R-:W-:Y:S02]  /*09b0*/  IMAD.IADD R7, R7, 0x1, R9 ;  /* 0x0000000107077824 */ /* 0x000fe400078e0209 */
[----:B------:R-:W-:-:S03]  /*09c0*/  IMAD.MOV.U32 R9, RZ, RZ, -0x1 ;  /* 0xffffffffff097424 */ /* 0x000fc600078e00ff */
[----:B0-----:R-:W-:Y:S01]  /*09d0*/  SHF.R.U64 R14, R6, R10, R7 ;  /* 0x0000000a060e7219 */ /* 0x001fe20000001207 */
[----:B--2---:R-:W-:Y:S01]  /*09e0*/  IMAD.MOV R8, RZ, RZ, -R3 ;  /* 0x000000ffff087224 */ /* 0x004fe200078e0a03 */
[----:B------:R-:W0:Y:S01]  /*09f0*/  LDC R16, c[0x0][0x658] ;  /* 0x00019600ff107b82 */ /* 0x000e220000000800 */
[----:B------:R-:W-:Y:S02]  /*0a00*/  I2FP.F32.U32 R6, R4 ;  /* 0x0000000400067245 */ /* 0x000fe40000201000 */
[----:B-1----:R-:W-:Y:S02]  /*0a10*/  ISETP.NE.U32.AND P0, PT, R18, RZ, PT ;  /* 0x000000ff1200720c */ /* 0x002fe40003f05070 */
[----:B------:R-:W-:Y:S01]  /*0a20*/  SHF.R.U32.HI R3, RZ, R10, R7 ;  /* 0x0000000aff037219 */ /* 0x000fe20000011607 */
[----:B------:R-:W-:Y:S01]  /*0a30*/  FMUL R6, R6, UR4 ;  /* 0x0000000406067c20 */ /* 0x000fe20008400000 */
[----:B------:R-:W-:Y:S01]  /*0a40*/  ISETP.NE.AND.EX P0, PT, R19, RZ, PT, P0 ;  /* 0x000000ff1300720c */ /* 0x000fe20003f05300 */
[----:B------:R-:W1:Y:S01]  /*0a50*/  LDC R13, c[0x0][0x148] ;  /* 0x00005200ff0d7b82 */ /* 0x000e620000000800 */
[-CC-:B---3--:R-:W-:Y:S01]  /*0a60*/  SHF.R.U64 R24, R14, R12.reuse, R3.reuse ;  /* 0x0000000c0e187219 */ /* 0x188fe20000001203 */
[----:B------:R-:W-:Y:S01]  /*0a70*/  IMAD.MOV.U32 R7, RZ, RZ, 0x1 ;  /* 0x00000001ff077424 */ /* 0x000fe200078e00ff */
[----:B------:R-:W-:-:S02]  /*0a80*/  SHF.R.U32.HI R3, RZ, R12, R3 ;  /* 0x0000000cff037219 */ /* 0x000fc40000011603 */
[----:B------:R2:W3:Y:S03]  /*0a90*/  F2I.U32.TRUNC.NTZ R12, R6 ;  /* 0x00000006000c7305 */ /* 0x0004e6000020f000 */
[----:B------:R-:W1:Y:S01]  /*0aa0*/  LDC R17, c[0x0][0x600] ;  /* 0x00018000ff117b82 */ /* 0x000e620000000800 */
[----:B----4-:R-:W-:-:S07]  /*0ab0*/  IMAD R5, R5, R8, R2 ;  /* 0x0000000805057224 */ /* 0x010fce00078e0202 */
[----:B------:R-:W4:Y:S01]  /*0ac0*/  LDC R20, c[0x0][0x648] ;  /* 0x00019200ff147b82 */ /* 0x000f220000000800 */
[-C--:B0-----:R-:W-:Y:S02]  /*0ad0*/  SHF.L.U32 R2, R9, R16.reuse, RZ ;  /* 0x0000001009027219 */ /* 0x081fe400000006ff */
[--C-:B------:R-:W-:Y:S02]  /*0ae0*/  SHF.R.U64 R26, R24, R16, R3.reuse ;  /* 0x00000010181a7219 */ /* 0x100fe40000001203 */
[----:B------:R-:W-:Y:S02]  /*0af0*/  LOP3.LUT R11, RZ, R2, RZ, 0x33, !PT ;  /* 0x00000002ff0b7212 */ /* 0x000fe400078e33ff */
[-C--:B------:R-:W-:Y:S01]  /*0b00*/  SHF.R.U32.HI R3, RZ, R16.reuse, R3 ;  /* 0x00000010ff037219 */ /* 0x080fe20000011603 */
[----:B------:R-:W0:Y:S01]  /*0b10*/  LDC R21, c[0x0][0x638] ;  /* 0x00018e00ff157b82 */ /* 0x000e220000000800 */
[----:B------:R-:W-:Y:S01]  /*0b20*/  SHF.L.U32 R10, R7, R16, RZ ;  /* 0x00000010070a7219 */ /* 0x000fe200000006ff */
[----:B------:R-:W-:-:S06]  /*0b30*/  IMAD.MOV.U32 R2, RZ, RZ, R26 ;  /* 0x000000ffff027224 */ /* 0x000fcc00078e001a */
[----:B------:R-:W0:Y:S01]  /*0b40*/  LDC R22, c[0x0][0x610] ;  /* 0x00018400ff167b82 */ /* 0x000e220000000800 */
[----:B--23--:R-:W-:Y:S05]  /*0b50*/  @!P0 BRA `(.L_x_6) ;  /* 0x0000000000288947 */ /* 0x00cfea0003800000 */
[----:B------:R-:W2:Y:S02]  /*0b60*/  LDC R9, c[0x0][0x64c] ;  /* 0x00019300ff097b82 */ /* 0x000ea40000000800 */
[----:B--2---:R-:W-:-:S05]  /*0b70*/  IADD3 R9, P0, R26, R9, RZ ;  /* 0x000000091a097210 */ /* 0x004fca0007f1e0ff */
        /* <DEDUP_REMOVED lines=8> */
.L_x_6:
[----:B----4-:R-:W-:Y:S01]  /*0c00*/  SHF.R.U64 R2, R2, R20, R3 ;  /* 0x0000001402027219 */ /* 0x010fe20000001203 */
[----:B-1----:R-:W-:Y:S01]  /*0c10*/  VIADD R3, R17, 0xffffffff ;  /* 0xffffffff11037836 */ /* 0x002fe20000000000 */
[----:B------:R-:W-:Y:S01]  /*0c20*/  LOP3.LUT R11, R24, R11, RZ, 0xc0, !PT ;  /* 0x0000000b180b7212 */ /* 0x000fe200078ec0ff */
[----:B------:R-:W-:Y:S01]  /*0c30*/  IMAD.MOV R12, RZ, RZ, -R12 ;  /* 0x000000ffff0c7224 */ /* 0x000fe200078e0a0c */
[----:B------:R-:W-:Y:S01]  /*0c40*/  R2UR UR42, R23 ;  /* 0x00000000172a72ca */ /* 0x000fe200000e0000 */
[----:B------:R-:W-:Y:S01]  /*0c50*/  IMAD.MOV R6, RZ, RZ, -R2 ;  /* 0x000000ffff067224 */ /* 0x000fe200078e0a02 */
[----:B------:R-:W-:Y:S01]  /*0c60*/  LOP3.LUT R3, R14, R3, RZ, 0xc0, !PT ;  /* 0x000000030e037212 */ /* 0x000fe200078ec0ff */
[----:B------:R-:W-:Y:S02]  /*0c70*/  IMAD R10, R10, R2, R11 ;  /* 0x000000020a0a7224 */ /* 0x000fe400078e020b */
[----:B------:R-:W-:Y:S02]  /*0c80*/  @P2 IMAD R5, R13, R12, R4 ;  /* 0x0000000c0d052224 */ /* 0x000fe400078e0204 */
[----:B0-----:R-:W-:-:S02]  /*0c90*/  IMAD R2, R6, R21, R26 ;  /* 0x0000001506027224 */ /* 0x001fc400078e021a */
[----:B------:R-:W-:Y:S02]  /*0ca0*/  IMAD R5, R10, R22, R5 ;  /* 0x000000160a057224 */ /* 0x000fe400078e0205 */
[----:B------:R-:W-:Y:S02]  /*0cb0*/  IMAD R2, R2, R17, R3 ;  /* 0x0000001102027224 */ /* 0x000fe400078e0203 */
[----:B------:R-:W-:-:S03]  /*0cc0*/  IMAD.MOV.U32 R3, RZ, RZ, 0x1 ;  /* 0x00000001ff037424 */ /* 0x000fc600078e00ff */
[----:B------:R-:W-:Y:S02]  /*0cd0*/  SEL R4, R2, R5, !P2 ;  /* 0x0000000502047207 */ /* 0x000fe40005000000 */
[----:B------:R-:W-:Y:S02]  /*0ce0*/  SEL R2, R5, R2, !P2 ;  /* 0x0000000205027207 */ /* 0x000fe40005000000 */
[----:B------:R-:W-:Y:S01]  /*0cf0*/  PRMT R5, R3, 0x7610, R5 ;  /* 0x0000761003057816 */ /* 0x000fe20000000005 */
[----:B------:R0:W-:Y:S04]  /*0d00*/  STL [R1+0x1e0], R4 ;  /* 0x0001e00401007387 */ /* 0x0001e80000100800 */
[----:B------:R0:W-:Y:S02]  /*0d10*/  STL [R1+0x1e4], R2 ;  /* 0x0001e40201007387 */ /* 0x0001e40000100800 */
.L_x_4:
[----:B------:R-:W-:-:S08]  /*0d20*/  NOP ;  /* 0x0000000000007918 */ /* 0x000fd00000000000 */
[----:B------:R-:W1:Y:S02]  /*0d30*/  USETMAXREG.TRY_ALLOC.CTAPOOL UP0, 0xe8 ;  /* 0x000000e8000079c8 */ /* 0x000e640008000600 */
[----:B-1----:R-:W-:-:S13]  /*0d40*/  PLOP3.LUT P0, PT, PT, PT, UP0, 0x80, 0x0 ;  /* 0x000000000000781c */ /* 0x002fda0003f0f008 */
[----:B------:R-:W-:Y:S05]  /*0d50*/  @!P0 BRA `(.L_x_4) ;  /* 0xfffffffc00f08947 */ /* 0x000fea000383ffff */
[----:B------:R-:W-:Y:S01]  /*0d60*/  ULDC.64 UR4, c[0x0][0x598] ;  /* 0x0001660000047ab9 */ /* 0x000fe20000000a00 */
[----:B------:R-:W-:Y:S01]  /*0d70*/  ULDC.64 UR46, c[0x0][0x208] ;  /* 0x00008200002e7ab9 */ /* 0x000fe20000000a00 */
[----:B------:R-:W-:-:S04]  /*0d80*/  ISETP.NE.U32.AND P0, PT, RZ, UR4, PT ;  /* 0x00000004ff007c0c */ /* 0x000fc8000bf05070 */
[----:B------:R-:W-:-:S13]  /*0d90*/  ISETP.NE.AND.EX P0, PT, RZ, UR5, PT, P0 ;  /* 0x00000005ff007c0c */ /* 0x000fda000bf05300 */
[----:B------:R-:W-:Y:S05]  /*0da0*/  @!P0 BRA `(.L_x_7) ;  /* 0x0000000000208947 */ /* 0x000fea0003800000 */
[----:B0-----:R-:W0:Y:S02]  /*0db0*/  LDC.64 R2, c[0x0][0x598] ;  /* 0x00016600ff027b82 */ /* 0x001e240000000a00 */
[----:B0-----:R-:W2:Y:S02]  /*0dc0*/  LDG.E.64 R2, desc[UR46][R2.64] ;  /* 0x0000002e02027981 */ /* 0x001ea4000c1e1b00 */
[----:B--2---:R-:W-:-:S04]  /*0dd0*/  ISETP.NE.U32.AND P0, PT, R2, RZ, PT ;  /* 0x000000ff0200720c */ /* 0x004fc80003f05070 */
[----:B------:R-:W-:-:S13]  /*0de0*/  ISETP.NE.AND.EX P0, PT, R3, RZ, PT, P0 ;  /* 0x000000ff0300720c */ /* 0x000fda0003f05300 */
[----:B------:R-:W-:Y:S05]  /*0df0*/  @!P0 BRA `(.L_x_7) ;  /* 0x00000000000c8947 */ /* 0x000fea0003800000 */
[----:B------:R-:W2:Y:S02]  /*0e00*/  LD.E R2, desc[UR46][R2.64] ;  /* 0x0000002e02027980 */ /* 0x000ea4000c101900 */
[----:B--2---:R-:W-:Y:S01]  /*0e10*/  R2UR UR41, R2 ;  /* 0x00000000022972ca */ /* 0x004fe200000e0000 */
[----:B------:R-:W-:-:S14]  /*0e20*/  BRA `(.L_x_8) ;  /* 0x0000000000247947 */ /* 0x000fdc0003800000 */
.L_x_7:
[----:B------:R-:W-:Y:S02]  /*0e30*/  ULDC.64 UR4, c[0x0][0x588] ;  /* 0x0001620000047ab9 */ /* 0x000fe40000000a00 */
[----:B------:R-:W-:-:S04]  /*0e40*/  ISETP.NE.U32.AND P0, PT, RZ, UR4, PT ;  /* 0x00000004ff007c0c */ /* 0x000fc8000bf05070 */
[----:B------:R-:W-:-:S13]  /*0e50*/  ISETP.NE.AND.EX P0, PT, RZ, UR5, PT, P0 ;  /* 0x00000005ff007c0c */ /* 0x000fda000bf05300 */
[----:B------:R-:W-:Y:S05]  /*0e60*/  @!P0 BRA `(.L_x_9) ;  /* 0x0000000000108947 */ /* 0x000fea0003800000 */
[----:B0-----:R-:W0:Y:S02]  /*0e70*/  LDC.64 R2, c[0x0][0x588] ;  /* 0x00016200ff027b82 */ /* 0x001e240000000a00 */
[----:B0-----:R-:W2:Y:S02]  /*0e80*/  LDG.E R2, desc[UR46][R2.64] ;  /* 0x0000002e02027981 */ /* 0x001ea4000c1e1900 */
[----:B--2---:R-:W-:Y:S01]  /*0e90*/  R2UR UR41, R2 ;  /* 0x00000000022972ca */ /* 0x004fe200000e0000 */
[----:B------:R-:W-:-:S14]  /*0ea0*/  BRA `(.L_x_8) ;  /* 0x0000000000047947 */ /* 0x000fdc0003800000 */
.L_x_9:
[----:B------:R-:W-:-:S05]  /*0eb0*/  ULDC UR41, c[0x0][0x580] ;  /* 0x0001600000297ab9 */ /* 0x000fca0000000800 */
.L_x_8:
[----:B------:R-:W-:Y:S02]  /*0ec0*/  ULDC.64 UR4, c[0x0][0x5a0] ;  /* 0x0001680000047ab9 */ /* 0x000fe40000000a00 */
        /* <DEDUP_REMOVED lines=11> */
.L_x_10:
        /* <DEDUP_REMOVED lines=8> */
.L_x_12:
[----:B------:R-:W-:-:S05]  /*1000*/  ULDC UR40, c[0x0][0x584] ;  /* 0x0001610000287ab9 */ /* 0x000fca0000000800 */
.L_x_11:
[----:B------:R-:W-:-:S13]  /*1010*/  LOP3.LUT P0, RZ, R5, 0xff, RZ, 0xc0, !PT ;  /* 0x000000ff05ff7812 */ /* 0x000fda000780c0ff */
[----:B------:R-:W-:Y:S05]  /*1020*/  @!P0 EXIT ;  /* 0x000000000000894d */ /* 0x000fea0003800000 */
[----:B------:R-:W1:Y:S01]  /*1030*/  LDC.64 R8, c[0x0][0x5c8] ;  /* 0x00017200ff087b82 */ /* 0x000e620000000a00 */
[----:B------:R-:W-:Y:S01]  /*1040*/  ULDC UR4, c[0x0][0x28c] ;  /* 0x0000a30000047ab9 */ /* 0x000fe20000000800 */
[----:B------:R-:W-:Y:S02]  /*1050*/  ULOP3.LUT UR10, UR7, 0x1, URZ, 0xfc, !UPT ;  /* 0x00000001070a7892 */ /* 0x000fe4000f8efc3f */
[----:B------:R-:W-:-:S04]  /*1060*/  UIADD3 UR4, UR4, 0x3f, URZ ;  /* 0x0000003f04047890 */ /* 0x000fc8000fffe03f */
[----:B------:R-:W-:-:S04]  /*1070*/  USHF.R.S32.HI UR5, URZ, 0x1f, UR4 ;  /* 0x0000001f3f057899 */ /* 0x000fc80008011404 */
[----:B------:R-:W-:-:S03]  /*1080*/  ULEA.HI UR5, UR5, UR4, URZ, 0x6 ;  /* 0x0000000405057291 */ /* 0x000fc6000f8f303f */
[----:B------:R-:W-:Y:S01]  /*1090*/  UMOV UR4, URZ ;  /* 0x0000003f00047c82 */ /* 0x000fe20008000000 */
[----:B------:R-:W-:-:S03]  /*10a0*/  USHF.R.S32.HI UR11, URZ, 0x6, UR5 ;  /* 0x000000063f0b7899 */ /* 0x000fc60008011405 */
[----:B------:R-:W-:Y:S01]  /*10b0*/  UMOV UR5, URZ ;  /* 0x0000003f00057c82 */ /* 0x000fe20008000000 */
[C-C-:B-1----:R-:W-:Y:S01]  /*10c0*/  SHF.L.U64.HI R7, R8.reuse, 0x7, R9.reuse ;  /* 0x0000000708077819 */ /* 0x142fe20000010209 */
[C---:B------:R-:W-:Y:S01]  /*10d0*/  IMAD.SHL.U32 R5, R8.reuse, 0x80, RZ ;  /* 0x0000008008057824 */ /* 0x040fe200078e00ff */
[C-C-:B------:R-:W-:Y:S01]  /*10e0*/  SHF.L.U64.HI R6, R8.reuse, 0x3, R9.reuse ;  /* 0x0000000308067819 */ /* 0x140fe20000010209 */
[C---:B0-----:R-:W-:Y:S01]  /*10f0*/  IMAD.SHL.U32 R2, R8.reuse, 0x8, RZ ;  /* 0x0000000808027824 */ /* 0x041fe200078e00ff */
[C---:B------:R-:W-:Y:S01]  /*1100*/  SHF.L.U64.HI R4, R8.reuse, 0x8, R9 ;  /* 0x0000000808047819 */ /* 0x040fe20000010209 */
[----:B------:R-:W-:-:S07]  /*1110*/  IMAD.SHL.U32 R3, R8, 0x100, RZ ;  /* 0x0000010008037824 */ /* 0x000fce00078e00ff */
.L_x_39:
[----:B------:R-:W-:Y:S01]  /*1120*/  STL [R1+0x1dc], RZ ;  /* 0x0001dcff01007387 */ /* 0x000fe20000100800 */
[----:B0-----:R-:W0:Y:S01]  /*1130*/  S2UR UR16, SR_CgaCtaId ;  /* 0x00000000001079c3 */ /* 0x001e220000008800 */
[----:B------:R-:W-:Y:S01]  /*1140*/  UMOV UR15, 0x400 ;  /* 0x00000400000f7882 */ /* 0x000fe20000000000 */
[----:B------:R-:W-:Y:S01]  /*1150*/  UMOV UR6, URZ ;  /* 0x0000003f00067c82 */ /* 0x000fe20008000000 */
[----:B------:R-:W-:Y:S01]  /*1160*/  STL [R1+0x1d8], RZ ;  /* 0x0001d8ff01007387 */ /* 0x000fe20000100800 */
[----:B------:R-:W-:Y:S01]  /*1170*/  UMOV UR12, URZ ;  /* 0x0000003f000c7c82 */ /* 0x000fe20008000000 */
[----:B------:R-:W-:Y:S01]  /*1180*/  UMOV UR13, URZ ;  /* 0x0000003f000d7c82 */ /* 0x000fe20008000000 */
[----:B------:R-:W-:Y:S01]  /*1190*/  UMOV UR45, UR5 ;  /* 0x00000005002d7c82 */ /* 0x000fe20008000000 */
[----:B------:R-:W-:Y:S01]  /*11a0*/  STL [R1+0x1d4], RZ ;  /* 0x0001d4ff01007387 */ /* 0x000fe20000100800 */
[----:B-1----:R-:W1:Y:S01]  /*11b0*/  LDC R9, c[0x0][0x28c] ;  /* 0x0000a300ff097b82 */ /* 0x002e620000000800 */
[----:B--2---:R-:W-:-:S02]  /*11c0*/  CS2R R10, SRZ ;  /* 0x00000000000a7805 */ /* 0x004fc4000001ff00 */
[----:B------:R-:W-:Y:S01]  /*11d0*/  CS2R R12, SRZ ;  /* 0x00000000000c7805 */ /* 0x000fe2000001ff00 */
[----:B------:R-:W-:Y:S01]  /*11e0*/  STL [R1+0x1d0], RZ ;  /* 0x0001d0ff01007387 */ /* 0x000fe20000100800 */
[----:B------:R-:W-:Y:S02]  /*11f0*/  CS2R R14, SRZ ;  /* 0x00000000000e7805 */ /* 0x000fe4000001ff00 */
[----:B------:R-:W-:Y:S02]  /*1200*/  CS2R R16, SRZ ;  /* 0x0000000000107805 */ /* 0x000fe4000001ff00 */
[----:B------:R-:W-:Y:S01]  /*1210*/  CS2R R18, SRZ ;  /* 0x0000000000127805 */ /* 0x000fe2000001ff00 */
[----:B------:R-:W-:Y:S01]  /*1220*/  STL [R1+0x1cc], RZ ;  /* 0x0001ccff01007387 */ /* 0x000fe20000100800 */
[----:B------:R-:W-:Y:S02]  /*1230*/  CS2R R20, SRZ ;  /* 0x0000000000147805 */ /* 0x000fe4000001ff00 */
[----:B------:R-:W-:-:S02]  /*1240*/  CS2R R22, SRZ ;  /* 0x0000000000167805 */ /* 0x000fc4000001ff00 */
        /* <DEDUP_REMOVED lines=14> */
[----:B-1----:R-:W-:Y:S02]  /*1330*/  ISETP.GE.AND P0, PT, R9, 0x1, PT ;  /* 0x000000010900780c */ /* 0x002fe40003f06270 */
[----:B------:R-:W-:-:S02]  /*1340*/  CS2R R212, SRZ ;  /* 0x0000000000d47805 */ /* 0x000fc4000001ff00 */
[----:B------:R-:W-:Y:S01]  /*1350*/  CS2R R214, SRZ ;  /* 0x0000000000d67805 */ /* 0x000fe2000001ff00 */
[----:B------:R-:W-:Y:S01]  /*1360*/  STL [R1+0x1b8], RZ ;  /* 0x0001b8ff01007387 */ /* 0x000fe20000100800 */
[----:B------:R-:W-:Y:S02]  /*1370*/  CS2R R216, SRZ ;  /* 0x0000000000d87805 */ /* 0x000fe4000001ff00 */
[----:B------:R-:W-:Y:S02]  /*1380*/  CS2R R218, SRZ ;  /* 0x0000000000da7805 */ /* 0x000fe4000001ff00 */
[----:B------:R-:W-:Y:S01]  /*1390*/  CS2R R220, SRZ ;  /* 0x0000000000dc7805 */ /* 0x000fe2000001ff00 */
[----:B------:R-:W-:Y:S01]  /*13a0*/  STL [R1+0x1b4], RZ ;  /* 0x0001b4ff01007387 */ /* 0x000fe20000100800 */
[----:B------:R-:W-:Y:S01]  /*13b0*/  CS2R R222, SRZ ;  /* 0x0000000000de7805 */ /* 0x000fe2000001ff00 */
[----:B------:R-:W-:Y:S01]  /*13c0*/  IMAD.U32 R224, RZ, RZ, UR4 ;  /* 0x00000004ffe07e24 */ /* 0x000fe2000f8e00ff */
[----:B------:R-:W-:Y:S01]  /*13d0*/  CS2R R184, SRZ ;  /* 0x0000000000b87805 */ /* 0x000fe2000001ff00 */
[----:B------:R-:W-:Y:S01]  /*13e0*/  STL [R1+0x1b0], RZ ;  /* 0x0001b0ff01007387 */ /* 0x000fe20000100800 */
[----:B------:R-:W-:-:S02]  /*13f0*/  CS2R R186, SRZ ;  /* 0x0000000000ba7805 */ /* 0x000fc4000001ff00 */
[----:B------:R-:W-:Y:S02]  /*1400*/  CS2R R188, SRZ ;  /* 0x0000000000bc7805 */ /* 0x000fe4000001ff00 */
[----:B------:R-:W-:Y:S01]  /*1410*/  CS2R R190, SRZ ;  /* 0x0000000000be7805 */ /* 0x000fe2000001ff00 */
[----:B------:R-:W-:Y:S01]  /*1420*/  STL [R1+0x1ac], RZ ;  /* 0x0001acff01007387 */ /* 0x000fe20000100800 */
[----:B------:R-:W-:Y:S02]  /*1430*/  CS2R R176, SRZ ;  /* 0x0000000000b07805 */ /* 0x000fe4000001ff00 */
[----:B------:R-:W-:Y:S02]  /*1440*/  CS2R R178, SRZ ;  /* 0x0000000000b27805 */ /* 0x000fe4000001ff00 */
        /* <DEDUP_REMOVED lines=81> */
[----:B------:R-:W1:Y:S01]  /*1960*/  S2R R8, SR_TID.X ;  /* 0x0000000000087919 */ /* 0x000e620000002100 */
        /* <DEDUP_REMOVED lines=21> */
[----:B------:R-:W-:Y:S01]  /*1ac0*/  CS2R R30, SRZ ;  /* 0x00000000001e7805 */ /* 0x000fe2000001ff00 */
[----:B------:R-:W-:Y:S04]  /*1ad0*/  STL [R1+0x144], RZ ;  /* 0x000144ff01007387 */ /* 0x000fe80000100800 */
[----:B------:R-:W-:Y:S04]  /*1ae0*/  STL [R1+0x140], RZ ;  /* 0x000140ff01007387 */ /* 0x000fe80000100800 */
[----:B------:R-:W-:Y:S01]  /*1af0*/  STL [R1+0x13c], RZ ;  /* 0x00013cff01007387 */ /* 0x000fe20000100800 */
[----:B-1----:R-:W-:-:S03]  /*1b00*/  LOP3.LUT R8, R8, 0x80, RZ, 0xc0, !PT ;  /* 0x0000008008087812 */ /* 0x002fc600078ec0ff */
[----:B------:R-:W-:Y:S01]  /*1b10*/  STL [R1+0x138], RZ ;  /* 0x000138ff01007387 */ /* 0x000fe20000100800 */
[----:B------:R-:W-:-:S03]  /*1b20*/  SHF.R.U32.HI R8, RZ, 0x7, R8 ;  /* 0x00000007ff087819 */ /* 0x000fc60000011608 */
[----:B------:R-:W-:Y:S04]  /*1b30*/  STL [R1+0x134], RZ ;  /* 0x000134ff01007387 */ /* 0x000fe80000100800 */
        /* <DEDUP_REMOVED lines=32> */
[----:B------:R-:W1:Y:S04]  /*1d40*/  SHFL.IDX PT, R8, R8, RZ, 0x1f ;  /* 0x00001fff08087589 */ /* 0x000e6800000e0000 */
[----:B------:R2:W-:Y:S04]  /*1d50*/  STL [R1+0xb0], RZ ;  /* 0x0000b0ff01007387 */ /* 0x0005e80000100800 */
[----:B------:R2:W-:Y:S04]  /*1d60*/  STL [R1+0xac], RZ ;  /* 0x0000acff01007387 */ /* 0x0005e80000100800 */
[----:B------:R2:W-:Y:S04]  /*1d70*/  STL [R1+0xa8], RZ ;  /* 0x0000a8ff01007387 */ /* 0x0005e80000100800 */
[----:B------:R2:W-:Y:S04]  /*1d80*/  STL [R1+0xa4], RZ ;  /* 0x0000a4ff01007387 */ /* 0x0005e80000100800 */
[----:B------:R2:W-:Y:S04]  /*1d90*/  STL [R1+0xa0], RZ ;  /* 0x0000a0ff01007387 */ /* 0x0005e80000100800 */
[----:B------:R2:W-:Y:S01]  /*1da0*/  STL [R1+0x9c], RZ ;  /* 0x00009cff01007387 */ /* 0x0005e20000100800 */
[----:B-1----:R-:W-:-:S02]  /*1db0*/  R2UR UR9, R8 ;  /* 0x00000000080972ca */ /* 0x002fc400000e0000 */
[----:B------:R-:W-:Y:S01]  /*1dc0*/  CS2R R8, SRZ ;  /* 0x0000000000087805 */ /* 0x000fe2000001ff00 */
[----:B------:R2:W-:Y:S04]  /*1dd0*/  STL [R1+0x98], RZ ;  /* 0x000098ff01007387 */ /* 0x0005e80000100800 */
[----:B------:R2:W-:Y:S04]  /*1de0*/  STL [R1+0x94], RZ ;  /* 0x000094ff01007387 */ /* 0x0005e80000100800 */
[----:B------:R2:W-:Y:S02]  /*1df0*/  STL [R1+0x90], RZ ;  /* 0x000090ff01007387 */ /* 0x0005e40000100800 */
[----:B------:R-:W-:-:S02]  /*1e00*/  ULEA.HI UR8, UR9, UR9, URZ, 0x1 ;  /* 0x0000000909087291 */ /* 0x000fc4000f8f083f */
[----:B------:R2:W-:Y:S02]  /*1e10*/  STL [R1+0x8c], RZ ;  /* 0x00008cff01007387 */ /* 0x0005e40000100800 */
[----:B------:R-:W-:Y:S02]  /*1e20*/  ULOP3.LUT UR14, UR8, 0xffffe, URZ, 0xc0, !UPT ;  /* 0x000ffffe080e7892 */ /* 0x000fe4000f8ec03f */
[----:B------:R2:W-:Y:S01]  /*1e30*/  STL [R1+0x88], RZ ;  /* 0x000088ff01007387 */ /* 0x0005e20000100800 */
[----:B0-----:R-:W-:Y:S02]  /*1e40*/  ULEA UR8, UR16, UR15, 0x18 ;  /* 0x0000000f10087291 */ /* 0x001fe4000f8ec03f */
[----:B------:R-:W-:Y:S01]  /*1e50*/  UIADD3 UR14, UR9, -UR14, URZ ;  /* 0x8000000e090e7290 */ /* 0x000fe2000fffe03f */
[----:B------:R2:W-:Y:S03]  /*1e60*/  STL [R1+0x84], RZ ;  /* 0x000084ff01007387 */ /* 0x0005e60000100800 */
[----:B------:R-:W-:Y:S01]  /*1e70*/  ULEA UR14, UR14, UR8, 0xc ;  /* 0x000000080e0e7291 */ /* 0x000fe2000f8e603f */
[----:B------:R2:W-:Y:S03]  /*1e80*/  STL [R1+0x80], RZ ;  /* 0x000080ff01007387 */ /* 0x0005e60000100800 */
[----:B------:R-:W-:Y:S01]  /*1e90*/  UIADD3 UR14, UR14, 0x180, URZ ;  /* 0x000001800e0e7890 */ /* 0x000fe2000fffe03f */
[----:B------:R2:W-:Y:S03]  /*1ea0*/  STL [R1+0x7c], RZ ;  /* 0x00007cff01007387 */ /* 0x0005e60000100800 */
[----:B------:R-:W-:Y:S01]  /*1eb0*/  USHF.R.U32.HI UR9, URZ, 0x4, UR14 ;  /* 0x000000043f097899 */ /* 0x000fe2000801160e */
[----:B------:R2:W-:Y:S03]  /*1ec0*/  STL [R1+0x78], RZ ;  /* 0x000078ff01007387 */ /* 0x0005e60000100800 */
[----:B------:R-:W-:Y:S01]  /*1ed0*/  ULOP3.LUT UR9, UR9, 0x3fff, URZ, 0xc0, !UPT ;  /* 0x00003fff09097892 */ /* 0x000fe2000f8ec03f */
[----:B------:R2:W-:Y:S04]  /*1ee0*/  STL [R1+0x74], RZ ;  /* 0x000074ff01007387 */ /* 0x0005e80000100800 */
        /* <DEDUP_REMOVED lines=28> */
[----:B------:R2:W-:Y:S01]  /*20b0*/  STL [R1], RZ ;  /* 0x000000ff01007387 */ /* 0x0005e20000100800 */
[----:B----4-:R-:W-:Y:S05]  /*20c0*/  @!P0 BRA `(.L_x_13) ;  /* 0x0000002400cc8947 */ /* 0x010fea0003800000 */
[----:B------:R-:W-:-:S06]  /*20d0*/  UISETP.NE.AND UP0, UPT, UR10, 0x3, UPT ;  /* 0x000000030a00788c */ /* 0x000fcc000bf05270 */
[----:B------:R-:W-:-:S13]  /*20e0*/  PLOP3.LUT P1, PT, PT, PT, UP0, 0x80, 0x0 ;  /* 0x000000000000781c */ /* 0x000fda0003f2f008 */
[----:B------:R-:W-:Y:S05]  /*20f0*/  @!P1 BRA `(.L_x_14) ;  /* 0x0000000000049947 */ /* 0x000fea0003800000 */
[----:B------:R-:W-:Y:S01]  /*2100*/  BPT.TRAP 0x1 ;  /* 0x000000040000795c */ /* 0x000fe20000300000 */
.L_x_14:
[----:B------:R-:W-:Y:S01]  /*2110*/  ULEA UR12, UR5, UR8, 0x3 ;  /* 0x00000008050c7291 */ /* 0x000fe2000f8e183f */
[----:B------:R-:W-:-:S05]  /*2120*/  IMAD.U32 R8, RZ, RZ, UR4 ;  /* 0x00000004ff087e24 */ /* 0x000fca000f8e00ff */
[----:B------:R-:W-:-:S04]  /*2130*/  SHF.L.U32 R8, R8, 0x1f, RZ ;  /* 0x0000001f08087819 */ /* 0x000fc800000006ff */
[----:B------:R0:W1:Y:S01]  /*2140*/  SYNCS.PHASECHK.TRANS64.TRYWAIT P0, [UR12], R8 ;  /* 0x00000008ff0075a7 */ /* 0x000062000800014c */
[----:B------:R-:W-:Y:S05]  /*2150*/  @!P1 BRA `(.L_x_15) ;  /* 0x0000000000049947 */ /* 0x000fea0003800000 */
[----:B------:R-:W-:Y:S01]  /*2160*/  BPT.TRAP 0x1 ;  /* 0x000000040000795c */ /* 0x000fe20000300000 */
.L_x_15:
[----:B------:R3:W-:Y:S01]  /*2170*/  STL [R1+0x1dc], RZ ;  /* 0x0001dcff01007387 */ /* 0x0007e20000100800 */
[----:B------:R-:W-:Y:S01]  /*2180*/  UMOV UR6, 0x2 ;  /* 0x0000000200067882 */ /* 0x000fe20000000000 */
[----:B-1----:R-:W-:Y:S05]  /*2190*/  @P0 BRA `(.L_x_16) ;  /* 0x0000000000080947 */ /* 0x002fea0003800000 */
[----:B------:R-:W1:Y:S02]  /*21a0*/  SYNCS.PHASECHK.TRANS64.TRYWAIT P0, [UR12], R8 ;  /* 0x00000008ff0075a7 */ /* 0x000e64000800014c */
[----:B-1----:R-:W-:Y:S05]  /*21b0*/  @!P0 BRA `(.L_x_17) ;  /* 0x000001b000d08947 */ /* 0x002fea0003800000 */
.L_x_16:
[----:B------:R4:W-:Y:S01]  /*21c0*/  STL [R1+0x1d8], RZ ;  /* 0x0001d8ff01007387 */ /* 0x0009e20000100800 */
[----:B------:R-:W-:Y:S01]  /*21d0*/  UIADD3 UR12, UR8, 0x2a180, URZ ;  /* 0x0002a180080c7890 */ /* 0x000fe2000fffe03f */
[----:B------:R-:W-:Y:S01]  /*21e0*/  WARPGROUP.ARRIVE ;  /* 0x00000000000079c5 */ /* 0x000fe20000000000 */
[----:B------:R-:W-:Y:S01]  /*21f0*/  ULOP3.LUT UR43, UR9, 0x10000, URZ, 0xfc, !UPT ;  /* 0x00010000092b7892 */ /* 0x000fe2000f8efc3f */
[----:B------:R4:W-:Y:S01]  /*2200*/  STL [R1+0x1d4], RZ ;  /* 0x0001d4ff01007387 */ /* 0x0009e20000100800 */
[----:B------:R-:W-:Y:S01]  /*2210*/  USHF.R.U32.HI UR12, URZ, 0x4, UR12 ;  /* 0x000000043f0c7899 */ /* 0x000fe2000801160c */
[----:B01----:R-:W-:Y:S01]  /*2220*/  CS2R R8, SRZ ;  /* 0x0000000000087805 */ /* 0x003fe2000001ff00 */
[----:B------:R-:W-:Y:S01]  /*2230*/  UIMAD UR43, UR5, 0x600, UR43 ;  /* 0x00000600052b78a4 */ /* 0x000fe2000f8e022b */
[----:B------:R4:W-:Y:S01]  /*2240*/  STL [R1+0x1d0], RZ ;  /* 0x0001d0ff01007387 */ /* 0x0009e20000100800 */
[----:B------:R-:W-:Y:S01]  /*2250*/  ULOP3.LUT UR12, UR12, 0x3fff, URZ, 0xc0, !UPT ;  /* 0x00003fff0c0c7892 */ /* 0x000fe2000f8ec03f */
[----:B------:R-:W-:Y:S01]  /*2260*/  CS2R R10, SRZ ;  /* 0x00000000000a7805 */ /* 0x000fe2000001ff00 */
[----:B------:R-:W-:Y:S01]  /*2270*/  UMOV UR29, 0x80000020 ;  /* 0x80000020001d7882 */ /* 0x000fe20000000000 */
[----:B------:R4:W-:Y:S01]  /*2280*/  STL [R1+0x1cc], RZ ;  /* 0x0001ccff01007387 */ /* 0x0009e20000100800 */
[----:B------:R-:W-:Y:S01]  /*2290*/  ULOP3.LUT UR12, UR12, 0x10000, URZ, 0xfc, !UPT ;  /* 0x000100000c0c7892 */ /* 0x000fe2000f8efc3f */
[----:B------:R-:W-:Y:S01]  /*22a0*/  CS2R R12, SRZ ;  /* 0x00000000000c7805 */ /* 0x000fe2000001ff00 */
[----:B------:R-:W-:Y:S01]  /*22b0*/  UMOV UR28, UR43 ;  /* 0x0000002b001c7c82 */ /* 0x000fe20008000000 */
[----:B------:R4:W-:Y:S01]  /*22c0*/  STL [R1+0x1c8], RZ ;  /* 0x0001c8ff01007387 */ /* 0x0009e20000100800 */
[----:B------:R-:W-:Y:S01]  /*22d0*/  UIMAD UR44, UR5, 0x1c0, UR12 ;  /* 0x000001c0052c78a4 */ /* 0x000fe2000f8e020c */
[----:B------:R-:W-:Y:S01]  /*22e0*/  CS2R R14, SRZ ;  /* 0x00000000000e7805 */ /* 0x000fe2000001ff00 */
[----:B------:R-:W-:Y:S01]  /*22f0*/  UMOV UR31, 0x80000020 ;  /* 0x80000020001f7882 */ /* 0x000fe20000000000 */
[----:B------:R4:W-:Y:S01]  /*2300*/  STL [R1+0x1c4], RZ ;  /* 0x0001c4ff01007387 */ /* 0x0009e20000100800 */
[----:B------:R-:W-:Y:S01]  /*2310*/  UIADD3 UR34, UR44, 0x40, URZ ;  /* 0x000000402c227890 */ /* 0x000fe2000fffe03f */
[----:B------:R-:W-:Y:S01]  /*2320*/  CS2R R16, SRZ ;  /* 0x0000000000107805 */ /* 0x000fe2000001ff00 */
[----:B------:R-:W-:Y:S01]  /*2330*/  UIADD3 UR38, UR44, 0x80, URZ ;  /* 0x000000802c267890 */ /* 0x000fe2000fffe03f */
[----:B------:R4:W-:Y:S01]  /*2340*/  STL [R1+0x1c0], RZ ;  /* 0x0001c0ff01007387 */ /* 0x0009e20000100800 */
[----:B------:R-:W-:Y:S01]  /*2350*/  UIADD3 UR14, UR44, 0xc0, URZ ;  /* 0x000000c02c0e7890 */ /* 0x000fe2000fffe03f */
[----:B------:R-:W-:Y:S01]  /*2360*/  CS2R R18, SRZ ;  /* 0x0000000000127805 */ /* 0x000fe2000001ff00 */
[----:B------:R-:W-:Y:S01]  /*2370*/  UMOV UR30, UR44 ;  /* 0x0000002c001e7c82 */ /* 0x000fe20008000000 */
[----:B------:R4:W-:Y:S01]  /*2380*/  STL [R1+0x1bc], RZ ;  /* 0x0001bcff01007387 */ /* 0x0009e20000100800 */
[----:B------:R-:W-:Y:S01]  /*2390*/  UMOV UR32, UR28 ;  /* 0x0000001c00207c82 */ /* 0x000fe20008000000 */
[----:B------:R-:W-:Y:S01]  /*23a0*/  UMOV UR33, UR29 ;  /* 0x0000001d00217c82 */ /* 0x000fe20008000000 */
[----:B------:R-:W-:Y:S01]  /*23b0*/  UMOV UR35, 0x80000020 ;  /* 0x8000002000237882 */ /* 0x000fe20000000000 */
[----:B------:R4:W-:Y:S01]  /*23c0*/  STL [R1+0x1b8], RZ ;  /* 0x0001b8ff01007387 */ /* 0x0009e20000100800 */
[----:B------:R-:W-:Y:S01]  /*23d0*/  UIADD3 UR26, UR44, 0x100, URZ ;  /* 0x000001002c1a7890 */ /* 0x000fe2000fffe03f */
[----:B------:R-:W-:Y:S01]  /*23e0*/  QGMMA.64x16x32.F32.E4M3.E4M3 R184, gdesc[UR28], RZ, !UPT ;  /* 0x002000001cb879f3 */ /* 0x000fe2000c7008ff */
[----:B------:R-:W-:Y:S01]  /*23f0*/  UMOV UR36, UR28 ;  /* 0x0000001c00247c82 */ /* 0x000fe20008000000 */
[----:B------:R4:W-:Y:S01]  /*2400*/  STL [R1+0x1b4], RZ ;  /* 0x0001b4ff01007387 */ /* 0x0009e20000100800 */
[----:B------:R-:W-:Y:S01]  /*2410*/  UMOV UR37, UR29 ;  /* 0x0000001d00257c82 */ /* 0x000fe20008000000 */
[----:B------:R-:W-:Y:S01]  /*2420*/  UMOV UR39, 0x80000020 ;  /* 0x8000002000277882 */ /* 0x000fe20000000000 */
[----:B------:R-:W-:Y:S01]  /*2430*/  UIADD3 UR22, UR44, 0x140, URZ ;  /* 0x000001402c167890 */ /* 0x000fe2000fffe03f */
[----:B------:R4:W-:Y:S01]  /*2440*/  STL [R1+0x1b0], RZ ;  /* 0x0001b0ff01007387 */ /* 0x0009e20000100800 */
[----:B------:R-:W-:Y:S01]  /*2450*/  QGMMA.64x16x32.F32.E4M3.E4M3 R160, gdesc[UR32], RZ, !UPT ;  /* 0x0020000020a079f3 */ /* 0x000fe2000c7008ff */
[----:B------:R-:W-:Y:S01]  /*2460*/  UMOV UR12, UR28 ;  /* 0x0000001c000c7c82 */ /* 0x000fe20008000000 */
[----:B------:R-:W-:Y:S01]  /*2470*/  UMOV UR13, UR29 ;  /* 0x0000001d000d7c82 */ /* 0x000fe20008000000 */
[----:B------:R4:W-:Y:S01]  /*2480*/  STL [R1+0x1ac], RZ ;  /* 0x0001acff01007387 */ /* 0x0009e20000100800 */
[----:B------:R-:W-:Y:S01]  /*2490*/  UMOV UR15, 0x80000020 ;  /* 0x80000020000f7882 */ /* 0x000fe20000000000 */
[----:B------:R-:W-:Y:S01]  /*24a0*/  UIADD3 UR18, UR44, 0x180, URZ ;  /* 0x000001802c127890 */ /* 0x000fe2000fffe03f */
[----:B------:R-:W-:Y:S01]  /*24b0*/  QGMMA.64x16x32.F32.E4M3.E4M3 R136, gdesc[UR36], RZ, !UPT ;  /* 0x00200000248879f3 */ /* 0x000fe2000c7008ff */
[----:B------:R4:W-:Y:S01]  /*24c0*/  STL [R1+0x1a8], RZ ;  /* 0x0001a8ff01007387 */ /* 0x0009e20000100800 */
[----:B------:R-:W-:Y:S01]  /*24d0*/  UMOV UR24, UR28 ;  /* 0x0000001c00187c82 */ /* 0x000fe20008000000 */
[----:B------:R-:W-:Y:S01]  /*24e0*/  UMOV UR25, UR29 ;  /* 0x0000001d00197c82 */ /* 0x000fe20008000000 */
[----:B------:R-:W-:Y:S01]  /*24f0*/  QGMMA.64x16x32.F32.E4M3.E4M3 R112, gdesc[UR12], RZ, !UPT ;  /* 0x002000000c7079f3 */ /* 0x000fe2000c7008ff */
[----:B------:R4:W-:Y:S01]  /*2500*/  STL [R1+0x1a4], RZ ;  /* 0x0001a4ff01007387 */ /* 0x0009e20000100800 */
[----:B------:R-:W-:Y:S01]  /*2510*/  UIADD3 UR12, UR43, 0x200, URZ ;  /* 0x000002002b0c7890 */ /* 0x000fe2000fffe03f */
[----:B------:R-:W-:Y:S01]  /*2520*/  CS2R R20, SRZ ;  /* 0x0000000000147805 */ /* 0x000fe2000001ff00 */
[----:B------:R-:W-:Y:S01]  /*2530*/  UMOV UR27, 0x80000020 ;  /* 0x80000020001b7882 */ /* 0x000fe20000000000 */
[----:B------:R4:W-:Y:S01]  /*2540*/  STL [R1+0x1a0], RZ ;  /* 0x0001a0ff01007387 */ /* 0x0009e20000100800 */
[----:B------:R-:W-:Y:S01]  /*2550*/  UMOV UR20, UR28 ;  /* 0x0000001c00147c82 */ /* 0x000fe20008000000 */
[----:B------:R-:W-:Y:S01]  /*2560*/  UMOV UR21, UR29 ;  /* 0x0000001d00157c82 */ /* 0x000fe20008000000 */
[----:B------:R-:W-:Y:S01]  /*2570*/  UMOV UR23, 0x80000020 ;  /* 0x8000002000177882 */ /* 0x000fe20000000000 */
[----:B------:R4:W-:Y:S01]  /*2580*/  STL [R1+0x19c], RZ ;  /* 0x00019cff01007387 */ /* 0x0009e20000100800 */
[----:B------:R-:W-:Y:S01]  /*2590*/  QGMMA.64x16x32.F32.E4M3.E4M3 R88, gdesc[UR24], RZ, !UPT ;  /* 0x00200000185879f3 */ /* 0x000fe2000c7008ff */
[----:B------:R-:W-:Y:S01]  /*25a0*/  UMOV UR16, UR28 ;  /* 0x0000001c00107c82 */ /* 0x000fe20008000000 */
[----:B------:R-:W-:Y:S01]  /*25b0*/  UMOV UR17, UR29 ;  /* 0x0000001d00117c82 */ /* 0x000fe20008000000 */
[----:B------:R4:W-:Y:S01]  /*25c0*/  STL [R1+0x198], RZ ;  /* 0x000198ff01007387 */ /* 0x0009e20000100800 */
[----:B------:R-:W-:Y:S01]  /*25d0*/  UMOV UR19, 0x80000020 ;  /* 0x8000002000137882 */ /* 0x000fe20000000000 */
[----:B------:R-:W-:Y:S01]  /*25e0*/  QGMMA.64x16x32.F32.E4M3.E4M3 R64, gdesc[UR20], RZ, !UPT ;  /* 0x00200000144079f3 */ /* 0x000fe2000c7008ff */
[----:B------:R-:W-:Y:S01]  /*25f0*/  CS2R R22, SRZ ;  /* 0x0000000000167805 */ /* 0x000fe2000001ff00 */
[----:B------:R4:W-:Y:S01]  /*2600*/  STL [R1+0x194], RZ ;  /* 0x000194ff01007387 */ /* 0x0009e20000100800 */
[----:B------:R-:W-:Y:S01]  /*2610*/  CS2R R192, SRZ ;  /* 0x0000000000c07805 */ /* 0x000fe2000001ff00 */
[----:B------:R-:W-:Y:S01]  /*2620*/  QGMMA.64x16x32.F32.E4M3.E4M3 R40, gdesc[UR16], RZ, !UPT ;  /* 0x00200000102879f3 */ /* 0x000fe2000c7008ff */
[----:B------:R-:W-:Y:S01]  /*2630*/  UMOV UR16, UR12 ;  /* 0x0000000c00107c82 */ /* 0x000fe20008000000 */
[----:B------:R4:W-:Y:S01]  /*2640*/  STL [R1+0x190], RZ ;  /* 0x000190ff01007387 */ /* 0x0009e20000100800 */
[----:B------:R-:W-:Y:S01]  /*2650*/  UMOV UR17, 0x80000020 ;  /* 0x8000002000117882 */ /* 0x000fe20000000000 */
[----:B------:R-:W-:Y:S01]  /*2660*/  UMOV UR20, UR16 ;  /* 0x0000001000147c82 */ /* 0x000fe20008000000 */
[----:B------:R-:W-:Y:S01]  /*2670*/  UMOV UR21, UR17 ;  /* 0x0000001100157c82 */ /* 0x000fe20008000000 */
[----:B------:R4:W-:Y:S01]  /*2680*/  STL [R1+0x18c], RZ ;  /* 0x00018cff01007387 */ /* 0x0009e20000100800 */
[----:B------:R-:W-:Y:S01]  /*2690*/  QGMMA.64x16x32.F32.E4M3.E4M3 R32, gdesc[UR16], RZ, !UPT ;  /* 0x00200000102079f3 */ /* 0x000fe2000c7008ff */
        /* <DEDUP_REMOVED lines=12> */
[----:B------:R-:W-:Y:S01]  /*2760*/  UIADD3 UR12, UR43, 0x400, URZ ;  /* 0x000004002b0c7890 */ /* 0x000fe2000fffe03f */
[----:B------:R-:W-:Y:S01]  /*2770*/  CS2R R194, SRZ ;  /* 0x0000000000c27805 */ /* 0x000fe2000001ff00 */
[----:B------:R4:W-:Y:S01]  /*2780*/  STL [R1+0x17c], RZ ;  /* 0x00017cff01007387 */ /* 0x0009e20000100800 */
[----:B------:R-:W-:Y:S01]  /*2790*/  UMOV UR32, UR16 ;  /* 0x0000001000207c82 */ /* 0x000fe20008000000 */
[----:B------:R-:W-:Y:S01]  /*27a0*/  UMOV UR33, UR17 ;  /* 0x0000001100217c82 */ /* 0x000fe20008000000 */
[----:B------:R-:W-:Y:S01]  /*27b0*/  QGMMA.64x16x32.F32.E4M3.E4M3 R128, gdesc[UR36], RZ, !UPT ;  /* 0x00200000248079f3 */ /* 0x000fe2000c7008ff */
[----:B------:R4:W-:Y:S01]  /*27c0*/  STL [R1+0x178], RZ ;  /* 0x000178ff01007387 */ /* 0x0009e20000100800 */
[----:B------:R-:W-:Y:S01]  /*27d0*/  UMOV UR28, UR16 ;  /* 0x00000010001c7c82 */ /* 0x000fe20008000000 */
[----:B------:R-:W-:Y:S01]  /*27e0*/  UMOV UR29, UR17 ;  /* 0x00000011001d7c82 */ /* 0x000fe20008000000 */
[----:B------:R-:W-:Y:S01]  /*27f0*/  QGMMA.64x16x32.F32.E4M3.E4M3 R152, gdesc[UR32], RZ, !UPT ;  /* 0x00200000209879f3 */ /* 0x000fe2000c7008ff */
[----:B------:R4:W-:Y:S01]  /*2800*/  STL [R1+0x174], RZ ;  /* 0x000174ff01007387 */ /* 0x0009e20000100800 */
[----:B------:R-:W-:-:S02]  /*2810*/  CS2R R196, SRZ ;  /* 0x0000000000c47805 */ /* 0x000fc4000001ff00 */
[----:B------:R-:W-:Y:S01]  /*2820*/  CS2R R198, SRZ ;  /* 0x0000000000c67805 */ /* 0x000fe2000001ff00 */
[----:B------:R-:W-:Y:S01]  /*2830*/  QGMMA.64x16x32.F32.E4M3.E4M3 R176, gdesc[UR28], RZ, !UPT ;  /* 0x002000001cb079f3 */ /* 0x000fe2000c7008ff */
[----:B------:R4:W-:Y:S01]  /*2840*/  STL [R1+0x170], RZ ;  /* 0x000170ff01007387 */ /* 0x0009e20000100800 */
[----:B------:R-:W-:Y:S01]  /*2850*/  UMOV UR28, UR12 ;  /* 0x0000000c001c7c82 */ /* 0x000fe20008000000 */
[----:B------:R-:W-:Y:S01]  /*2860*/  UMOV UR29, 0x80000020 ;  /* 0x80000020001d7882 */ /* 0x000fe20000000000 */
[----:B------:R-:W-:Y:S01]  /*2870*/  UMOV UR32, UR28 ;  /* 0x0000001c00207c82 */ /* 0x000fe20008000000 */
[----:B------:R4:W-:Y:S01]  /*2880*/  STL [R1+0x16c], RZ ;  /* 0x00016cff01007387 */ /* 0x0009e20000100800 */
[----:B------:R-:W-:Y:S01]  /*2890*/  UMOV UR33, UR29 ;  /* 0x0000001d00217c82 */ /* 0x000fe20008000000 */
[----:B------:R-:W-:Y:S01]  /*28a0*/  QGMMA.64x16x32.F32.E4M3.E4M3 R168, gdesc[UR28], RZ, !UPT ;  /* 0x002000001ca879f3 */ /* 0x000fe2000c7008ff */
        /* <DEDUP_REMOVED lines=12> */
[----:B------:R-:W-:Y:S01]  /*2970*/  UIADD3 UR12, UR43, 0x2, URZ ;  /* 0x000000022b0c7890 */ /* 0x000fe2000fffe03f */
[----:B------:R4:W-:Y:S01]  /*2980*/  STL [R1+0x15c], RZ ;  /* 0x00015cff01007387 */ /* 0x0009e20000100800 */
[----:B------:R-:W-:Y:S01]  /*2990*/  UMOV UR20, UR28 ;  /* 0x0000001c00147c82 */ /* 0x000fe20008000000 */
[----:B------:R-:W-:Y:S01]  /*29a0*/  UMOV UR21, UR29 ;  /* 0x0000001d00157c82 */ /* 0x000fe20008000000 */
[----:B------:R-:W-:Y:S01]  /*29b0*/  UIADD3 UR30, UR44, 0x2, URZ ;  /* 0x000000022c1e7890 */ /* 0x000fe2000fffe03f */
[----:B------:R4:W-:Y:S01]  /*29c0*/  STL [R1+0x158], RZ ;  /* 0x000158ff01007387 */ /* 0x0009e20000100800 */
[----:B------:R-:W-:Y:S01]  /*29d0*/  QGMMA.64x16x32.F32.E4M3.E4M3 R72, gdesc[UR24], RZ, !UPT ;  /* 0x00200000184879f3 */ /* 0x000fe2000c7008ff */
[----:B------:R-:W-:Y:S01]  /*29e0*/  UMOV UR16, UR28 ;  /* 0x0000001c00107c82 */ /* 0x000fe20008000000 */
[----:B------:R-:W-:Y:S01]  /*29f0*/  UMOV UR17, UR29 ;  /* 0x0000001d00117c82 */ /* 0x000fe20008000000 */
[----:B------:R4:W-:Y:S01]  /*2a00*/  STL [R1+0x154], RZ ;  /* 0x000154ff01007387 */ /* 0x0009e20000100800 */
[----:B------:R-:W-:Y:S01]  /*2a10*/  UIADD3 UR34, UR44, 0x42, URZ ;  /* 0x000000422c227890 */ /* 0x000fe2000fffe03f */
[----:B------:R-:W-:Y:S01]  /*2a20*/  QGMMA.64x16x32.F32.E4M3.E4M3 R48, gdesc[UR20], RZ, !UPT ;  /* 0x00200000143079f3 */ /* 0x000fe2000c7008ff */
[----:B------:R-:W-:Y:S01]  /*2a30*/  UIADD3 UR38, UR44, 0x82, URZ ;  /* 0x000000822c267890 */ /* 0x000fe2000fffe03f */
[----:B------:R4:W-:Y:S01]  /*2a40*/  STL [R1+0x150], RZ ;  /* 0x000150ff01007387 */ /* 0x0009e20000100800 */
[----:B------:R-:W-:Y:S01]  /*2a50*/  UIADD3 UR14, UR44, 0xc2, URZ ;  /* 0x000000c22c0e7890 */ /* 0x000fe2000fffe03f */
[----:B------:R-:W-:Y:S01]  /*2a60*/  QGMMA.64x16x32.F32.E4M3.E4M3 R24, gdesc[UR16], RZ, !UPT ;  /* 0x00200000101879f3 */ /* 0x000fe2000c7008ff */
[----:B------:R-:W-:Y:S01]  /*2a70*/  UMOV UR28, UR12 ;  /* 0x0000000c001c7c82 */ /* 0x000fe20008000000 */
[----:B------:R4:W-:Y:S01]  /*2a80*/  STL [R1+0x14c], RZ ;  /* 0x00014cff01007387 */ /* 0x0009e20000100800 */
[----:B------:R-:W-:Y:S01]  /*2a90*/  UMOV UR29, 0x80000020 ;  /* 0x80000020001d7882 */ /* 0x000fe20000000000 */
[----:B------:R-:W-:Y:S01]  /*2aa0*/  UMOV UR31, 0x80000020 ;  /* 0x80000020001f7882 */ /* 0x000fe20000000000 */
[----:B------:R-:W-:Y:S01]  /*2ab0*/  UMOV UR32, UR28 ;  /* 0x0000001c00207c82 */ /* 0x000fe20008000000 */
[----:B------:R4:W-:Y:S01]  /*2ac0*/  STL [R1+0x148], RZ ;  /* 0x000148ff01007387 */ /* 0x0009e20000100800 */
[----:B------:R-:W-:Y:S01]  /*2ad0*/  UMOV UR33, UR29 ;  /* 0x0000001d00217c82 */ /* 0x000fe20008000000 */
[----:B------:R-:W-:Y:S01]  /*2ae0*/  UMOV UR35, 0x80000020 ;  /* 0x8000002000237882 */ /* 0x000fe20000000000 */
[----:B------:R-:W-:Y:S01]  /*2af0*/  UIADD3 UR26, UR44, 0x102, URZ ;  /* 0x000001022c1a7890 */ /* 0x000fe2000fffe03f */
[----:B------:R4:W-:Y:S01]  /*2b00*/  STL [R1+0x144], RZ ;  /* 0x000144ff01007387 */ /* 0x0009e20000100800 */
[----:B------:R-:W-:Y:S01]  /*2b10*/  QGMMA.64x16x32.F32.E4M3.E4M3 R184, gdesc[UR28], R184 ;  /* 0x002000001cb879f3 */ /* 0x000fe200087008b8 */
[----:B------:R-:W-:Y:S01]  /*2b20*/  UMOV UR36, UR28 ;  /* 0x0000001c00247c82 */ /* 0x000fe20008000000 */
[----:B------:R-:W-:Y:S01]  /*2b30*/  UMOV UR37, UR29 ;  /* 0x0000001d00257c82 */ /* 0x000fe20008000000 */
[----:B------:R4:W-:Y:S01]  /*2b40*/  STL [R1+0x140], RZ ;  /* 0x000140ff01007387 */ /* 0x0009e20000100800 */
[----:B------:R-:W-:Y:S01]  /*2b50*/  UMOV UR39, 0x80000020 ;  /* 0x8000002000277882 */ /* 0x000fe20000000000 */
[----:B------:R-:W-:Y:S01]  /*2b60*/  UIADD3 UR22, UR44, 0x142, URZ ;  /* 0x000001422c167890 */ /* 0x000fe2000fffe03f */
[----:B------:R-:W-:Y:S01]  /*2b70*/  QGMMA.64x16x32.F32.E4M3.E4M3 R160, gdesc[UR32], R160 ;  /* 0x0020000020a079f3 */ /* 0x000fe200087008a0 */
[----:B------:R4:W-:Y:S01]  /*2b80*/  STL [R1+0x13c], RZ ;  /* 0x00013cff01007387 */ /* 0x0009e20000100800 */
[----:B------:R-:W-:Y:S01]  /*2b90*/  UMOV UR12, UR28 ;  /* 0x0000001c000c7c82 */ /* 0x000fe20008000000 */
[----:B------:R-:W-:Y:S01]  /*2ba0*/  UMOV UR13, UR29 ;  /* 0x0000001d000d7c82 */ /* 0x000fe20008000000 */
[----:B------:R-:W-:Y:S01]  /*2bb0*/  UMOV UR15, 0x80000020 ;  /* 0x80000020000f7882 */ /* 0x000fe20000000000 */
[----:B------:R4:W-:Y:S01]  /*2bc0*/  STL [R1+0x138], RZ ;  /* 0x000138ff01007387 */ /* 0x0009e20000100800 */
[----:B------:R-:W-:Y:S01]  /*2bd0*/  UIADD3 UR18, UR44, 0x182, URZ ;  /* 0x000001822c127890 */ /* 0x000fe2000fffe03f */
[----:B------:R-:W-:Y:S01]  /*2be0*/  QGMMA.64x16x32.F32.E4M3.E4M3 R136, gdesc[UR36], R136 ;  /* 0x00200000248879f3 */ /* 0x000fe20008700888 */
[----:B------:R-:W-:Y:S01]  /*2bf0*/  UMOV UR24, UR28 ;  /* 0x0000001c00187c82 */ /* 0x000fe20008000000 */
[----:B------:R4:W-:Y:S01]  /*2c00*/  STL [R1+0x134], RZ ;  /* 0x000134ff01007387 */ /* 0x0009e20000100800 */
[----:B------:R-:W-:Y:S01]  /*2c10*/  UMOV UR25, UR29 ;  /* 0x0000001d00197c82 */ /* 0x000fe20008000000 */
[----:B------:R-:W-:Y:S01]  /*2c20*/  QGMMA.64x16x32.F32.E4M3.E4M3 R112, gdesc[UR12], R112 ;  /* 0x002000000c7079f3 */ /* 0x000fe20008700870 */
[----:B------:R-:W-:Y:S01]  /*2c30*/  UIADD3 UR12, UR43, 0x202, URZ ;  /* 0x000002022b0c7890 */ /* 0x000fe2000fffe03f */
[----:B------:R4:W-:Y:S01]  /*2c40*/  STL [R1+0x130], RZ ;  /* 0x000130ff01007387 */ /* 0x0009e20000100800 */
[----:B------:R-:W-:Y:S01]  /*2c50*/  UMOV UR27, 0x80000020 ;  /* 0x80000020001b7882 */ /* 0x000fe20000000000 */
[----:B------:R-:W-:Y:S01]  /*2c60*/  UMOV UR20, UR28 ;  /* 0x0000001c00147c82 */ /* 0x000fe20008000000 */
[----:B------:R-:W-:Y:S01]  /*2c70*/  UMOV UR21, UR29 ;  /* 0x0000001d00157c82 */ /* 0x000fe20008000000 */
[----:B------:R4:W-:Y:S01]  /*2c80*/  STL [R1+0x12c], RZ ;  /* 0x00012cff01007387 */ /* 0x0009e20000100800 */
[----:B------:R-:W-:Y:S01]  /*2c90*/  UMOV UR23, 0x80000020 ;  /* 0x8000002000177882 */ /* 0x000fe20000000000 */
[----:B------:R-:W-:Y:S01]  /*2ca0*/  QGMMA.64x16x32.F32.E4M3.E4M3 R88, gdesc[UR24], R88 ;  /* 0x00200000185879f3 */ /* 0x000fe20008700858 */
[----:B------:R-:W-:Y:S01]  /*2cb0*/  UMOV UR16, UR28 ;  /* 0x0000001c00107c82 */ /* 0x000fe20008000000 */
[----:B------:R4:W-:Y:S01]  /*2cc0*/  STL [R1+0x128], RZ ;  /* 0x000128ff01007387 */ /* 0x0009e20000100800 */
[----:B------:R-:W-:Y:S01]  /*2cd0*/  UMOV UR17, UR29 ;  /* 0x0000001d00117c82 */ /* 0x000fe20008000000 */
[----:B------:R-:W-:Y:S01]  /*2ce0*/  UMOV UR19, 0x80000020 ;  /* 0x8000002000137882 */ /* 0x000fe20000000000 */
[----:B------:R-:W-:Y:S01]  /*2cf0*/  QGMMA.64x16x32.F32.E4M3.E4M3 R64, gdesc[UR20], R64 ;  /* 0x00200000144079f3 */ /* 0x000fe20008700840 */
[----:B------:R4:W-:Y:S01]  /*2d00*/  STL [R1+0x124], RZ ;  /* 0x000124ff01007387 */ /* 0x0009e20000100800 */
[----:B------:R-:W-:Y:S01]  /*2d10*/  UIADD3 UR43, UR43, 0x402, URZ ;  /* 0x000004022b2b7890 */ /* 0x000fe2000fffe03f */
[----:B------:R-:W-:Y:S01]  /*2d20*/  CS2R R200, SRZ ;  /* 0x0000000000c87805 */ /* 0x000fe2000001ff00 */
[----:B------:R-:W-:Y:S01]  /*2d30*/  QGMMA.64x16x32.F32.E4M3.E4M3 R40, gdesc[UR16], R40 ;  /* 0x00200000102879f3 */ /* 0x000fe20008700828 */
[----:B------:R4:W-:Y:S01]  /*2d40*/  STL [R1+0x120], RZ ;  /* 0x000120ff01007387 */ /* 0x0009e20000100800 */
[----:B------:R-:W-:Y:S01]  /*2d50*/  UMOV UR16, UR12 ;  /* 0x0000000c00107c82 */ /* 0x000fe20008000000 */
[----:B------:R-:W-:Y:S01]  /*2d60*/  UMOV UR17, 0x80000020 ;  /* 0x8000002000117882 */ /* 0x000fe20000000000 */
[----:B------:R-:W-:Y:S01]  /*2d70*/  UMOV UR20, UR16 ;  /* 0x0000001000147c82 */ /* 0x000fe20008000000 */
[----:B------:R4:W-:Y:S01]  /*2d80*/  STL [R1+0x11c], RZ ;  /* 0x00011cff01007387 */ /* 0x0009e20000100800 */
[----:B------:R-:W-:Y:S01]  /*2d90*/  UMOV UR21, UR17 ;  /* 0x0000001100157c82 */ /* 0x000fe20008000000 */
[----:B------:R-:W-:Y:S01]  /*2da0*/  QGMMA.64x16x32.F32.E4M3.E4M3 R32, gdesc[UR16], R32 ;  /* 0x00200000102079f3 */ /* 0x000fe20008700820 */
        /* <DEDUP_REMOVED lines=20> */
[----:B------:R-:W-:Y:S01]  /*2ef0*/  ULDC UR12, c[0x0][0x50c] ;  /* 0x00014300000c7ab9 */ /* 0x000fe20000000800 */
[----:B------:R4:W-:Y:S01]  /*2f00*/  STL [R1+0x104], RZ ;  /* 0x000104ff01007387 */ /* 0x0009e20000100800 */
[----:B------:R-:W-:Y:S01]  /*2f10*/  UISETP.NE.AND UP0, UPT, UR12, 0x2, UPT ;  /* 0x000000020c00788c */ /* 0x000fe2000bf05270 */
[----:B------:R-:W-:Y:S01]  /*2f20*/  QGMMA.64x16x32.F32.E4M3.E4M3 R176, gdesc[UR28], R176 ;  /* 0x002000001cb079f3 */ /* 0x000fe200087008b0 */
[----:B------:R-:W-:Y:S01]  /*2f30*/  UMOV UR28, UR43 ;  /* 0x0000002b001c7c82 */ /* 0x000fe20008000000 */
[----:B------:R4:W-:Y:S01]  /*2f40*/  STL [R1+0x100], RZ ;  /* 0x000100ff01007387 */ /* 0x0009e20000100800 */
[----:B------:R-:W-:Y:S01]  /*2f50*/  UMOV UR29, 0x80000020 ;  /* 0x80000020001d7882 */ /* 0x000fe20000000000 */
[----:B------:R-:W-:Y:S01]  /*2f60*/  UMOV UR32, UR28 ;  /* 0x0000001c00207c82 */ /* 0x000fe20008000000 */
[----:B------:R-:W-:Y:S01]  /*2f70*/  UMOV UR33, UR29 ;  /* 0x0000001d00217c82 */ /* 0x000fe20008000000 */
[----:B------:R4:W-:Y:S01]  /*2f80*/  STL [R1+0xfc], RZ ;  /* 0x0000fcff01007387 */ /* 0x0009e20000100800 */
[----:B------:R-:W-:Y:S01]  /*2f90*/  QGMMA.64x16x32.F32.E4M3.E4M3 R168, gdesc[UR28], R168 ;  /* 0x002000001ca879f3 */ /* 0x000fe200087008a8 */
        /* <DEDUP_REMOVED lines=12> */
[----:B------:R-:W-:Y:S01]  /*3060*/  USEL UR12, URZ, 0x1, UP0 ;  /* 0x000000013f0c7887 */ /* 0x000fe20008000000 */
[----:B------:R-:W-:Y:S01]  /*3070*/  CS2R R202, SRZ ;  /* 0x0000000000ca7805 */ /* 0x000fe2000001ff00 */
[----:B------:R4:W-:Y:S01]  /*3080*/  STL [R1+0xec], RZ ;  /* 0x0000ecff01007387 */ /* 0x0009e20000100800 */
[----:B------:R-:W-:Y:S01]  /*3090*/  UMOV UR20, UR28 ;  /* 0x0000001c00147c82 */ /* 0x000fe20008000000 */
[----:B------:R-:W-:Y:S01]  /*30a0*/  UMOV UR21, UR29 ;  /* 0x0000001d00157c82 */ /* 0x000fe20008000000 */
[----:B------:R-:W-:Y:S01]  /*30b0*/  QGMMA.64x16x32.F32.E4M3.E4M3 R72, gdesc[UR24], R72 ;  /* 0x00200000184879f3 */ /* 0x000fe20008700848 */
[----:B------:R4:W-:Y:S01]  /*30c0*/  STL [R1+0xe8], RZ ;  /* 0x0000e8ff01007387 */ /* 0x0009e20000100800 */
[----:B------:R-:W-:Y:S01]  /*30d0*/  ISETP.NE.AND P0, PT, RZ, UR12, PT ;  /* 0x0000000cff007c0c */ /* 0x000fe2000bf05270 */
[----:B------:R-:W-:Y:S01]  /*30e0*/  UMOV UR16, UR28 ;  /* 0x0000001c00107c82 */ /* 0x000fe20008000000 */
[----:B------:R-:W-:Y:S01]  /*30f0*/  UMOV UR17, UR29 ;  /* 0x0000001d00117c82 */ /* 0x000fe20008000000 */
[----:B------:R4:W-:Y:S01]  /*3100*/  STL [R1+0xe4], RZ ;  /* 0x0000e4ff01007387 */ /* 0x0009e20000100800 */
[----:B------:R-:W-:Y:S01]  /*3110*/  QGMMA.64x16x32.F32.E4M3.E4M3 R48, gdesc[UR20], R48 ;  /* 0x00200000143079f3 */ /* 0x000fe20008700830 */
[----:B------:R-:W-:-:S02]  /*3120*/  CS2R R204, SRZ ;  /* 0x0000000000cc7805 */ /* 0x000fc4000001ff00 */
[----:B------:R-:W-:Y:S01]  /*3130*/  CS2R R206, SRZ ;  /* 0x0000000000ce7805 */ /* 0x000fe2000001ff00 */
[----:B------:R4:W-:Y:S01]  /*3140*/  STL [R1+0xe0], RZ ;  /* 0x0000e0ff01007387 */ /* 0x0009e20000100800 */
[----:B------:R-:W-:Y:S01]  /*3150*/  QGMMA.64x16x32.F32.E4M3.E4M3 R24, gdesc[UR16], R24, gsb0 ;  /* 0x00200000101879f3 */ /* 0x000fe20008000818 */
[----:B------:R-:W-:Y:S02]  /*3160*/  CS2R R208, SRZ ;  /* 0x0000000000d07805 */ /* 0x000fe4000001ff00 */
[----:B------:R-:W-:Y:S01]  /*3170*/  CS2R R210, SRZ ;  /* 0x0000000000d27805 */ /* 0x000fe2000001ff00 */
[----:B------:R4:W-:Y:S01]  /*3180*/  STL [R1+0xdc], RZ ;  /* 0x0000dcff01007387 */ /* 0x0009e20000100800 */
[----:B------:R-:W-:Y:S02]  /*3190*/  CS2R R212, SRZ ;  /* 0x0000000000d47805 */ /* 0x000fe4000001ff00 */
[----:B------:R-:W-:Y:S02]  /*31a0*/  CS2R R214, SRZ ;  /* 0x0000000000d67805 */ /* 0x000fe4000001ff00 */
[----:B------:R-:W-:Y:S01]  /*31b0*/  CS2R R216, SRZ ;  /* 0x0000000000d87805 */ /* 0x000fe2000001ff00 */
[----:B------:R4:W-:Y:S01]  /*31c0*/  STL [R1+0xd8], RZ ;  /* 0x0000d8ff01007387 */ /* 0x0009e20000100800 */
[----:B------:R-:W-:-:S02]  /*31d0*/  CS2R R218, SRZ ;  /* 0x0000000000da7805 */ /* 0x000fc4000001ff00 */
[----:B------:R-:W-:Y:S02]  /*31e0*/  CS2R R220, SRZ ;  /* 0x0000000000dc7805 */ /* 0x000fe4000001ff00 */
[----:B------:R-:W-:Y:S01]  /*31f0*/  CS2R R222, SRZ ;  /* 0x0000000000de7805 */ /* 0x000fe2000001ff00 */
        /* <DEDUP_REMOVED lines=54> */
[----:B------:R-:W-:Y:S05]  /*3560*/  @!P0 BRA `(.L_x_18) ;  /* 0x0000001000888947 */ /* 0x000fea0003800000 */
[----:B------:R-:W-:Y:S02]  /*3570*/  WARPGROUP.DEPBAR.LE gsb0, 0x0 ;  /* 0x00008000000079c5 */ /* 0x000fe40000010000 */
[----:B------:R-:W-:-:S01]  /*3580*/  FADD R226, RZ, R136 ;  /* 0x00000088ffe27221 */ /* 0x000fc20000000000 */
[----:B------:R-:W-:Y:S01]  /*3590*/  FADD R225, RZ, R137 ;  /* 0x00000089ffe17221 */ /* 0x000fe20000000000 */
[----:B------:R-:W-:-:S01]  /*35a0*/  FADD R224, RZ, R138 ;  /* 0x0000008affe07221 */ /* 0x000fc20000000000 */
[----:B------:R-:W-:Y:S01]  /*35b0*/  FADD R223, RZ, R184 ;  /* 0x000000b8ffdf7221 */ /* 0x000fe20000000000 */
[----:B------:R-:W-:-:S01]  /*35c0*/  FADD R222, RZ, R185 ;  /* 0x000000b9ffde7221 */ /* 0x000fc20000000000 */
[----:B------:R0:W-:Y:S01]  /*35d0*/  STL [R1], R226 ;  /* 0x000000e201007387 */ /* 0x0001e20000100800 */
[----:B------:R-:W-:-:S01]  /*35e0*/  FADD R221, RZ, R186 ;  /* 0x000000baffdd7221 */ /* 0x000fc20000000000 */
[----:B------:R-:W-:Y:S01]  /*35f0*/  FADD R220, RZ, R187 ;  /* 0x000000bbffdc7221 */ /* 0x000fe20000000000 */
[----:B------:R-:W-:-:S01]  /*3600*/  FADD R219, RZ, R188 ;  /* 0x000000bcffdb7221 */ /* 0x000fc20000000000 */
[----:B------:R1:W-:Y:S01]  /*3610*/  STL [R1+0x4], R225 ;  /* 0x000004e101007387 */ /* 0x0003e20000100800 */
[----:B------:R-:W-:-:S01]  /*3620*/  FADD R218, RZ, R189 ;  /* 0x000000bdffda7221 */ /* 0x000fc20000000000 */
[----:B------:R-:W-:Y:S01]  /*3630*/  FADD R217, RZ, R190 ;  /* 0x000000beffd97221 */ /* 0x000fe20000000000 */
[----:B------:R-:W-:-:S01]  /*3640*/  FADD R216, RZ, R191 ;  /* 0x000000bfffd87221 */ /* 0x000fc20000000000 */
[----:B------:R5:W-:Y:S01]  /*3650*/  STL [R1+0x8], R224 ;  /* 0x000008e001007387 */ /* 0x000be20000100800 */
[----:B------:R-:W-:-:S01]  /*3660*/  FADD R215, RZ, R176 ;  /* 0x000000b0ffd77221 */ /* 0x000fc20000000000 */
[----:B0-----:R-:W-:Y:S01]  /*3670*/  FADD R226, RZ, R139 ;  /* 0x0000008bffe27221 */ /* 0x001fe20000000000 */
[----:B------:R-:W-:-:S01]  /*3680*/  FADD R214, RZ, R177 ;  /* 0x000000b1ffd67221 */ /* 0x000fc20000000000 */
[----:B------:R-:W-:Y:S01]  /*3690*/  FADD R213, RZ, R178 ;  /* 0x000000b2ffd57221 */ /* 0x000fe20000000000 */
[----:B------:R-:W-:-:S01]  /*36a0*/  FADD R212, RZ, R179 ;  /* 0x000000b3ffd47221 */ /* 0x000fc20000000000 */
[----:B-1----:R-:W-:Y:S01]  /*36b0*/  FADD R225, RZ, R140 ;  /* 0x0000008cffe17221 */ /* 0x002fe20000000000 */
[----:B------:R0:W-:Y:S01]  /*36c0*/  STL [R1+0xc], R226 ;  /* 0x00000ce201007387 */ /* 0x0001e20000100800 */
[----:B------:R-:W-:-:S01]  /*36d0*/  FADD R211, RZ, R180 ;  /* 0x000000b4ffd37221 */ /* 0x000fc20000000000 */
[----:B------:R-:W-:Y:S01]  /*36e0*/  FADD R210, RZ, R181 ;  /* 0x000000b5ffd27221 */ /* 0x000fe20000000000 */
[----:B-----5:R-:W-:-:S01]  /*36f0*/  FADD R224, RZ, R141 ;  /* 0x0000008dffe07221 */ /* 0x020fc20000000000 */
        /* <DEDUP_REMOVED lines=57> */
[----:B------:R-:W-:Y:S01]  /*3a90*/  UMOV UR6, URZ ;  /* 0x0000003f00067c82 */ /* 0x000fe20008000000 */
[----:B-----5:R-:W-:-:S02]  /*3aa0*/  FADD R224, RZ, R121 ;  /* 0x00000079ffe07221 */ /* 0x020fc40000000000 */
[----:B------:R1:W-:Y:S04]  /*3ab0*/  STL [R1+0x40], R225 ;  /* 0x000040e101007387 */ /* 0x0003e80000100800 */
[----:B------:R5:W-:Y:S01]  /*3ac0*/  STL [R1+0x44], R224 ;  /* 0x000044e001007387 */ /* 0x000be20000100800 */
[----:B0-----:R-:W-:-:S01]  /*3ad0*/  FADD R226, RZ, R122 ;  /* 0x0000007affe27221 */ /* 0x001fc20000000000 */
[----:B-1----:R-:W-:-:S04]  /*3ae0*/  FADD R225, RZ, R123 ;  /* 0x0000007bffe17221 */ /* 0x002fc80000000000 */
[----:B------:R0:W-:Y:S01]  /*3af0*/  STL [R1+0x48], R226 ;  /* 0x000048e201007387 */ /* 0x0001e20000100800 */
[----:B-----5:R-:W-:-:S03]  /*3b00*/  FADD R224, RZ, R124 ;  /* 0x0000007cffe07221 */ /* 0x020fc60000000000 */
[----:B------:R1:W-:Y:S04]  /*3b10*/  STL [R1+0x4c], R225 ;  /* 0x00004ce101007387 */ /* 0x0003e80000100800 */
[----:B------:R5:W-:Y:S01]  /*3b20*/  STL [R1+0x50], R224 ;  /* 0x000050e001007387 */ /* 0x000be20000100800 */
[----:B0-----:R-:W-:-:S01]  /*3b30*/  FADD R226, RZ, R125 ;  /* 0x0000007dffe27221 */ /* 0x001fc20000000000 */
[----:B-1----:R-:W-:-:S04]  /*3b40*/  FADD R225, RZ, R126 ;  /* 0x0000007effe17221 */ /* 0x002fc80000000000 */
[----:B------:R0:W-:Y:S01]  /*3b50*/  STL [R1+0x54], R226 ;  /* 0x000054e201007387 */ /* 0x0001e20000100800 */
[----:B-----5:R-:W-:-:S05]  /*3b60*/  FADD R224, RZ, R127 ;  /* 0x0000007fffe07221 */ /* 0x020fca0000000000 */
[----:B------:R1:W-:Y:S01]  /*3b70*/  STL [R1+0x5c], R224 ;  /* 0x00005ce001007387 */ /* 0x0003e20000100800 */
[----:B0-----:R-:W-:-:S03]  /*3b80*/  FADD R226, RZ, R112 ;  /* 0x00000070ffe27221 */ /* 0x001fc60000000000 */
[----:B------:R0:W-:Y:S04]  /*3b90*/  STL [R1+0x58], R225 ;  /* 0x000058e101007387 */ /* 0x0001e80000100800 */
[----:B------:R5:W-:Y:S01]  /*3ba0*/  STL [R1+0x60], R226 ;  /* 0x000060e201007387 */ /* 0x000be20000100800 */
[----:B-1----:R-:W-:-:S01]  /*3bb0*/  FADD R224, RZ, R114 ;  /* 0x00000072ffe07221 */ /* 0x002fc20000000000 */
[----:B0-----:R-:W-:Y:S01]  /*3bc0*/  FADD R225, RZ, R113 ;  /* 0x00000071ffe17221 */ /* 0x001fe20000000000 */
[----:B-----5:R-:W-:-:S04]  /*3bd0*/  FADD R226, RZ, R115 ;  /* 0x00000073ffe27221 */ /* 0x020fc80000000000 */
[----:B------:R0:W-:Y:S04]  /*3be0*/  STL [R1+0x64], R225 ;  /* 0x000064e101007387 */ /* 0x0001e80000100800 */
        /* <DEDUP_REMOVED lines=184> */
[----:B------:R2:W-:Y:S04]  /*4770*/  STL [R1+0x1d8], R225 ;  /* 0x0001d8e101007387 */ /* 0x0005e80000100800 */
[----:B------:R2:W-:Y:S02]  /*4780*/  STL [R1+0x1dc], R224 ;  /* 0x0001dce001007387 */ /* 0x0005e40000100800 */
.L_x_18:
[----:B------:R-:W-:-:S04]  /*4790*/  UIADD3 UR45, UR5, 0x1, URZ ;  /* 0x00000001052d7890 */ /* 0x000fc8000fffe03f */
[----:B------:R-:W-:-:S04]  /*47a0*/  UISETP.NE.AND UP0, UPT, UR45, 0x7, UPT ;  /* 0x000000072d00788c */ /* 0x000fc8000bf05270 */
[----:B------:R-:W-:Y:S02]  /*47b0*/  USEL UR13, URZ, 0x1, UP0 ;  /* 0x000000013f0d7887 */ /* 0x000fe40008000000 */
[----:B------:R-:W-:Y:S02]  /*47c0*/  USEL UR45, UR45, URZ, UP0 ;  /* 0x0000003f2d2d7287 */ /* 0x000fe40008000000 */
[----:B------:R-:W-:-:S06]  /*47d0*/  ULOP3.LUT UR13, UR4, UR13, URZ, 0x3c, !UPT ;  /* 0x0000000d040d7292 */ /* 0x000fcc000f8e3c3f */
[----:B--2---:R-:W-:Y:S01]  /*47e0*/  IMAD.U32 R224, RZ, RZ, UR13 ;  /* 0x0000000dffe07e24 */ /* 0x004fe2000f8e00ff */
[----:B------:R-:W-:-:S06]  /*47f0*/  UMOV UR13, 0x1 ;  /* 0x00000001000d7882 */ /* 0x000fcc0000000000 */
.L_x_13:
[----:B------:R-:W-:-:S04]  /*4800*/  UISETP.LT.AND UP0, UPT, UR11, 0x1, UPT ;  /* 0x000000010b00788c */ /* 0x000fc8000bf01270 */
[----:B------:R-:W-:-:S04]  /*4810*/  USEL UR14, UR11, 0x1, UP0 ;  /* 0x000000010b0e7887 */ /* 0x000fc80008000000 */
[----:B------:R-:W-:-:S04]  /*4820*/  UIADD3 UR14, UR11, -UR14, URZ ;  /* 0x8000000e0b0e7290 */ /* 0x000fc8000fffe03f */
[----:B------:R-:W-:-:S06]  /*4830*/  UISETP.GE.AND UP0, UPT, UR14, 0x1, UPT ;  /* 0x000000010e00788c */ /* 0x000fcc000bf06270 */
[----:B------:R-:W-:-:S13]  /*4840*/  PLOP3.LUT P0, PT, PT, PT, UP0, 0x80, 0x0 ;  /* 0x000000000000781c */ /* 0x000fda0003f0f008 */
[----:B------:R-:W-:Y:S05]  /*4850*/  @!P0 BRA `(.L_x_19) ;  /* 0x0000002800448947 */ /* 0x000fea0003800000 */
[----:B------:R-:W-:Y:S01]  /*4860*/  IMAD.U32 R225, RZ, RZ, UR14 ;  /* 0x0000000effe17e24 */ /* 0x000fe2000f8e00ff */
[----:B------:R-:W-:Y:S01]  /*4870*/  UMOV UR44, UR5 ;  /* 0x00000005002c7c82 */ /* 0x000fe20008000000 */
[----:B------:R-:W-:-:S05]  /*4880*/  ULDC UR43, c[0x0][0x50c] ;  /* 0x00014300002b7ab9 */ /* 0x000fca0000000800 */
.L_x_27:
[----:B------:R-:W-:-:S06]  /*4890*/  UISETP.NE.AND UP0, UPT, UR10, 0x3, UPT ;  /* 0x000000030a00788c */ /* 0x000fcc000bf05270 */
[----:B------:R-:W-:-:S13]  /*48a0*/  PLOP3.LUT P1, PT, PT, PT, UP0, 0x80, 0x0 ;  /* 0x000000000000781c */ /* 0x000fda0003f2f008 */
[----:B01----:R-:W-:Y:S05]  /*48b0*/  @!P1 BRA `(.L_x_20) ;  /* 0x0000000000049947 */ /* 0x003fea0003800000 */
[----:B------:R-:W-:Y:S01]  /*48c0*/  BPT.TRAP 0x1 ;  /* 0x000000040000795c */ /* 0x000fe20000300000 */
.L_x_20:
[----:B------:R-:W0:Y:S01]  /*48d0*/  S2UR UR14, SR_CgaCtaId ;  /* 0x00000000000e79c3 */ /* 0x000e220000008800 */
[----:B------:R-:W-:Y:S01]  /*48e0*/  UMOV UR8, 0x400 ;  /* 0x0000040000087882 */ /* 0x000fe20000000000 */
[----:B------:R-:W-:Y:S01]  /*48f0*/  SHF.L.U32 R226, R224, 0x1f, RZ ;  /* 0x0000001fe0e27819 */ /* 0x000fe200000006ff */
[----:B0-----:R-:W-:-:S04]  /*4900*/  ULEA UR8, UR14, UR8, 0x18 ;  /* 0x000000080e087291 */ /* 0x001fc8000f8ec03f */
[----:B------:R-:W-:-:S09]  /*4910*/  ULEA UR14, UR45, UR8, 0x3 ;  /* 0x000000082d0e7291 */ /* 0x000fd2000f8e183f */
[----:B------:R0:W1:Y:S01]  /*4920*/  SYNCS.PHASECHK.TRANS64.TRYWAIT P0, [UR14], R226 ;  /* 0x000000e2ff0075a7 */ /* 0x000062000800014e */
[----:B------:R-:W-:Y:S05]  /*4930*/  @!P1 BRA `(.L_x_21) ;  /* 0x0000000000049947 */ /* 0x000fea0003800000 */
[----:B------:R-:W-:Y:S01]  /*4940*/  BPT.TRAP 0x1 ;  /* 0x000000040000795c */ /* 0x000fe20000300000 */
.L_x_21:
[----:B-1----:R-:W-:Y:S05]  /*4950*/  @P0 BRA `(.L_x_22) ;  /* 0x0000000000080947 */ /* 0x002fea0003800000 */
[----:B------:R-:W1:Y:S02]  /*4960*/  SYNCS.PHASECHK.TRANS64.TRYWAIT P0, [UR14], R226 ;  /* 0x000000e2ff0075a7 */ /* 0x000e64000800014e */
[----:B-1----:R-:W-:Y:S05]  /*4970*/  @!P0 BRA `(.L_x_23) ;  /* 0x0000018800f88947 */ /* 0x002fea0003800000 */
.L_x_22:
[----:B------:R-:W-:Y:S01]  /*4980*/  UIADD3 UR14, UR8, 0x2a180, URZ ;  /* 0x0002a180080e7890 */ /* 0x000fe2000fffe03f */
[----:B------:R-:W-:Y:S01]  /*4990*/  WARPGROUP.ARRIVE ;  /* 0x00000000000079c5 */ /* 0x000fe20000000000 */
[----:B------:R-:W-:Y:S02]  /*49a0*/  UISETP.NE.AND UP0, UPT, UR12, URZ, UPT ;  /* 0x0000003f0c00728c */ /* 0x000fe4000bf05270 */
[----:B------:R-:W-:Y:S02]  /*49b0*/  USHF.R.U32.HI UR14, URZ, 0x4, UR14 ;  /* 0x000000043f0e7899 */ /* 0x000fe4000801160e */
[----:B------:R-:W-:Y:S02]  /*49c0*/  USEL UR13, UR13, URZ, !UP0 ;  /* 0x0000003f0d0d7287 */ /* 0x000fe4000c000000 */
[----:B------:R-:W-:Y:S02]  /*49d0*/  ULOP3.LUT UR14, UR14, 0x3fff, URZ, 0xc0, !UPT ;  /* 0x00003fff0e0e7892 */ /* 0x000fe4000f8ec03f */
[----:B------:R-:W-:-:S02]  /*49e0*/  ULOP3.LUT UR48, UR9, 0x10000, URZ, 0xfc, !UPT ;  /* 0x0001000009307892 */ /* 0x000fc4000f8efc3f */
[----:B------:R-:W-:Y:S02]  /*49f0*/  ULOP3.LUT UR14, UR14, 0x10000, URZ, 0xfc, !UPT ;  /* 0x000100000e0e7892 */ /* 0x000fe4000f8efc3f */
[----:B------:R-:W-:Y:S02]  /*4a00*/  UISETP.NE.U32.AND UP0, UPT, UR13, URZ, UPT ;  /* 0x0000003f0d00728c */ /* 0x000fe4000bf05070 */
[----:B------:R-:W-:Y:S02]  /*4a10*/  UIMAD UR49, UR45, 0x1c0, UR14 ;  /* 0x000001c02d3178a4 */ /* 0x000fe4000f8e020e */
[----:B------:R-:W-:Y:S02]  /*4a20*/  UIMAD UR48, UR45, 0x600, UR48 ;  /* 0x000006002d3078a4 */ /* 0x000fe4000f8e0230 */
[----:B------:R-:W-:Y:S02]  /*4a30*/  UIADD3 UR14, UR49, 0x40, URZ ;  /* 0x00000040310e7890 */ /* 0x000fe4000fffe03f */
[----:B------:R-:W-:-:S02]  /*4a40*/  UIADD3 UR18, UR49, 0x80, URZ ;  /* 0x0000008031127890 */ /* 0x000fc4000fffe03f */
[----:B------:R-:W-:Y:S01]  /*4a50*/  UIADD3 UR22, UR49, 0xc0, URZ ;  /* 0x000000c031167890 */ /* 0x000fe2000fffe03f */
[----:B------:R-:W-:Y:S01]  /*4a60*/  UMOV UR36, UR48 ;  /* 0x0000003000247c82 */ /* 0x000fe20008000000 */
[----:B------:R-:W-:Y:S01]  /*4a70*/  UMOV UR37, 0x80000020 ;  /* 0x8000002000257882 */ /* 0x000fe20000000000 */
[----:B------:R-:W-:Y:S02]  /*4a80*/  UIADD3 UR26, UR49, 0x100, URZ ;  /* 0x00000100311a7890 */ /* 0x000fe4000fffe03f */
[----:B------:R-:W-:Y:S01]  /*4a90*/  UMOV UR38, UR49 ;  /* 0x0000003100267c82 */ /* 0x000fe20008000000 */
[----:B------:R-:W-:Y:S01]  /*4aa0*/  UMOV UR39, 0x80000020 ;  /* 0x8000002000277882 */ /* 0x000fe20000000000 */
[----:B------:R-:W-:Y:S01]  /*4ab0*/  UIADD3 UR30, UR49, 0x140, URZ ;  /* 0x00000140311e7890 */ /* 0x000fe2000fffe03f */
[----:B------:R-:W-:Y:S01]  /*4ac0*/  QGMMA.64x16x32.F32.E4M3.E4M3 R184, gdesc[UR36], R184, UP0 ;  /* 0x0020000024b879f3 */ /* 0x000fe2000bf008b8 */
[----:B------:R-:W-:Y:S01]  /*4ad0*/  UMOV UR12, UR36 ;  /* 0x00000024000c7c82 */ /* 0x000fe20008000000 */
        /* <DEDUP_REMOVED lines=12> */
[----:B------:R-:W-:Y:S01]  /*4ba0*/  UMOV UR24, UR36 ;  /* 0x0000002400187c82 */ /* 0x000fe20008000000 */
[----:B------:R-:W-:Y:S01]  /*4bb0*/  UMOV UR25, UR37 ;  /* 0x0000002500197c82 */ /* 0x000fe20008000000 */
[----:B------:R-:W-:Y:S01]  /*4bc0*/  UMOV UR27, 0x80000020 ;  /* 0x80000020001b7882 */ /* 0x000fe20000000000 */
[----:B------:R-:W-:Y:S01]  /*4bd0*/  QGMMA.64x16x32.F32.E4M3.E4M3 R112, gdesc[UR20], R112, UP0 ;  /* 0x00200000147079f3 */ /* 0x000fe2000bf00870 */
        /* <DEDUP_REMOVED lines=8> */
[----:B------:R-:W-:-:S03]  /*4c60*/  UIADD3 UR6, UR6, 0x2, URZ ;  /* 0x0000000206067890 */ /* 0x000fc6000fffe03f */
[----:B------:R-:W-:Y:S01]  /*4c70*/  QGMMA.64x16x32.F32.E4M3.E4M3 R40, gdesc[UR32], R40, UP0 ;  /* 0x00200000202879f3 */ /* 0x000fe2000bf00828 */
[----:B------:R-:W-:Y:S01]  /*4c80*/  UMOV UR32, UR12 ;  /* 0x0000000c00207c82 */ /* 0x000fe20008000000 */
[----:B------:R-:W-:Y:S01]  /*4c90*/  UMOV UR33, 0x80000020 ;  /* 0x8000002000217882 */ /* 0x000fe20000000000 */
[----:B------:R-:W-:Y:S01]  /*4ca0*/  UMOV UR28, UR32 ;  /* 0x00000020001c7c82 */ /* 0x000fe20008000000 */
[----:B------:R-:W-:Y:S01]  /*4cb0*/  UMOV UR29, UR33 ;  /* 0x00000021001d7c82 */ /* 0x000fe20008000000 */
[----:B------:R-:W-:Y:S01]  /*4cc0*/  QGMMA.64x16x32.F32.E4M3.E4M3 R32, gdesc[UR32], R32, UP0 ;  /* 0x00200000202079f3 */ /* 0x000fe2000bf00820 */
[----:B------:R-:W-:Y:S01]  /*4cd0*/  UMOV UR24, UR32 ;  /* 0x0000002000187c82 */ /* 0x000fe20008000000 */
        /* <DEDUP_REMOVED lines=11> */
[----:B------:R-:W-:Y:S01]  /*4d90*/  UIADD3 UR20, UR48, 0x400, URZ ;  /* 0x0000040030147890 */ /* 0x000fe2000fffe03f */
[----:B------:R-:W-:-:S02]  /*4da0*/  UMOV UR37, UR33 ;  /* 0x0000002100257c82 */ /* 0x000fc40008000000 */
[----:B------:R-:W-:Y:S01]  /*4db0*/  QGMMA.64x16x32.F32.E4M3.E4M3 R128, gdesc[UR16], R128, UP0 ;  /* 0x00200000108079f3 */ /* 0x000fe2000bf00880 */
[----:B------:R-:W-:Y:S01]  /*4dc0*/  UIADD3 UR28, UR48, 0x2, URZ ;  /* 0x00000002301c7890 */ /* 0x000fe2000fffe03f */
[----:B------:R-:W-:Y:S02]  /*4dd0*/  UMOV UR29, 0x80000020 ;  /* 0x80000020001d7882 */ /* 0x000fe40000000000 */
[----:B------:R-:W-:Y:S04]  /*4de0*/  QGMMA.64x16x32.F32.E4M3.E4M3 R152, gdesc[UR12], R152, UP0 ;  /* 0x002000000c9879f3 */ /* 0x000fe8000bf00898 */
        /* <DEDUP_REMOVED lines=19> */
[----:B------:R-:W-:-:S02]  /*4f20*/  UIADD3 UR30, UR49, 0x2, URZ ;  /* 0x00000002311e7890 */ /* 0x000fc4000fffe03f */
[----:B------:R-:W-:Y:S01]  /*4f30*/  QGMMA.64x16x32.F32.E4M3.E4M3 R72, gdesc[UR24], R72, UP0 ;  /* 0x00200000184879f3 */ /* 0x000fe2000bf00848 */
[----:B------:R-:W-:Y:S02]  /*4f40*/  UIADD3 UR18, UR49, 0x42, URZ ;  /* 0x0000004231127890 */ /* 0x000fe4000fffe03f */
[----:B------:R-:W-:Y:S01]  /*4f50*/  UIADD3 UR14, UR49, 0x82, URZ ;  /* 0x00000082310e7890 */ /* 0x000fe2000fffe03f */
[----:B------:R-:W-:Y:S01]  /*4f60*/  QGMMA.64x16x32.F32.E4M3.E4M3 R48, gdesc[UR36], R48, UP0 ;  /* 0x00200000243079f3 */ /* 0x000fe2000bf00830 */
[----:B------:R-:W-:Y:S01]  /*4f70*/  UIADD3 UR22, UR49, 0xc2, URZ ;  /* 0x000000c231167890 */ /* 0x000fe2000fffe03f */
[----:B------:R-:W-:Y:S02]  /*4f80*/  UMOV UR31, 0x80000020 ;  /* 0x80000020001f7882 */ /* 0x000fe40000000000 */
[----:B------:R-:W-:Y:S01]  /*4f90*/  QGMMA.64x16x32.F32.E4M3.E4M3 R24, gdesc[UR32], R24, UP0 ;  /* 0x00200000201879f3 */ /* 0x000fe2000bf00818 */
[----:B------:R-:W-:Y:S01]  /*4fa0*/  UIADD3 UR26, UR49, 0x102, URZ ;  /* 0x00000102311a7890 */ /* 0x000fe2000fffe03f */
[----:B------:R-:W-:Y:S01]  /*4fb0*/  UMOV UR16, UR28 ;  /* 0x0000001c00107c82 */ /* 0x000fe20008000000 */
[----:B------:R-:W-:Y:S01]  /*4fc0*/  UMOV UR17, UR29 ;  /* 0x0000001d00117c82 */ /* 0x000fe20008000000 */
[----:B------:R-:W-:Y:S01]  /*4fd0*/  UMOV UR19, 0x80000020 ;  /* 0x8000002000137882 */ /* 0x000fe20000000000 */
[----:B------:R-:W-:Y:S01]  /*4fe0*/  UIADD3 UR34, UR49, 0x142, URZ ;  /* 0x0000014231227890 */ /* 0x000fe2000fffe03f */
[----:B------:R-:W-:Y:S01]  /*4ff0*/  QGMMA.64x16x32.F32.E4M3.E4M3 R184, gdesc[UR28], R184 ;  /* 0x002000001cb879f3 */ /* 0x000fe200087008b8 */
        /* <DEDUP_REMOVED lines=8> */
[----:B------:R-:W-:Y:S01]  /*5080*/  QGMMA.64x16x32.F32.E4M3.E4M3 R136, gdesc[UR12], R136 ;  /* 0x002000000c8879f3 */ /* 0x000fe20008700888 */
[----:B------:R-:W-:Y:S01]  /*5090*/  UIADD3 UR12, UR48, 0x202, URZ ;  /* 0x00000202300c7890 */ /* 0x000fe2000fffe03f */
[----:B------:R-:W-:Y:S01]  /*50a0*/  UMOV UR24, UR28 ;  /* 0x0000001c00187c82 */ /* 0x000fe20008000000 */
[----:B------:R-:W-:Y:S01]  /*50b0*/  UMOV UR25, UR29 ;  /* 0x0000001d00197c82 */ /* 0x000fe20008000000 */
[----:B------:R-:W-:Y:S01]  /*50c0*/  UMOV UR27, 0x80000020 ;  /* 0x80000020001b7882 */ /* 0x000fe20000000000 */
[----:B------:R-:W-:Y:S01]  /*50d0*/  QGMMA.64x16x32.F32.E4M3.E4M3 R112, gdesc[UR20], R112 ;  /* 0x00200000147079f3 */ /* 0x000fe20008700870 */
        /* <DEDUP_REMOVED lines=8> */
[----:B------:R-:W-:-:S02]  /*5160*/  UIADD3 UR48, UR48, 0x402, URZ ;  /* 0x0000040230307890 */ /* 0x000fc4000fffe03f */
[----:B------:R-:W-:Y:S01]  /*5170*/  UISETP.NE.AND UP0, UPT, UR6, UR43, UPT ;  /* 0x0000002b0600728c */ /* 0x000fe2000bf05270 */
[----:B------:R-:W-:Y:S01]  /*5180*/  QGMMA.64x16x32.F32.E4M3.E4M3 R40, gdesc[UR36], R40 ;  /* 0x00200000242879f3 */ /* 0x000fe20008700828 */
[----:B------:R-:W-:Y:S01]  /*5190*/  UMOV UR36, UR12 ;  /* 0x0000000c00247c82 */ /* 0x000fe20008000000 */
[----:B------:R-:W-:Y:S01]  /*51a0*/  UMOV UR37, 0x80000020 ;  /* 0x8000002000257882 */ /* 0x000fe20000000000 */
[----:B------:R-:W-:Y:S01]  /*51b0*/  UMOV UR32, UR36 ;  /* 0x0000002400207c82 */ /* 0x000fe20008000000 */
[----:B------:R-:W-:Y:S01]  /*51c0*/  UMOV UR33, UR37 ;  /* 0x0000002500217c82 */ /* 0x000fe20008000000 */
[----:B------:R-:W-:Y:S01]  /*51d0*/  QGMMA.64x16x32.F32.E4M3.E4M3 R32, gdesc[UR36], R32 ;  /* 0x00200000242079f3 */ /* 0x000fe20008700820 */
[----:B------:R-:W-:Y:S01]  /*51e0*/  UMOV UR24, UR36 ;  /* 0x0000002400187c82 */ /* 0x000fe20008000000 */
        /* <DEDUP_REMOVED lines=11> */
[----:B------:R-:W-:-:S03]  /*52a0*/  UMOV UR29, UR37 ;  /* 0x00000025001d7c82 */ /* 0x000fc60008000000 */
[----:B------:R-:W-:Y:S04]  /*52b0*/  QGMMA.64x16x32.F32.E4M3.E4M3 R128, gdesc[UR12], R128 ;  /* 0x002000000c8079f3 */ /* 0x000fe80008700880 */
[----:B------:R-:W-:Y:S04]  /*52c0*/  QGMMA.64x16x32.F32.E4M3.E4M3 R152, gdesc[UR16], R152 ;  /* 0x00200000109879f3 */ /* 0x000fe80008700898 */
        /* <DEDUP_REMOVED lines=19> */
[----:B------:R-:W-:-:S02]  /*5400*/  USEL UR12, URZ, 0x1, UP0 ;  /* 0x000000013f0c7887 */ /* 0x000fc40008000000 */
[----:B------:R-:W-:Y:S04]  /*5410*/  QGMMA.64x16x32.F32.E4M3.E4M3 R72, gdesc[UR24], R72 ;  /* 0x00200000184879f3 */ /* 0x000fe80008700848 */
[----:B------:R-:W-:Y:S01]  /*5420*/  QGMMA.64x16x32.F32.E4M3.E4M3 R48, gdesc[UR32], R48 ;  /* 0x00200000203079f3 */ /* 0x000fe20008700830 */
[----:B------:R-:W-:-:S03]  /*5430*/  ISETP.NE.AND P0, PT, RZ, UR12, PT ;  /* 0x0000000cff007c0c */ /* 0x000fc6000bf05270 */
[----:B------:R-:W-:Y:S03]  /*5440*/  QGMMA.64x16x32.F32.E4M3.E4M3 R24, gdesc[UR28], R24, gsb0 ;  /* 0x002000001c1879f3 */ /* 0x000fe60008000818 */
[----:B------:R-:W-:-:S07]  /*5450*/  WARPGROUP.DEPBAR.LE gsb0, 0x1 ;  /* 0x00008000000079c5 */ /* 0x000fce0000010100 */
[----:B------:R-:W-:Y:S05]  /*5460*/  @!P0 BRA `(.L_x_24) ;  /* 0x0000001800e88947 */ /* 0x000fea0003800000 */
[----:B0-----:R-:W2:Y:S01]  /*5470*/  LDL.LU R226, [R1] ;  /* 0x0000000001e27983 */ /* 0x001ea20000300800 */
[----:B------:R-:W-:Y:S02]  /*5480*/  WARPGROUP.DEPBAR.LE gsb0, 0x0 ;  /* 0x00008000000079c5 */ /* 0x000fe40000010000 */
[----:B------:R-:W-:-:S01]  /*5490*/  FADD R223, R184, R223 ;  /* 0x000000dfb8df7221 */ /* 0x000fc20000000000 */
[----:B------:R0:W-:Y:S01]  /*54a0*/  STL [R1+0x214], R227 ;  /* 0x000214e301007387 */ /* 0x0001e20000100800 */
[----:B------:R-:W-:-:S01]  /*54b0*/  FADD R222, R185, R222 ;  /* 0x000000deb9de7221 */ /* 0x000fc20000000000 */
[----:B------:R-:W-:Y:S01]  /*54c0*/  FADD R221, R186, R221 ;  /* 0x000000ddbadd7221 */ /* 0x000fe20000000000 */
[----:B------:R-:W-:-:S01]  /*54d0*/  FADD R220, R187, R220 ;  /* 0x000000dcbbdc7221 */ /* 0x000fc20000000000 */
[----:B------:R-:W-:Y:S01]  /*54e0*/  STL [R1+0x210], R225 ;  /* 0x000210e101007387 */ /* 0x000fe20000100800 */
        /* <DEDUP_REMOVED lines=31> */
[----:B-----5:R-:W-:Y:S01]  /*56e0*/  STL [R1+0x1f0], R0 ;  /* 0x0001f00001007387 */ /* 0x020fe20000100800 */
        /* <DEDUP_REMOVED lines=25> */
[----:B------:R-:W-:-:S02]  /*5880*/  FADD R8, R151, R8 ;  /* 0x0000000897087221 */ /* 0x000fc40000000000 */
[----:B0-----:R-:W3:Y:S01]  /*5890*/  LDL.LU R227, [R1+0x4] ;  /* 0x0000040001e37983 */ /* 0x001ee20000300800 */
[----:B--2---:R-:W-:-:S05]  /*58a0*/  FADD R226, R136, R226 ;  /* 0x000000e288e27221 */ /* 0x004fca0000000000 */
[----:B------:R0:W-:Y:S04]  /*58b0*/  STL [R1], R226 ;  /* 0x000000e201007387 */ /* 0x0001e80000100800 */
[----:B0-----:R-:W2:Y:S04]  /*58c0*/  LDL.LU R226, [R1+0x8] ;  /* 0x0000080001e27983 */ /* 0x001ea80000300800 */
[----:B------:R-:W4:Y:S04]  /*58d0*/  LDL.LU R225, [R1+0xc] ;  /* 0x00000c0001e17983 */ /* 0x000f280000300800 */
        /* <DEDUP_REMOVED lines=13> */
[----:B------:R-:W4:Y:S01]  /*59b0*/  LDL.LU R0, [R1+0x44] ;  /* 0x0000440001007983 */ /* 0x000f220000300800 */
[----:B---3--:R-:W-:-:S05]  /*59c0*/  FADD R227, R137, R227 ;  /* 0x000000e389e37221 */ /* 0x008fca0000000000 */
[----:B------:R0:W-:Y:S01]  /*59d0*/  STL [R1+0x4], R227 ;  /* 0x000004e301007387 */ /* 0x0001e20000100800 */
[----:B--2---:R-:W-:-:S01]  /*59e0*/  FADD R226, R138, R226 ;  /* 0x000000e28ae27221 */ /* 0x004fc20000000000 */
[----:B----4-:R-:W-:-:S04]  /*59f0*/  FADD R225, R139, R225 ;  /* 0x000000e18be17221 */ /* 0x010fc80000000000 */
[----:B------:R1:W-:Y:S01]  /*5a00*/  STL [R1+0x8], R226 ;  /* 0x000008e201007387 */ /* 0x0003e20000100800 */
[----:B------:R-:W-:-:S03]  /*5a10*/  FADD R224, R140, R224 ;  /* 0x000000e08ce07221 */ /* 0x000fc60000000000 */
        /* <DEDUP_REMOVED lines=24> */
[----:B0-----:R-:W4:Y:S01]  /*5ba0*/  LDL.LU R227, [R1+0x48] ;  /* 0x0000480001e37983 */ /* 0x001f220000300800 */
[----:B------:R-:W-:-:S03]  /*5bb0*/  FADD R0, R121, R0 ;  /* 0x0000000079007221 */ /* 0x000fc60000000000 */
[----:B------:R0:W-:Y:S04]  /*5bc0*/  STL [R1+0x3c], R3 ;  /* 0x00003c0301007387 */ /* 0x0001e80000100800 */
[----:B-1----:R-:W4:Y:S04]  /*5bd0*/  LDL.LU R226, [R1+0x4c] ;  /* 0x00004c0001e27983 */ /* 0x002f280000300800 */
[----:B------:R1:W-:Y:S04]  /*5be0*/  STL [R1+0x40], R2 ;  /* 0x0000400201007387 */ /* 0x0003e80000100800 */
[----:B--2---:R-:W2:Y:S04]  /*5bf0*/  LDL.LU R225, [R1+0x50] ;  /* 0x0000500001e17983 */ /* 0x004ea80000300800 */
[----:B------:R1:W-:Y:S04]  /*5c00*/  STL [R1+0x44], R0 ;  /* 0x0000440001007387 */ /* 0x0003e80000100800 */
[----:B---3--:R-:W3:Y:S04]  /*5c10*/  LDL.LU R224, [R1+0x54] ;  /* 0x0000540001e07983 */ /* 0x008ee80000300800 */
[----:B----4-:R-:W4:Y:S04]  /*5c20*/  LDL.LU R223, [R1+0x58] ;  /* 0x0000580001df7983 */ /* 0x010f280000300800 */
        /* <DEDUP_REMOVED lines=9> */
[----:B0-----:R-:W4:Y:S04]  /*5cc0*/  LDL.LU R3, [R1+0x80] ;  /* 0x0000800001037983 */ /* 0x001f280000300800 */
[----:B-1----:R-:W4:Y:S04]  /*5cd0*/  LDL.LU R2, [R1+0x84] ;  /* 0x0000840001027983 */ /* 0x002f280000300800 */
[----:B------:R-:W4:Y:S01]  /*5ce0*/  LDL.LU R0, [R1+0x88] ;  /* 0x0000880001007983 */ /* 0x000f220000300800 */
[----:B------:R-:W-:-:S01]  /*5cf0*/  FADD R227, R122, R227 ;  /* 0x000000e37ae37221 */ /* 0x000fc20000000000 */
[----:B------:R-:W-:-:S04]  /*5d00*/  FADD R226, R123, R226 ;  /* 0x000000e27be27221 */ /* 0x000fc80000000000 */
[----:B------:R0:W-:Y:S01]  /*5d10*/  STL [R1+0x48], R227 ;  /* 0x000048e301007387 */ /* 0x0001e20000100800 */
[----:B--2---:R-:W-:-:S03]  /*5d20*/  FADD R225, R124, R225 ;  /* 0x000000e17ce17221 */ /* 0x004fc60000000000 */
[----:B------:R1:W-:Y:S01]  /*5d30*/  STL [R1+0x4c], R226 ;  /* 0x00004ce201007387 */ /* 0x0003e20000100800 */
[----:B---3--:R-:W-:-:S03]  /*5d40*/  FADD R224, R125, R224 ;  /* 0x000000e07de07221 */ /* 0x008fc60000000000 */
[----:B------:R2:W-:Y:S01]  /*5d50*/  STL [R1+0x50], R225 ;  /* 0x000050e101007387 */ /* 0x0005e20000100800 */
[----:B----4-:R-:W-:-:S03]  /*5d60*/  FADD R223, R126, R223 ;  /* 0x000000df7edf7221 */ /* 0x010fc60000000000 */
        /* <DEDUP_REMOVED lines=198> */
[----:B------:R-:W-:Y:S01]  /*69d0*/  STL [R1+0x158], R227 ;  /* 0x000158e301007387 */ /* 0x000fe20000100800 */
[----:B--2---:R-:W-:-:S03]  /*69e0*/  FADD R225, R48, R225 ;  /* 0x000000e130e17221 */ /* 0x004fc60000000000 */
[----:B------:R-:W-:Y:S01]  /*69f0*/  STL [R1+0x15c], R226 ;  /* 0x00015ce201007387 */ /* 0x000fe20000100800 */
[----:B---3--:R-:W-:-:S03]  /*6a00*/  FADD R224, R49, R224 ;  /* 0x000000e031e07221 */ /* 0x008fc60000000000 */
[----:B------:R-:W-:Y:S01]  /*6a10*/  STL [R1+0x160], R225 ;  /* 0x000160e101007387 */ /* 0x000fe20000100800 */
[----:B----4-:R-:W-:-:S03]  /*6a20*/  FADD R223, R50, R223 ;  /* 0x000000df32df7221 */ /* 0x010fc60000000000 */
[----:B------:R-:W-:Y:S01]  /*6a30*/  STL [R1+0x164], R224 ;  /* 0x000164e001007387 */ /* 0x000fe20000100800 */
[----:B------:R-:W-:-:S03]  /*6a40*/  FADD R222, R51, R222 ;  /* 0x000000de33de7221 */ /* 0x000fc60000000000 */
        /* <DEDUP_REMOVED lines=23> */
[----:B------:R-:W4:Y:S04]  /*6bc0*/  LDL.LU R219, [R1+0x1a0] ;  /* 0x0001a00001db7983 */ /* 0x000f280000300800 */
[----:B------:R0:W-:Y:S04]  /*6bd0*/  STL [R1+0x194], R2 ;  /* 0x0001940201007387 */ /* 0x0001e80000100800 */
[----:B------:R-:W4:Y:S04]  /*6be0*/  LDL.LU R220, [R1+0x1a4] ;  /* 0x0001a40001dc7983 */ /* 0x000f280000300800 */
[----:B------:R0:W-:Y:S04]  /*6bf0*/  STL [R1+0x198], R0 ;  /* 0x0001980001007387 */ /* 0x0001e80000100800 */
[----:B------:R-:W4:Y:S04]  /*6c00*/  LDL.LU R221, [R1+0x1a8] ;  /* 0x0001a80001dd7983 */ /* 0x000f280000300800 */
[----:B------:R-:W4:Y:S04]  /*6c10*/  LDL.LU R222, [R1+0x1ac] ;  /* 0x0001ac0001de7983 */ /* 0x000f280000300800 */
[----:B------:R-:W4:Y:S04]  /*6c20*/  LDL.LU R223, [R1+0x1b0] ;  /* 0x0001b00001df7983 */ /* 0x000f280000300800 */
[----:B------:R-:W4:Y:S04]  /*6c30*/  LDL.LU R227, [R1+0x1b4] ;  /* 0x0001b40001e37983 */ /* 0x000f280000300800 */
[----:B------:R-:W4:Y:S04]  /*6c40*/  LDL.LU R225, [R1+0x1b8] ;  /* 0x0001b80001e17983 */ /* 0x000f280000300800 */
[----:B------:R-:W4:Y:S04]  /*6c50*/  LDL.LU R224, [R1+0x1bc] ;  /* 0x0001bc0001e07983 */ /* 0x000f280000300800 */
[----:B-1----:R-:W4:Y:S04]  /*6c60*/  LDL.LU R7, [R1+0x1c0] ;  /* 0x0001c00001077983 */ /* 0x002f280000300800 */
[----:B--2---:R-:W2:Y:S04]  /*6c70*/  LDL.LU R6, [R1+0x1c4] ;  /* 0x0001c40001067983 */ /* 0x004ea80000300800 */
[----:B---3--:R-:W3:Y:S04]  /*6c80*/  LDL.LU R5, [R1+0x1c8] ;  /* 0x0001c80001057983 */ /* 0x008ee80000300800 */
[----:B----4-:R-:W4:Y:S04]  /*6c90*/  LDL.LU R4, [R1+0x1cc] ;  /* 0x0001cc0001047983 */ /* 0x010f280000300800 */
[----:B0-----:R-:W4:Y:S04]  /*6ca0*/  LDL.LU R3, [R1+0x1d0] ;  /* 0x0001d00001037983 */ /* 0x001f280000300800 */
[----:B------:R-:W4:Y:S04]  /*6cb0*/  LDL.LU R2, [R1+0x1d4] ;  /* 0x0001d40001027983 */ /* 0x000f280000300800 */
[----:B------:R-:W4:Y:S04]  /*6cc0*/  LDL.LU R0, [R1+0x1d8] ;  /* 0x0001d80001007983 */ /* 0x000f280000300800 */
[----:B------:R-:W4:Y:S01]  /*6cd0*/  LDL.LU R226, [R1+0x1dc] ;  /* 0x0001dc0001e27983 */ /* 0x000f220000300800 */
[----:B------:R-:W-:Y:S01]  /*6ce0*/  UMOV UR6, URZ ;  /* 0x0000003f00067c82 */ /* 0x000fe20008000000 */
[----:B------:R-:W-:-:S05]  /*6cf0*/  FADD R218, R47, R218 ;  /* 0x000000da2fda7221 */ /* 0x000fca0000000000 */
[----:B------:R0:W-:Y:S01]  /*6d00*/  STL [R1+0x19c], R218 ;  /* 0x00019cda01007387 */ /* 0x0001e20000100800 */
[----:B------:R-:W-:-:S03]  /*6d10*/  FADD R219, R32, R219 ;  /* 0x000000db20db7221 */ /* 0x000fc60000000000 */
[----:B0-----:R1:W5:Y:S01]  /*6d20*/  LDL.LU R218, [R1+0x22c] ;  /* 0x00022c0001da7983 */ /* 0x0013620000300800 */
[----:B------:R-:W-:-:S03]  /*6d30*/  FADD R220, R33, R220 ;  /* 0x000000dc21dc7221 */ /* 0x000fc60000000000 */
[----:B------:R0:W-:Y:S01]  /*6d40*/  STL [R1+0x1a0], R219 ;  /* 0x0001a0db01007387 */ /* 0x0001e20000100800 */
[----:B------:R-:W-:-:S01]  /*6d50*/  FADD R221, R34, R221 ;  /* 0x000000dd22dd7221 */ /* 0x000fc20000000000 */
[----:B------:R-:W-:Y:S02]  /*6d60*/  FADD R222, R35, R222 ;  /* 0x000000de23de7221 */ /* 0x000fe40000000000 */
[----:B0-----:R1:W5:Y:S01]  /*6d70*/  LDL.LU R219, [R1+0x228] ;  /* 0x0002280001db7983 */ /* 0x0013620000300800 */
[----:B------:R-:W-:-:S03]  /*6d80*/  FADD R223, R36, R223 ;  /* 0x000000df24df7221 */ /* 0x000fc60000000000 */
[----:B------:R0:W-:Y:S01]  /*6d90*/  STL [R1+0x1a4], R220 ;  /* 0x0001a4dc01007387 */ /* 0x0001e20000100800 */
[----:B------:R-:W-:-:S03]  /*6da0*/  FADD R227, R37, R227 ;  /* 0x000000e325e37221 */ /* 0x000fc60000000000 */
[----:B0-----:R1:W5:Y:S01]  /*6db0*/  LDL.LU R220, [R1+0x224] ;  /* 0x0002240001dc7983 */ /* 0x0013620000300800 */
[----:B------:R-:W-:-:S03]  /*6dc0*/  FADD R225, R38, R225 ;  /* 0x000000e126e17221 */ /* 0x000fc60000000000 */
[----:B------:R0:W-:Y:S01]  /*6dd0*/  STL [R1+0x1a8], R221 ;  /* 0x0001a8dd01007387 */ /* 0x0001e20000100800 */
[----:B------:R-:W-:-:S01]  /*6de0*/  FADD R224, R39, R224 ;  /* 0x000000e027e07221 */ /* 0x000fc20000000000 */
[----:B------:R-:W-:Y:S02]  /*6df0*/  FADD R7, R24, R7 ;  /* 0x0000000718077221 */ /* 0x000fe40000000000 */
[----:B0-----:R1:W5:Y:S04]  /*6e00*/  LDL.LU R221, [R1+0x220] ;  /* 0x0002200001dd7983 */ /* 0x0013680000300800 */
[----:B------:R0:W-:Y:S01]  /*6e10*/  STL [R1+0x1ac], R222 ;  /* 0x0001acde01007387 */ /* 0x0001e20000100800 */
[----:B--2---:R-:W-:-:S01]  /*6e20*/  FADD R6, R25, R6 ;  /* 0x0000000619067221 */ /* 0x004fc20000000000 */
[----:B---3--:R-:W-:-:S02]  /*6e30*/  FADD R5, R26, R5 ;  /* 0x000000051a057221 */ /* 0x008fc40000000000 */
[----:B0-----:R1:W5:Y:S04]  /*6e40*/  LDL.LU R222, [R1+0x21c] ;  /* 0x00021c0001de7983 */ /* 0x0013680000300800 */
[----:B------:R0:W-:Y:S01]  /*6e50*/  STL [R1+0x1b0], R223 ;  /* 0x0001b0df01007387 */ /* 0x0001e20000100800 */
[----:B----4-:R-:W-:-:S03]  /*6e60*/  FADD R4, R27, R4 ;  /* 0x000000041b047221 */ /* 0x010fc60000000000 */
[----:B0-----:R1:W5:Y:S04]  /*6e70*/  LDL.LU R223, [R1+0x218] ;  /* 0x0002180001df7983 */ /* 0x0013680000300800 */
[----:B------:R0:W-:Y:S01]  /*6e80*/  STL [R1+0x1b4], R227 ;  /* 0x0001b4e301007387 */ /* 0x0001e20000100800 */
[----:B------:R-:W-:-:S03]  /*6e90*/  FADD R3, R28, R3 ;  /* 0x000000031c037221 */ /* 0x000fc60000000000 */
        /* <DEDUP_REMOVED lines=10> */
[----:B------:R0:W-:Y:S04]  /*6f40*/  STL [R1+0x1c4], R6 ;  /* 0x0001c40601007387 */ /* 0x0001e80000100800 */
        /* <DEDUP_REMOVED lines=11> */
[----:B------:R1:W-:Y:S02]  /*7000*/  STL [R1+0x1dc], R226 ;  /* 0x0001dce201007387 */ /* 0x0003e40000100800 */
.L_x_24:
[----:B------:R-:W-:Y:S05]  /*7010*/  @!P1 BRA `(.L_x_25) ;  /* 0x0000000000049947 */ /* 0x000fea0003800000 */
[----:B------:R-:W-:Y:S01]  /*7020*/  BPT.TRAP 0x1 ;  /* 0x000000040000795c */ /* 0x000fe20000300000 */
.L_x_25:
[----:B------:R-:W-:Y:S02]  /*7030*/  UISETP.GT.U32.AND UP0, UPT, UR7, 0x1, UPT ;  /* 0x000000010700788c */ /* 0x000fe4000bf04070 */
[----:B------:R-:W-:-:S04]  /*7040*/  ULEA UR13, UR44, UR8, 0x3 ;  /* 0x000000082c0d7291 */ /* 0x000fc8000f8e183f */
[----:B------:R-:W-:Y:S01]  /*7050*/  UIADD3 UR13, UR13, 0x38, URZ ;  /* 0x000000380d0d7890 */ /* 0x000fe2000fffe03f */
[----:B------:R-:W-:-:S03]  /*7060*/  PLOP3.LUT P0, PT, PT, PT, UP0, 0x80, 0x0 ;  /* 0x000000000000781c */ /* 0x000fc60003f0f008 */
[----:B------:R-:W-:-:S09]  /*7070*/  UPRMT UR13, URZ, 0x654, UR13 ;  /* 0x000006543f0d7896 */ /* 0x000fd2000800000d */
[----:B------:R-:W-:Y:S01]  /*7080*/  SYNCS.ARRIVE.TRANS64.RED.A1T0 RZ, [UR13], RZ ;  /* 0x000000ffffff79a7 */ /* 0x000fe2000810040d */
[----:B------:R-:W-:Y:S05]  /*7090*/  @P0 BRA `(.L_x_26) ;  /* 0x0000000000040947 */ /* 0x000fea0003800000 */
[----:B------:R-:W-:Y:S01]  /*70a0*/  BPT.TRAP 0x1 ;  /* 0x000000040000795c */ /* 0x000fe20000300000 */
.L_x_26:
[----:B------:R-:W-:Y:S01]  /*70b0*/  UIADD3 UR45, UR45, 0x1, URZ ;  /* 0x000000012d2d7890 */ /* 0x000fe2000fffe03f */
[C---:B-----5:R-:W-:Y:S01]  /*70c0*/  ISETP.GT.AND P0, PT, R225.reuse, 0x1, PT ;  /* 0x00000001e100780c */ /* 0x060fe20003f04270 */
[----:B------:R-:W-:Y:S01]  /*70d0*/  UIADD3 UR44, UR44, 0x1, URZ ;  /* 0x000000012c2c7890 */ /* 0x000fe2000fffe03f */
[----:B------:R-:W-:Y:S01]  /*70e0*/  VIADD R225, R225, 0xffffffff ;  /* 0xffffffffe1e17836 */ /* 0x000fe20000000000 */
[----:B------:R-:W-:Y:S02]  /*70f0*/  UISETP.NE.AND UP0, UPT, UR45, 0x7, UPT ;  /* 0x000000072d00788c */ /* 0x000fe4000bf05270 */
[----:B------:R-:W-:Y:S02]  /*7100*/  UISETP.NE.AND UP1, UPT, UR44, 0x7, UPT ;  /* 0x000000072c00788c */ /* 0x000fe4000bf25270 */
[----:B------:R-:W-:Y:S02]  /*7110*/  USEL UR13, URZ, 0x1, UP0 ;  /* 0x000000013f0d7887 */ /* 0x000fe40008000000 */
[----:B------:R-:W-:-:S02]  /*7120*/  USEL UR45, UR45, URZ, UP0 ;  /* 0x0000003f2d2d7287 */ /* 0x000fc40008000000 */
[----:B------:R-:W-:Y:S02]  /*7130*/  USEL UR44, UR44, URZ, UP1 ;  /* 0x0000003f2c2c7287 */ /* 0x000fe40008800000 */
[----:B------:R-:W-:Y:S01]  /*7140*/  LOP3.LUT R224, R224, UR13, RZ, 0x3c, !PT ;  /* 0x0000000de0e07c12 */ /* 0x000fe2000f8e3cff */
[----:B------:R-:W-:Y:S01]  /*7150*/  UMOV UR13, 0x1 ;  /* 0x00000001000d7882 */ /* 0x000fe20000000000 */
[----:B------:R-:W-:Y:S08]  /*7160*/  @P0 BRA `(.L_x_27) ;  /* 0xffffffd400c80947 */ /* 0x000ff0000383ffff */
.L_x_19:
[----:B------:R-:W-:-:S04]  /*7170*/  UISETP.NE.AND UP0, UPT, UR6, URZ, UPT ;  /* 0x0000003f0600728c */ /* 0x000fc8000bf05270 */
[----:B------:R-:W-:-:S06]  /*7180*/  USEL UR6, URZ, 0x1, !UP0 ;  /* 0x000000013f067887 */ /* 0x000fcc000c000000 */
[----:B------:R-:W-:-:S13]  /*7190*/  ISETP.NE.AND P0, PT, RZ, UR6, PT ;  /* 0x00000006ff007c0c */ /* 0x000fda000bf05270 */
[----:B------:R-:W-:Y:S05]  /*71a0*/  @!P0 BRA `(.L_x_28) ;  /* 0x0000001c00508947 */ /* 0x000fea0003800000 */
[----:B01----:R-:W2:Y:S04]  /*71b0*/  LDL.LU R226, [R1+0x1cc] ;  /* 0x0001cc0001e27983 */ /* 0x003ea80000300800 */
[----:B------:R-:W3:Y:S04]  /*71c0*/  LDL.LU R225, [R1+0x1c8] ;  /* 0x0001c80001e17983 */ /* 0x000ee80000300800 */
[----:B------:R-:W4:Y:S04]  /*71d0*/  LDL.LU R224, [R1+0x1c4] ;  /* 0x0001c40001e07983 */ /* 0x000f280000300800 */
[----:B------:R-:W-:Y:S04]  /*71e0*/  STL [R1+0x20c], R227 ;  /* 0x00020ce301007387 */ /* 0x000fe80000100800 */
[----:B------:R-:W-:Y:S04]  /*71f0*/  STL [R1+0x208], R7 ;  /* 0x0002080701007387 */ /* 0x000fe80000100800 */
[----:B------:R-:W-:Y:S04]  /*7200*/  STL [R1+0x204], R6 ;  /* 0x0002040601007387 */ /* 0x000fe80000100800 */
[----:B------:R0:W-:Y:S01]  /*7210*/  STL [R1+0x200], R5 ;  /* 0x0002000501007387 */ /* 0x0001e20000100800 */
[----:B------:R-:W-:-:S02]  /*7220*/  WARPGROUP.DEPBAR.LE gsb0, 0x0 ;  /* 0x00008000000079c5 */ /* 0x000fc40000010000 */
[----:B------:R-:W-:Y:S01]  /*7230*/  FADD R223, R184, R223 ;  /* 0x000000dfb8df7221 */ /* 0x000fe20000000000 */
[----:B0-----:R-:W2:Y:S04]  /*7240*/  LDL.LU R5, [R1+0x1c0] ;  /* 0x0001c00001057983 */ /* 0x001ea80000300800 */
[----:B------:R-:W2:Y:S04]  /*7250*/  LDL.LU R6, [R1+0x1bc] ;  /* 0x0001bc0001067983 */ /* 0x000ea80000300800 */
[----:B------:R-:W2:Y:S04]  /*7260*/  LDL.LU R7, [R1+0x1b8] ;  /* 0x0001b80001077983 */ /* 0x000ea80000300800 */
[----:B------:R-:W2:Y:S04]  /*7270*/  LDL.LU R227, [R1+0x1b4] ;  /* 0x0001b40001e37983 */ /* 0x000ea80000300800 */
[----:B------:R0:W-:Y:S01]  /*7280*/  STL [R1+0x1fc], R4 ;  /* 0x0001fc0401007387 */ /* 0x0001e20000100800 */
[----:B------:R-:W-:Y:S01]  /*7290*/  FADD R222, R185, R222 ;  /* 0x000000deb9de7221 */ /* 0x000fe20000000000 */
[----:B------:R-:W-:-:S02]  /*72a0*/  FADD R221, R186, R221 ;  /* 0x000000ddbadd7221 */ /* 0x000fc40000000000 */
[----:B0-----:R-:W3:Y:S04]  /*72b0*/  LDL.LU R4, [R1+0x40] ;  /* 0x0000400001047983 */ /* 0x001ee80000300800 */
[----:B------:R0:W-:Y:S01]  /*72c0*/  STL [R1+0x1f8], R3 ;  /* 0x0001f80301007387 */ /* 0x0001e20000100800 */
[----:B------:R-:W-:Y:S01]  /*72d0*/  FADD R220, R187, R220 ;  /* 0x000000dcbbdc7221 */ /* 0x000fe20000000000 */
[----:B------:R-:W-:Y:S02]  /*72e0*/  FADD R219, R188, R219 ;  /* 0x000000dbbcdb7221 */ /* 0x000fe40000000000 */
[----:B0-----:R-:W4:Y:S04]  /*72f0*/  LDL.LU R3, [R1+0x3c] ;  /* 0x00003c0001037983 */ /* 0x001f280000300800 */
[----:B------:R0:W-:Y:S01]  /*7300*/  STL [R1+0x1f4], R2 ;  /* 0x0001f40201007387 */ /* 0x0001e20000100800 */
[----:B------:R-:W-:-:S03]  /*7310*/  FADD R218, R189, R218 ;  /* 0x000000dabdda7221 */ /* 0x000fc60000000000 */
[----:B0-----:R-:W2:Y:S04]  /*7320*/  LDL.LU R2, [R1+0x38] ;  /* 0x0000380001027983 */ /* 0x001ea80000300800 */
        /* <DEDUP_REMOVED lines=21> */
[----:B------:R0:W-:Y:S04]  /*7480*/  STL [R1+0x228], R217 ;  /* 0x000228d901007387 */ /* 0x0001e80000100800 */
        /* <DEDUP_REMOVED lines=12> */
[----:B0-----:R-:W2:Y:S01]  /*7550*/  LDL.LU R211, [R1] ;  /* 0x0000000001d37983 */ /* 0x001ea20000300800 */
[----:B------:R-:W-:Y:S01]  /*7560*/  FADD R210, R181, R210 ;  /* 0x000000d2b5d27221 */ /* 0x000fe20000000000 */
[----:B------:R-:W-:Y:S01]  /*7570*/  FADD R209, R182, R209 ;  /* 0x000000d1b6d17221 */ /* 0x000fe20000000000 */
[----:B------:R-:W-:Y:S01]  /*7580*/  FADD R208, R183, R208 ;  /* 0x000000d0b7d07221 */ /* 0x000fe20000000000 */
[----:B------:R-:W-:Y:S01]  /*7590*/  FADD R207, R168, R207 ;  /* 0x000000cfa8cf7221 */ /* 0x000fe20000000000 */
[----:B------:R-:W-:Y:S01]  /*75a0*/  FADD R206, R169, R206 ;  /* 0x000000cea9ce7221 */ /* 0x000fe20000000000 */
[----:B------:R-:W-:Y:S01]  /*75b0*/  STL [R1+0x244], R210 ;  /* 0x000244d201007387 */ /* 0x000fe20000100800 */
        /* <DEDUP_REMOVED lines=23> */
[----:B------:R0:W-:Y:S01]  /*7730*/  STL [R1+0x25c], R204 ;  /* 0x00025ccc01007387 */ /* 0x0001e20000100800 */
[----:B------:R-:W-:Y:S01]  /*7740*/  FADD R19, R156, R19 ;  /* 0x000000139c137221 */ /* 0x000fe20000000000 */
        /* <DEDUP_REMOVED lines=11> */
[----:B---3--:R-:W-:Y:S01]  /*7800*/  FADD R4, R120, R4 ;  /* 0x0000000478047221 */ /* 0x008fe20000000000 */
[----:B----4-:R-:W-:Y:S01]  /*7810*/  FADD R3, R135, R3 ;  /* 0x0000000387037221 */ /* 0x010fe20000000000 */
[----:B--2---:R-:W-:Y:S01]  /*7820*/  FADD R2, R134, R2 ;  /* 0x0000000286027221 */ /* 0x004fe20000000000 */
        /* <DEDUP_REMOVED lines=13> */
[----:B------:R-:W-:-:S05]  /*7900*/  FADD R211, R136, R211 ;  /* 0x000000d388d37221 */ /* 0x000fca0000000000 */
[----:B------:R1:W-:Y:S04]  /*7910*/  STL [R1], R211 ;  /* 0x000000d301007387 */ /* 0x0003e80000100800 */
[----:B------:R2:W-:Y:S04]  /*7920*/  STL [R1+0x4], R212 ;  /* 0x000004d401007387 */ /* 0x0005e80000100800 */
        /* <DEDUP_REMOVED lines=12> */
[----:B0-----:R-:W4:Y:S04]  /*79f0*/  LDL.LU R204, [R1+0x44] ;  /* 0x0000440001cc7983 */ /* 0x001f280000300800 */
        /* <DEDUP_REMOVED lines=24> */
[----:B------:R-:W4:Y:S04]  /*7b80*/  LDL.LU R3, [R1+0x9c] ;  /* 0x00009c0001037983 */ /* 0x000f280000300800 */
[----:B------:R-:W4:Y:S01]  /*7b90*/  LDL.LU R4, [R1+0xa0] ;  /* 0x0000a00001047983 */ /* 0x000f220000300800 */
[----:B------:R-:W-:-:S05]  /*7ba0*/  FADD R204, R121, R204 ;  /* 0x000000cc79cc7221 */ /* 0x000fca0000000000 */
[----:B------:R0:W-:Y:S01]  /*7bb0*/  STL [R1+0x44], R204 ;  /* 0x000044cc01007387 */ /* 0x0001e20000100800 */
[----:B------:R-:W-:-:S05]  /*7bc0*/  FADD R205, R122, R205 ;  /* 0x000000cd7acd7221 */ /* 0x000fca0000000000 */
[----:B------:R1:W-:Y:S01]  /*7bd0*/  STL [R1+0x48], R205 ;  /* 0x000048cd01007387 */ /* 0x0003e20000100800 */
[----:B------:R-:W-:-:S05]  /*7be0*/  FADD R206, R123, R206 ;  /* 0x000000ce7bce7221 */ /* 0x000fca0000000000 */
[----:B------:R1:W-:Y:S01]  /*7bf0*/  STL [R1+0x4c], R206 ;  /* 0x00004cce01007387 */ /* 0x0003e20000100800 */
[----:B------:R-:W-:Y:S01]  /*7c00*/  FADD R207, R124, R207 ;  /* 0x000000cf7ccf7221 */ /* 0x000fe20000000000 */
[----:B------:R-:W-:-:S04]  /*7c10*/  FADD R208, R125, R208 ;  /* 0x000000d07dd07221 */ /* 0x000fc80000000000 */
[----:B------:R1:W-:Y:S01]  /*7c20*/  STL [R1+0x50], R207 ;  /* 0x000050cf01007387 */ /* 0x0003e20000100800 */
[----:B------:R-:W-:-:S03]  /*7c30*/  FADD R209, R126, R209 ;  /* 0x000000d17ed17221 */ /* 0x000fc60000000000 */
[----:B------:R1:W-:Y:S01]  /*7c40*/  STL [R1+0x54], R208 ;  /* 0x000054d001007387 */ /* 0x0003e20000100800 */
[----:B------:R-:W-:-:S03]  /*7c50*/  FADD R210, R127, R210 ;  /* 0x000000d27fd27221 */ /* 0x000fc60000000000 */
[----:B------:R1:W-:Y:S01]  /*7c60*/  STL [R1+0x58], R209 ;  /* 0x000058d101007387 */ /* 0x0003e20000100800 */
[----:B------:R-:W-:-:S03]  /*7c70*/  FADD R211, R112, R211 ;  /* 0x000000d370d37221 */ /* 0x000fc60000000000 */
        /* <DEDUP_REMOVED lines=35> */
[----:B------:R-:W4:Y:S04]  /*7eb0*/  LDL.LU R206, [R1+0xac] ;  /* 0x0000ac0001ce7983 */ /* 0x000f280000300800 */
[----:B------:R1:W-:Y:S04]  /*7ec0*/  STL [R1+0xa0], R4 ;  /* 0x0000a00401007387 */ /* 0x0003e80000100800 */
[----:B------:R-:W4:Y:S04]  /*7ed0*/  LDL.LU R207, [R1+0xb0] ;  /* 0x0000b00001cf7983 */ /* 0x000f280000300800 */
[----:B------:R-:W4:Y:S04]  /*7ee0*/  LDL.LU R208, [R1+0xb4] ;  /* 0x0000b40001d07983 */ /* 0x000f280000300800 */
[----:B------:R-:W4:Y:S04]  /*7ef0*/  LDL.LU R209, [R1+0xb8] ;  /* 0x0000b80001d17983 */ /* 0x000f280000300800 */
[----:B------:R-:W4:Y:S04]  /*7f00*/  LDL.LU R210, [R1+0xbc] ;  /* 0x0000bc0001d27983 */ /* 0x000f280000300800 */
        /* <DEDUP_REMOVED lines=131> */
[----:B------:R-:W-:Y:S01]  /*8740*/  STL [R1+0x154], R0 ;  /* 0x0001540001007387 */ /* 0x000fe20000100800 */
[----:B------:R-:W-:-:S03]  /*8750*/  FADD R3, R63, R3 ;  /* 0x000000033f037221 */ /* 0x000fc60000000000 */
[----:B0-----:R-:W4:Y:S01]  /*8760*/  LDL.LU R204, [R1+0x164] ;  /* 0x0001640001cc7983 */ /* 0x001f220000300800 */
[----:B------:R-:W-:-:S03]  /*8770*/  FADD R4, R48, R4 ;  /* 0x0000000430047221 */ /* 0x000fc60000000000 */
[----:B------:R-:W-:Y:S04]  /*8780*/  STL [R1+0x158], R2 ;  /* 0x0001580201007387 */ /* 0x000fe80000100800 */
[----:B-1----:R-:W4:Y:S04]  /*8790*/  LDL.LU R205, [R1+0x168] ;  /* 0x0001680001cd7983 */ /* 0x002f280000300800 */
[----:B------:R-:W-:Y:S04]  /*87a0*/  STL [R1+0x15c], R3 ;  /* 0x00015c0301007387 */ /* 0x000fe80000100800 */
[----:B------:R-:W4:Y:S04]  /*87b0*/  LDL.LU R206, [R1+0x16c] ;  /* 0x00016c0001ce7983 */ /* 0x000f280000300800 */
[----:B------:R0:W-:Y:S04]  /*87c0*/  STL [R1+0x160], R4 ;  /* 0x0001600401007387 */ /* 0x0001e80000100800 */
        /* <DEDUP_REMOVED lines=17> */
[----:B0-----:R-:W-:-:S02]  /*88e0*/  IMAD.MOV.U32 R4, RZ, RZ, R224 ;  /* 0x000000ffff047224 */ /* 0x001fc400078e00e0 */
[----:B------:R-:W-:Y:S01]  /*88f0*/  IMAD.MOV.U32 R3, RZ, RZ, R225 ;  /* 0x000000ffff037224 */ /* 0x000fe200078e00e1 */
[----:B------:R-:W4:Y:S01]  /*8900*/  LDL.LU R0, [R1+0x1d0] ;  /* 0x0001d00001007983 */ /* 0x000f220000300800 */
[----:B------:R-:W-:-:S03]  /*8910*/  IMAD.MOV.U32 R2, RZ, RZ, R226 ;  /* 0x000000ffff027224 */ /* 0x000fc600078e00e2 */
[----:B------:R-:W4:Y:S04]  /*8920*/  LDL.LU R224, [R1+0x1d4] ;  /* 0x0001d40001e07983 */ /* 0x000f280000300800 */
[----:B------:R-:W4:Y:S04]  /*8930*/  LDL.LU R225, [R1+0x1d8] ;  /* 0x0001d80001e17983 */ /* 0x000f280000300800 */
[----:B------:R-:W4:Y:S01]  /*8940*/  LDL.LU R226, [R1+0x1dc] ;  /* 0x0001dc0001e27983 */ /* 0x000f220000300800 */
        /* <DEDUP_REMOVED lines=8> */
[----:B------:R0:W-:Y:S01]  /*89d0*/  STL [R1+0x164], R204 ;  /* 0x000164cc01007387 */ /* 0x0001e20000100800 */
[----:B------:R-:W-:-:S03]  /*89e0*/  FADD R205, R50, R205 ;  /* 0x000000cd32cd7221 */ /* 0x000fc60000000000 */
[----:B0-----:R0:W5:Y:S01]  /*89f0*/  LDL.LU R204, [R1+0x25c] ;  /* 0x00025c0001cc7983 */ /* 0x0011620000300800 */
[----:B------:R-:W-:-:S03]  /*8a00*/  FADD R206, R51, R206 ;  /* 0x000000ce33ce7221 */ /* 0x000fc60000000000 */
[----:B------:R1:W-:Y:S01]  /*8a10*/  STL [R1+0x168], R205 ;  /* 0x000168cd01007387 */ /* 0x0003e20000100800 */
[----:B------:R-:W-:Y:S01]  /*8a20*/  FADD R207, R52, R207 ;  /* 0x000000cf34cf7221 */ /* 0x000fe20000000000 */
[----:B------:R-:W-:Y:S02]  /*8a30*/  FADD R208, R53, R208 ;  /* 0x000000d035d07221 */ /* 0x000fe40000000000 */
[----:B-1----:R0:W5:Y:S01]  /*8a40*/  LDL.LU R205, [R1+0x258] ;  /* 0x0002580001cd7983 */ /* 0x0021620000300800 */
[----:B--2---:R-:W-:-:S03]  /*8a50*/  FADD R209, R54, R209 ;  /* 0x000000d136d17221 */ /* 0x004fc60000000000 */
[----:B------:R1:W-:Y:S01]  /*8a60*/  STL [R1+0x16c], R206 ;  /* 0x00016cce01007387 */ /* 0x0003e20000100800 */
[----:B---3--:R-:W-:-:S03]  /*8a70*/  FADD R210, R55, R210 ;  /* 0x000000d237d27221 */ /* 0x008fc60000000000 */
[----:B-1----:R0:W5:Y:S01]  /*8a80*/  LDL.LU R206, [R1+0x254] ;  /* 0x0002540001ce7983 */ /* 0x0021620000300800 */
[----:B----4-:R-:W-:-:S03]  /*8a90*/  FADD R211, R40, R211 ;  /* 0x000000d328d37221 */ /* 0x010fc60000000000 */
[----:B------:R1:W-:Y:S01]  /*8aa0*/  STL [R1+0x170], R207 ;  /* 0x000170cf01007387 */ /* 0x0003e20000100800 */
[----:B------:R-:W-:Y:S01]  /*8ab0*/  FADD R212, R41, R212 ;  /* 0x000000d429d47221 */ /* 0x000fe20000000000 */
[----:B------:R-:W-:Y:S02]  /*8ac0*/  FADD R213, R42, R213 ;  /* 0x000000d52ad57221 */ /* 0x000fe40000000000 */
[----:B-1----:R0:W5:Y:S04]  /*8ad0*/  LDL.LU R207, [R1+0x250] ;  /* 0x0002500001cf7983 */ /* 0x0021680000300800 */
[----:B------:R1:W-:Y:S01]  /*8ae0*/  STL [R1+0x174], R208 ;  /* 0x000174d001007387 */ /* 0x0003e20000100800 */
[----:B------:R-:W-:Y:S01]  /*8af0*/  FADD R214, R43, R214 ;  /* 0x000000d62bd67221 */ /* 0x000fe20000000000 */
[----:B------:R-:W-:-:S02]  /*8b00*/  FADD R215, R44, R215 ;  /* 0x000000d72cd77221 */ /* 0x000fc40000000000 */
[----:B-1----:R0:W5:Y:S04]  /*8b10*/  LDL.LU R208, [R1+0x24c] ;  /* 0x00024c0001d07983 */ /* 0x0021680000300800 */
[----:B------:R1:W-:Y:S01]  /*8b20*/  STL [R1+0x178], R209 ;  /* 0x000178d101007387 */ /* 0x0003e20000100800 */
[----:B------:R-:W-:-:S03]  /*8b30*/  FADD R216, R45, R216 ;  /* 0x000000d82dd87221 */ /* 0x000fc60000000000 */
        /* <DEDUP_REMOVED lines=22> */
[----:B------:R1:W-:Y:S04]  /*8ca0*/  STL [R1+0x198], R217 ;  /* 0x000198d901007387 */ /* 0x0003e80000100800 */
        /* <DEDUP_REMOVED lines=20> */
[----:B------:R-:W-:Y:S01]  /*8df0*/  FADD R224, R29, R224 ;  /* 0x000000e01de07221 */ /* 0x000fe20000000000 */
[----:B------:R-:W-:Y:S02]  /*8e00*/  FADD R225, R30, R225 ;  /* 0x000000e11ee17221 */ /* 0x000fe40000000000 */
        /* <DEDUP_REMOVED lines=12> */
[----:B------:R0:W-:Y:S04]  /*8ed0*/  STL [R1+0x1d4], R224 ;  /* 0x0001d4e001007387 */ /* 0x0001e80000100800 */
[----:B------:R0:W-:Y:S02]  /*8ee0*/  STL [R1+0x1d8], R225 ;  /* 0x0001d8e101007387 */ /* 0x0001e40000100800 */
.L_x_28:
[----:B------:R-:W-:Y:S02]  /*8ef0*/  WARPGROUP.DEPBAR.LE gsb0, 0x0 ;  /* 0x00008000000079c5 */ /* 0x000fe40000010000 */
[----:B------:R-:W1:Y:S02]  /*8f00*/  LDC R24, c[0x0][0x28c] ;  /* 0x0000a300ff187b82 */ /* 0x000e640000000800 */
[----:B-1----:R-:W-:-:S13]  /*8f10*/  ISETP.GE.AND P0, PT, R24, 0x1, PT ;  /* 0x000000011800780c */ /* 0x002fda0003f06270 */
[----:B------:R-:W-:Y:S05]  /*8f20*/  @!P0 BRA `(.L_x_29) ;  /* 0x0000000000508947 */ /* 0x000fea0003800000 */
[----:B------:R-:W-:-:S06]  /*8f30*/  UISETP.NE.AND UP0, UPT, UR10, 0x3, UPT ;  /* 0x000000030a00788c */ /* 0x000fcc000bf05270 */
[----:B------:R-:W-:-:S13]  /*8f40*/  PLOP3.LUT P0, PT, PT, PT, UP0, 0x80, 0x0 ;  /* 0x000000000000781c */ /* 0x000fda0003f0f008 */
[----:B------:R-:W-:Y:S05]  /*8f50*/  @!P0 BRA `(.L_x_30) ;  /* 0x0000000000048947 */ /* 0x000fea0003800000 */
[----:B------:R-:W-:Y:S01]  /*8f60*/  BPT.TRAP 0x1 ;  /* 0x000000040000795c */ /* 0x000fe20000300000 */
.L_x_30:
[----:B------:R-:W-:-:S04]  /*8f70*/  UISETP.LT.AND UP0, UPT, UR11, 0x1, UPT ;  /* 0x000000010b00788c */ /* 0x000fc8000bf01270 */
[----:B------:R-:W-:Y:S02]  /*8f80*/  USEL UR6, UR11, 0x1, UP0 ;  /* 0x000000010b067887 */ /* 0x000fe40008000000 */
[----:B------:R-:W-:Y:S02]  /*8f90*/  UISETP.GT.U32.AND UP0, UPT, UR7, 0x1, UPT ;  /* 0x000000010700788c */ /* 0x000fe4000bf04070 */
[----:B------:R-:W-:-:S04]  /*8fa0*/  UIADD3 UR6, UR5, UR11, -UR6 ;  /* 0x0000000b05067290 */ /* 0x000fc8000fffe806 */
[----:B------:R-:W-:Y:S01]  /*8fb0*/  UIMAD.WIDE.U32 UR12, UR6, 0x24924925, URZ ;  /* 0x24924925060c78a5 */ /* 0x000fe2000f8e003f */
[----:B------:R-:W-:-:S03]  /*8fc0*/  PLOP3.LUT P0, PT, PT, PT, UP0, 0x80, 0x0 ;  /* 0x000000000000781c */ /* 0x000fc60003f0f008 */
[----:B------:R-:W-:-:S04]  /*8fd0*/  UIADD3 UR9, UR6, -UR13, URZ ;  /* 0x8000000d06097290 */ /* 0x000fc8000fffe03f */
[----:B------:R-:W-:-:S04]  /*8fe0*/  ULEA.HI UR9, UR9, UR13, URZ, 0x1f ;  /* 0x0000000d09097291 */ /* 0x000fc8000f8ff83f */
[----:B------:R-:W-:-:S04]  /*8ff0*/  USHF.R.U32.HI UR9, URZ, 0x2, UR9 ;  /* 0x000000023f097899 */ /* 0x000fc80008011609 */
[----:B------:R-:W-:-:S04]  /*9000*/  UIMAD UR9, UR9, -0x7, UR6 ;  /* 0xfffffff9090978a4 */ /* 0x000fc8000f8e0206 */
[----:B------:R-:W-:-:S04]  /*9010*/  ULEA UR9, UR9, UR8, 0x3 ;  /* 0x0000000809097291 */ /* 0x000fc8000f8e183f */
[----:B------:R-:W-:-:S04]  /*9020*/  UIADD3 UR9, UR9, 0x38, URZ ;  /* 0x0000003809097890 */ /* 0x000fc8000fffe03f */
[----:B------:R-:W-:-:S09]  /*9030*/  UPRMT UR9, URZ, 0x654, UR9 ;  /* 0x000006543f097896 */ /* 0x000fd20008000009 */
[----:B------:R-:W-:Y:S01]  /*9040*/  SYNCS.ARRIVE.TRANS64.RED.A1T0 RZ, [UR9], RZ ;  /* 0x000000ffffff79a7 */ /* 0x000fe20008100409 */
[----:B------:R-:W-:Y:S05]  /*9050*/  @P0 BRA `(.L_x_29) ;  /* 0x0000000000040947 */ /* 0x000fea0003800000 */
[----:B------:R-:W-:Y:S01]  /*9060*/  BPT.TRAP 0x1 ;  /* 0x000000040000795c */ /* 0x000fe20000300000 */
.L_x_29:
[----:B0-----:R-:W2:Y:S01]  /*9070*/  LDL.LU R226, [R1+0x1e0] ;  /* 0x0001e00001e27983 */ /* 0x001ea20000300800 */
[----:B------:R-:W0:Y:S01]  /*9080*/  LDC R31, c[0x0][0x288] ;  /* 0x0000a200ff1f7b82 */ /* 0x000e220000000800 */
[----:B------:R-:W1:Y:S01]  /*9090*/  S2R R225, SR_TID.X ;  /* 0x0000000000e17919 */ /* 0x000e620000002100 */
[----:B------:R-:W-:Y:S02]  /*90a0*/  UISETP.GE.U32.AND UP1, UPT, UR11, 0x7, UPT ;  /* 0x000000070b00788c */ /* 0x000fe4000bf26070 */
[----:B------:R-:W-:Y:S01]  /*90b0*/  USHF.R.S32.HI UR13, URZ, 0x1f, UR42 ;  /* 0x0000001f3f0d7899 */ /* 0x000fe2000801142a */
[----:B------:R-:W3:Y:S01]  /*90c0*/  LDL.LU R224, [R1+0x1e4] ;  /* 0x0001e40001e07983 */ /* 0x000ee20000300800 */
[----:B------:R-:W-:Y:S01]  /*90d0*/  UIADD3 UR12, UR11, UR5, URZ ;  /* 0x000000050b0c7290 */ /* 0x000fe2000fffe03f */
[----:B------:R-:W-:Y:S01]  /*90e0*/  IMAD.MOV.U32 R151, RZ, RZ, -0x1 ;  /* 0xffffffffff977424 */ /* 0x000fe200078e00ff */
[----:B------:R-:W-:Y:S01]  /*90f0*/  ULDC.64 UR14, c[0x0][0x5d0] ;  /* 0x00017400000e7ab9 */ /* 0x000fe20000000a00 */
[----:B------:R-:W-:Y:S01]  /*9100*/  ULDC UR16, c[0x0][0x284] ;  /* 0x0000a10000107ab9 */ /* 0x000fe20000000800 */
[----:B------:R-:W-:-:S02]  /*9110*/  UIMAD UR5, UR13, UR14, URZ ;  /* 0x0000000e0d0572a4 */ /* 0x000fc4000f8e023f */
[----:B------:R-:W-:Y:S02]  /*9120*/  UISETP.GT.U32.AND UP0, UPT, UR12, 0x6, UPT ;  /* 0x000000060c00788c */ /* 0x000fe4000bf04070 */
[----:B------:R-:W-:Y:S02]  /*9130*/  @UP1 UIMAD.WIDE.U32 UR8, UR12, 0x24924925, URZ ;  /* 0x249249250c0818a5 */ /* 0x000fe4000f8e003f */
[----:B------:R-:W-:Y:S02]  /*9140*/  UIMAD UR6, UR42, UR15, UR5 ;  /* 0x0000000f2a0672a4 */ /* 0x000fe4000f8e0205 */
[----:B------:R-:W-:Y:S02]  /*9150*/  UISETP.LT.U32.AND UP0, UPT, UR11, 0x7, UP0 ;  /* 0x000000070b00788c */ /* 0x000fe40008701070 */
[----:B------:R-:W-:Y:S02]  /*9160*/  @UP1 UIADD3 UR5, UR12, -UR9, URZ ;  /* 0x800000090c051290 */ /* 0x000fe4000fffe03f */
[----:B------:R-:W-:-:S02]  /*9170*/  USEL UR8, URZ, 0x1, !UP0 ;  /* 0x000000013f087887 */ /* 0x000fc4000c000000 */
[----:B------:R-:W-:Y:S01]  /*9180*/  @UP1 ULEA.HI UR5, UR5, UR9, URZ, 0x1f ;  /* 0x0000000905051291 */ /* 0x000fe2000f8ff83f */
[----:B------:R-:W-:Y:S01]  /*9190*/  ULDC.64 UR18, c[0x0][0x5c8] ;  /* 0x0001720000127ab9 */ /* 0x000fe20000000a00 */
[----:B------:R-:W-:Y:S02]  /*91a0*/  ULOP3.LUT UR4, UR4, UR8, URZ, 0x3c, !UPT ;  /* 0x0000000804047292 */ /* 0x000fe4000f8e3c3f */
[----:B------:R-:W-:Y:S01]  /*91b0*/  @UP1 USHF.R.U32.HI UR5, URZ, 0x2, UR5 ;  /* 0x000000023f051899 */ /* 0x000fe20008011605 */
[----:B-1----:R-:W-:-:S03]  /*91c0*/  SHF.R.U32.HI R24, RZ, 0x2, R225 ;  /* 0x00000002ff187819 */ /* 0x002fc600000116e1 */
[----:B------:R-:W-:Y:S01]  /*91d0*/  @UP1 ULOP3.LUT UR4, UR4, 0x1, UR5, 0x78, !UPT ;  /* 0x0000000104041892 */ /* 0x000fe2000f8e7805 */
[----:B------:R-:W-:Y:S02]  /*91e0*/  SHF.R.U32.HI R27, RZ, 0x7, R225 ;  /* 0x00000007ff1b7819 */ /* 0x000fe400000116e1 */
[----:B------:R-:W-:Y:S02]  /*91f0*/  LOP3.LUT R26, R225, 0x60, RZ, 0xc0, !PT ;  /* 0x00000060e11a7812 */ /* 0x000fe400078ec0ff */
[----:B------:R-:W-:Y:S02]  /*9200*/  LOP3.LUT R25, R24, 0x7, RZ, 0xc0, !PT ;  /* 0x0000000718197812 */ /* 0x000fe400078ec0ff */
[----:B------:R-:W-:Y:S02]  /*9210*/  LOP3.LUT R24, R27, 0x1, RZ, 0xc0, !PT ;  /* 0x000000011b187812 */ /* 0x000fe400078ec0ff */
[----:B------:R-:W-:-:S03]  /*9220*/  SHF.R.U32.HI R26, RZ, 0x1, R26 ;  /* 0x00000001ff1a7819 */ /* 0x000fc6000001161a */
[----:B------:R-:W-:Y:S01]  /*9230*/  IMAD.SHL.U32 R28, R24, 0x40, RZ ;  /* 0x00000040181c7824 */ /* 0x000fe200078e00ff */
[----:B------:R-:W-:-:S04]  /*9240*/  IADD3 R27, RZ, -R26, -R25 ;  /* 0x8000001aff1b7210 */ /* 0x000fc80007ffe819 */
[----:B------:R-:W-:Y:S01]  /*9250*/  LOP3.LUT R41, R28, 0x40, R25, 0xe2, !PT ;  /* 0x000000401c297812 */ /* 0x000fe200078ee219 */
[----:B------:R-:W-:Y:S01]  /*9260*/  IMAD R39, R24, -0x40, R27 ;  /* 0xffffffc018277824 */ /* 0x000fe200078e021b */
[C---:B------:R-:W-:Y:S01]  /*9270*/  LOP3.LUT R28, R225.reuse, 0x3, RZ, 0xc0, !PT ;  /* 0x00000003e11c7812 */ /* 0x040fe200078ec0ff */
[----:B------:R-:W-:Y:S02]  /*9280*/  IMAD.SHL.U32 R27, R225, 0x2, RZ ;  /* 0x00000002e11b7824 */ /* 0x000fe400078e00ff */
[----:B------:R-:W-:Y:S02]  /*9290*/  IMAD.U32 R25, RZ, RZ, UR14 ;  /* 0x0000000eff197e24 */ /* 0x000fe4000f8e00ff */
[----:B0-----:R-:W-:Y:S02]  /*92a0*/  IMAD R29, R28, -0x2, R31 ;  /* 0xfffffffe1c1d7824 */ /* 0x001fe400078e021f */
[----:B--2---:R-:W-:-:S05]  /*92b0*/  IMAD R38, R226, 0x70, RZ ;  /* 0x00000070e2267824 */ /* 0x004fca00078e02ff */
[----:B------:R-:W-:Y:S01]  /*92c0*/  ISETP.GE.AND P0, PT, R38, R31, PT ;  /* 0x0000001f2600720c */ /* 0x000fe20003f06270 */
[----:B---3--:R-:W-:-:S04]  /*92d0*/  IMAD.WIDE R80, R224, 0x180, RZ ;  /* 0x00000180e0507825 */ /* 0x008fc800078e02ff */
[----:B------:R-:W-:Y:S01]  /*92e0*/  IMAD R30, R224, 0x180, RZ ;  /* 0x00000180e01e7824 */ /* 0x000fe200078e02ff */
[----:B------:R-:W-:Y:S01]  /*92f0*/  LOP3.LUT R41, R80, R41, R26, 0xfe, !PT ;  /* 0x0000002950297212 */ /* 0x000fe200078efe1a */
[----:B------:R-:W-:Y:S01]  /*9300*/  IMAD R28, R81, UR18, RZ ;  /* 0x00000012511c7c24 */ /* 0x000fe2000f8e02ff */
[----:B------:R-:W-:Y:S01]  /*9310*/  LOP3.LUT R26, R38, 0x6, R27, 0xf8, !PT ;  /* 0x00000006261a7812 */ /* 0x000fe200078ef81b */
[----:B------:R-:W-:Y:S01]  /*9320*/  IMAD.IADD R38, R29, 0x1, -R38 ;  /* 0x000000011d267824 */ /* 0x000fe200078e0a26 */
[C---:B------:R-:W-:Y:S01]  /*9330*/  ISETP.GE.OR P0, PT, R30.reuse, UR16, P0 ;  /* 0x000000101e007c0c */ /* 0x040fe20008706670 */
[----:B------:R-:W-:Y:S01]  /*9340*/  IMAD R29, R41, UR19, R28 ;  /* 0x00000013291d7c24 */ /* 0x000fe2000f8e021c */
[--C-:B------:R-:W-:Y:S02]  /*9350*/  SHF.R.S32.HI R27, RZ, 0x1f, R26.reuse ;  /* 0x0000001fff1b7819 */ /* 0x100fe4000001141a */
[----:B------:R-:W-:Y:S01]  /*9360*/  IADD3 R39, -R30, UR16, R39 ;  /* 0x000000101e277c10 */ /* 0x000fe2000fffe127 */
[----:B------:R-:W-:-:S04]  /*9370*/  IMAD.WIDE.U32 R24, R25, UR42, R26 ;  /* 0x0000002a19187c25 */ /* 0x000fc8000f8e001a */
[----:B------:R-:W-:Y:S02]  /*9380*/  VIADD R25, R25, UR6 ;  /* 0x0000000619197c36 */ /* 0x000fe40008000000 */
[----:B------:R-:W-:Y:S02]  /*9390*/  IMAD.WIDE.U32 R24, R41, UR18, R24 ;  /* 0x0000001229187c25 */ /* 0x000fe4000f8e0018 */
[----:B------:R-:W-:Y:S05]  /*93a0*/  @P0 BRA `(.L_x_31) ;  /* 0x00000120002c0947 */ /* 0x000fea0003800000 */
[----:B------:R-:W-:Y:S01]  /*93b0*/  FSETP.NEU.AND P0, PT, RZ, UR40, PT ;  /* 0x00000028ff007c0b */ /* 0x000fe2000bf0d000 */
[----:B------:R-:W-:Y:S01]  /*93c0*/  BSSY B0, `(.L_x_31) ;  /* 0x0001209000007945 */ /* 0x000fe20003800000 */
[----:B------:R-:W-:-:S11]  /*93d0*/  IMAD.IADD R40, R25, 0x1, R29 ;  /* 0x0000000119287824 */ /* 0x000fd600078e021d */
[----:B------:R-:W-:Y:S05]  /*93e0*/  @!P0 BRA `(.L_x_32) ;  /* 0x000000ac00e48947 */ /* 0x000fea0003800000 */
[----:B------:R-:W-:Y:S01]  /*93f0*/  ISETP.GE.AND P2, PT, R39, 0x9, PT ;  /* 0x000000092700780c */ /* 0x000fe20003f46270 */
[----:B------:R-:W-:Y:S01]  /*9400*/  ULDC.64 UR8, c[0x0][0x5b8] ;  /* 0x00016e0000087ab9 */ /* 0x000fe20000000a00 */
[----:B------:R-:W-:Y:S01]  /*9410*/  LOP3.LUT R32, R32, 0xfffffffe, RZ, 0xc0, !PT ;  /* 0xfffffffe20207812 */ /* 0x000fe200078ec0ff */
[----:B------:R-:W-:Y:S01]  /*9420*/  ULDC.64 UR14, c[0x0][0x5a8] ;  /* 0x00016a00000e7ab9 */ /* 0x000fe20000000a00 */
[C---:B------:R-:W-:Y:S01]  /*9430*/  ISETP.LT.OR P0, PT, R38.reuse, 0x1, !P2 ;  /* 0x000000012600780c */ /* 0x040fe20005701670 */
[----:B------:R-:W2:Y:S01]  /*9440*/  LDL.LU R224, [R1] ;  /* 0x0000000001e07983 */ /* 0x000ea20000300800 */
[C---:B------:R-:W-:Y:S02]  /*9450*/  ISETP.LT.OR P3, PT, R38.reuse, 0x2, !P2 ;  /* 0x000000022600780c */ /* 0x040fe40005761670 */
[----:B------:R-:W-:Y:S02]  /*9460*/  ISETP.LT.OR P5, PT, R38, 0x9, !P2 ;  /* 0x000000092600780c */ /* 0x000fe400057a1670 */
[----:B------:R-:W-:-:S02]  /*9470*/  LOP3.LUT R228, R228, 0xfffffffe, RZ, 0xc0, !PT ;  /* 0xfffffffee4e47812 */ /* 0x000fc400078ec0ff */
[----:B-----5:R-:W-:Y:S01]  /*9480*/  LOP3.LUT R227, R227, 0x7fffffff, RZ, 0xc0, !PT ;  /* 0x7fffffffe3e37812 */ /* 0x020fe200078ec0ff */
[----:B------:R-:W-:Y:S01]  /*9490*/  UIMAD UR5, UR13, UR8, URZ ;  /* 0x000000080d0572a4 */ /* 0x000fe2000f8e023f */
[----:B------:R-:W-:Y:S01]  /*94a0*/  P2R R33, PR, RZ, 0x1 ;  /* 0x00000001ff217803 */ /* 0x000fe20000000000 */
[----:B------:R-:W3:Y:S02]  /*94b0*/  LDL.LU R225, [R1+0x4] ;  /* 0x0000040001e17983 */ /* 0x000ee40000300800 */
[----:B------:R-:W0:Y:S01]  /*94c0*/  @!P0 LDC.64 R34, c[0x0][0x5c0] ;  /* 0x00017000ff228b82 */ /* 0x000e220000000a00 */
[----:B------:R-:W-:Y:S01]  /*94d0*/  UIMAD UR5, UR42, UR9, UR5 ;  /* 0x000000092a0572a4 */ /* 0x000fe2000f8e0205 */
[----:B------:R-:W-:-:S06]  /*94e0*/  @P3 LOP3.LUT R32, R32, 0x1, RZ, 0xfc, !PT ;  /* 0x0000000120203812 */ /* 0x000fcc00078efcff */
[----:B------:R-:W1:Y:S08]  /*94f0*/  @!P3 LDC.64 R30, c[0x0][0x5c0] ;  /* 0x00017000ff1ebb82 */ /* 0x000e700000000a00 */
[----:B------:R-:W4:Y:S01]  /*9500*/  @!P5 LDC.64 R28, c[0x0][0x5c0] ;  /* 0x00017000ff1cdb82 */ /* 0x000f220000000a00 */
[----:B0-----:R-:W-:-:S04]  /*9510*/  @!P0 IADD3 R42, P1, P4, R24, R34, R2 ;  /* 0x00000022182a8210 */ /* 0x001fc80007c3e002 */
[----:B------:R-:W-:Y:S02]  /*9520*/  @!P0 IADD3.X R43, R40, R35, R6, P1, P4 ;  /* 0x00000023282b8210 */ /* 0x000fe40000fe8406 */
[----:B-1----:R-:W-:-:S04]  /*9530*/  @!P3 IADD3 R34, P1, P4, R24, R30, R2 ;  /* 0x0000001e1822b210 */ /* 0x002fc80007c3e002 */
[----:B------:R-:W-:Y:S02]  /*9540*/  @!P3 IADD3.X R35, R40, R31, R6, P1, P4 ;  /* 0x0000001f2823b210 */ /* 0x000fe40000fe8406 */
[----:B------:R-:W-:Y:S02]  /*9550*/  ISETP.GE.AND P3, PT, R39, 0x81, PT ;  /* 0x000000812700780c */ /* 0x000fe40003f66270 */
[----:B----4-:R-:W-:Y:S02]  /*9560*/  @!P5 IADD3 R46, P1, P4, R24, R28, R2 ;  /* 0x0000001c182ed210 */ /* 0x010fe40007c3e002 */
[----:B------:R-:W-:Y:S02]  /*9570*/  ISETP.LT.OR P0, PT, R38, 0x2, !P3 ;  /* 0x000000022600780c */ /* 0x000fe40005f01670 */
[----:B------:R-:W-:Y:S02]  /*9580*/  @!P5 IADD3.X R47, R40, R29, R6, P1, P4 ;  /* 0x0000001d282fd210 */ /* 0x000fe40000fe8406 */
[----:B------:R-:W-:-:S09]  /*9590*/  ISETP.LT.OR P1, PT, R38, 0xa, !P2 ;  /* 0x0000000a2600780c */ /* 0x000fd20005721670 */
[----:B------:R-:W-:-:S04]  /*95a0*/  @P0 LOP3.LUT R228, R228, 0x1, RZ, 0xfc, !PT ;  /* 0x00000001e4e40812 */ /* 0x000fc800078efcff */
[----:B------:R-:W0:Y:S01]  /*95b0*/  @!P1 LDC.64 R28, c[0x0][0x5c0] ;  /* 0x00017000ff1c9b82 */ /* 0x000e220000000a00 */
[----:B------:R-:W-:Y:S02]  /*95c0*/  LOP3.LUT R228, R228, 0xfffffff7, RZ, 0xc0, !PT ;  /* 0xfffffff7e4e47812 */ /* 0x000fe400078ec0ff */
[----:B------:R-:W-:Y:S02]  /*95d0*/  @P1 LOP3.LUT R227, R227, 0x80000000, RZ, 0xfc, !PT ;  /* 0x80000000e3e31812 */ /* 0x000fe400078efcff */
[----:B0-----:R-:W-:-:S04]  /*95e0*/  @!P1 IADD3 R44, P4, P5, R24, R28, R2 ;  /* 0x0000001c182c9210 */ /* 0x001fc80007d9e002 */
[----:B------:R-:W-:Y:S02]  /*95f0*/  @!P1 IADD3.X R45, R40, R29, R6, P4, P5 ;  /* 0x0000001d282d9210 */ /* 0x000fe400027ea406 */
[----:B------:R-:W-:Y:S02]  /*9600*/  ISETP.LT.OR P4, PT, R38, 0x1, !P3 ;  /* 0x000000012600780c */ /* 0x000fe40005f81670 */
[----:B------:R-:W-:-:S11]  /*9610*/  ISETP.GE.AND P1, PT, R39, 0x101, PT ;  /* 0x000001012700780c */ /* 0x000fd60003f26270 */
[----:B------:R-:W0:Y:S02]  /*9620*/  @!P4 LDC.64 R28, c[0x0][0x5c0] ;  /* 0x00017000ff1ccb82 */ /* 0x000e240000000a00 */
[----:B0-----:R-:W-:-:S04]  /*9630*/  @!P4 IADD3 R50, P5, P6, R24, R28, R5 ;  /* 0x0000001c1832c210 */ /* 0x001fc80007ebe005 */
[----:B------:R-:W-:Y:S02]  /*9640*/  @!P4 IADD3.X R51, R40, R29, R7, P5, P6 ;  /* 0x0000001d2833c210 */ /* 0x000fe40002fec407 */
[----:B------:R-:W0:Y:S02]  /*9650*/  @!P0 LDC.64 R28, c[0x0][0x5c0] ;  /* 0x00017000ff1c8b82 */ /* 0x000e240000000a00 */
[----:B0-----:R-:W-:-:S04]  /*9660*/  @!P0 IADD3 R48, P5, P6, R24, R28, R5 ;  /* 0x0000001c18308210 */ /* 0x001fc80007ebe005 */
[----:B------:R-:W-:Y:S02]  /*9670*/  @!P0 IADD3.X R49, R40, R29, R7, P5, P6 ;  /* 0x0000001d28318210 */ /* 0x000fe40002fec407 */
[----:B------:R-:W-:-:S13]  /*9680*/  ISETP.LT.OR P0, PT, R38, 0x9, !P3 ;  /* 0x000000092600780c */ /* 0x000fda0005f01670 */
[----:B------:R-:W0:Y:S01]  /*9690*/  @!P0 LDC.64 R28, c[0x0][0x5c0] ;  /* 0x00017000ff1c8b82 */ /* 0x000e220000000a00 */
[----:B------:R-:W-:-:S04]  /*96a0*/  @P0 LOP3.LUT R228, R228, 0x8, RZ, 0xfc, !PT ;  /* 0x00000008e4e40812 */ /* 0x000fc800078efcff */
[----:B------:R-:W-:Y:S02]  /*96b0*/  LOP3.LUT R228, R228, 0xfffffffb, RZ, 0xc0, !PT ;  /* 0xfffffffbe4e47812 */ /* 0x000fe400078ec0ff */
        /* <DEDUP_REMOVED lines=20> */
[C---:B------:R-:W-:Y:S02]  /*9800*/  ISETP.LT.OR P0, PT, R38.reuse, 0x9, !P1 ;  /* 0x000000092600780c */ /* 0x040fe40004f01670 */
[----:B------:R-:W-:-:S11]  /*9810*/  ISETP.LT.OR P1, PT, R38, 0xa, !P1 ;  /* 0x0000000a2600780c */ /* 0x000fd60004f21670 */
[----:B------:R-:W0:Y:S01]  /*9820*/  @!P0 LDC.64 R28, c[0x0][0x5c0] ;  /* 0x00017000ff1c8b82 */ /* 0x000e220000000a00 */
[----:B------:R-:W-:-:S04]  /*9830*/  @P0 LOP3.LUT R228, R228, 0x80, RZ, 0xfc, !PT ;  /* 0x00000080e4e40812 */ /* 0x000fc800078efcff */
[----:B------:R-:W-:-:S04]  /*9840*/  LOP3.LUT R228, R228, 0xffffffbf, RZ, 0xc0, !PT ;  /* 0xffffffbfe4e47812 */ /* 0x000fc800078ec0ff */
[----:B------:R-:W-:-:S04]  /*9850*/  @P1 LOP3.LUT R228, R228, 0x40, RZ, 0xfc, !PT ;  /* 0x00000040e4e41812 */ /* 0x000fc800078efcff */
[----:B------:R-:W-:Y:S02]  /*9860*/  LOP3.LUT R228, R228, 0xffffdfff, RZ, 0xc0, !PT ;  /* 0xffffdfffe4e47812 */ /* 0x000fe400078ec0ff */
[----:B0-----:R-:W-:-:S04]  /*9870*/  @!P0 IADD3 R62, P5, P6, R24, R28, R3 ;  /* 0x0000001c183e8210 */ /* 0x001fc80007ebe003 */
[----:B------:R-:W-:Y:S02]  /*9880*/  @!P0 IADD3.X R63, R40, R29, R4, P5, P6 ;  /* 0x0000001d283f8210 */ /* 0x000fe40002fec404 */
[----:B------:R-:W0:Y:S01]  /*9890*/  @!P1 LDC.64 R28, c[0x0][0x5c0] ;  /* 0x00017000ff1c9b82 */ /* 0x000e220000000a00 */
[----:B------:R-:W-:Y:S02]  /*98a0*/  PRMT R30, RZ, 0x7610, R30 ;  /* 0x00007610ff1e7816 */ /* 0x000fe4000000001e */
[----:B------:R-:W-:Y:S02]  /*98b0*/  ISETP.NE.AND P0, PT, R33, RZ, PT ;  /* 0x000000ff2100720c */ /* 0x000fe40003f05270 */
[----:B0-----:R-:W-:-:S04]  /*98c0*/  @!P1 IADD3 R60, P5, P6, R24, R28, R3 ;  /* 0x0000001c183c9210 */ /* 0x001fc80007ebe003 */
[----:B------:R-:W-:Y:S02]  /*98d0*/  @!P1 IADD3.X R61, R40, R29, R4, P5, P6 ;  /* 0x0000001d283d9210 */ /* 0x000fe40002fec404 */
[----:B------:R-:W-:-:S13]  /*98e0*/  ISETP.LT.OR P1, PT, R38, 0x11, !P2 ;  /* 0x000000112600780c */ /* 0x000fda0005721670 */
[----:B------:R-:W0:Y:S02]  /*98f0*/  @!P1 LDC.64 R28, c[0x0][0x5c0] ;  /* 0x00017000ff1c9b82 */ /* 0x000e240000000a00 */
        /* <DEDUP_REMOVED lines=15> */
[----:B------:R-:W0:Y:S01]  /*99f0*/  @!P1 LDC.64 R28, c[0x0][0x5c0] ;  /* 0x00017000ff1c9b82 */ /* 0x000e220000000a00 */
[----:B------:R-:W-:Y:S02]  /*9a00*/  @P1 LOP3.LUT R228, R228, 0x2000, RZ, 0xfc, !PT ;  /* 0x00002000e4e41812 */ /* 0x000fe400078efcff */
[----:B0-----:R-:W-:-:S04]  /*9a10*/  @!P1 IADD3 R78, P5, P6, R24, R28, R5 ;  /* 0x0000001c184e9210 */ /* 0x001fc80007ebe005 */
[----:B------:R-:W-:Y:S01]  /*9a20*/  @!P1 IADD3.X R79, R40, R29, R7, P5, P6 ;  /* 0x0000001d284f9210 */ /* 0x000fe20002fec407 */
[----:B------:R-:W-:Y:S01]  /*9a30*/  IMAD.U32 R29, RZ, RZ, UR8 ;  /* 0x00000008ff1d7e24 */ /* 0x000fe2000f8e00ff */
[----:B------:R-:W-:Y:S01]  /*9a40*/  ULDC.64 UR8, c[0x0][0x5b0] ;  /* 0x00016c0000087ab9 */ /* 0x000fe20000000a00 */
[----:B------:R-:W-:Y:S01]  /*9a50*/  ISETP.GE.AND P1, PT, R39, 0x1, PT ;  /* 0x000000012700780c */ /* 0x000fe20003f26270 */
[----:B------:R-:W-:Y:S02]  /*9a60*/  IMAD R28, R81, UR8, RZ ;  /* 0x00000008511c7c24 */ /* 0x000fe4000f8e02ff */
[----:B------:R-:W-:-:S04]  /*9a70*/  IMAD.WIDE.U32 R26, R29, UR42, R26 ;  /* 0x0000002a1d1a7c25 */ /* 0x000fc8000f8e001a */
[----:B------:R-:W-:Y:S02]  /*9a80*/  VIADD R37, R27, UR5 ;  /* 0x000000051b257c36 */ /* 0x000fe40008000000 */
[----:B------:R-:W-:Y:S02]  /*9a90*/  IMAD.MOV.U32 R36, RZ, RZ, R26 ;  /* 0x000000ffff247224 */ /* 0x000fe400078e001a */
[C---:B------:R-:W-:Y:S02]  /*9aa0*/  IMAD R28, R41.reuse, UR9, R28 ;  /* 0x00000009291c7c24 */ /* 0x040fe4000f8e021c */
[----:B------:R-:W-:-:S03]  /*9ab0*/  IMAD.WIDE.U32 R26, R41, UR8, R36 ;  /* 0x00000008291a7c25 */ /* 0x000fc6000f8e0024 */
[----:B------:R-:W-:-:S04]  /*9ac0*/  IADD3 R26, P5, R26, UR14, RZ ;  /* 0x0000000e1a1a7c10 */ /* 0x000fc8000ffbe0ff */
[--C-:B------:R-:W-:Y:S02]  /*9ad0*/  IADD3.X R27, R27, UR15, R28.reuse, P5, !PT ;  /* 0x0000000f1b1b7c10 */ /* 0x100fe4000affe41c */
[----:B------:R-:W-:Y:S02]  /*9ae0*/  ISETP.LT.OR P5, PT, R38, 0x1, !P1 ;  /* 0x000000012600780c */ /* 0x000fe40004fa1670 */
[----:B------:R-:W-:-:S11]  /*9af0*/  PRMT R28, RZ, 0x7610, R28 ;  /* 0x00007610ff1c7816 */ /* 0x000fd6000000001c */
[----:B------:R-:W4:Y:S02]  /*9b00*/  @!P5 LDG.E.U8 R28, desc[UR46][R26.64] ;  /* 0x0000002e1a1cd981 */ /* 0x000f24000c1e1100 */
[----:B----4-:R-:W-:-:S04]  /*9b10*/  LOP3.LUT R28, R28, 0xff, RZ, 0xc0, !PT ;  /* 0x000000ff1c1c7812 */ /* 0x010fc800078ec0ff */
[----:B------:R-:W-:-:S05]  /*9b20*/  F2FP.F16.E4M3.UNPACK_B R28, R28 ;  /* 0x0000001cff1c723e */ /* 0x000fca00020006ff */
[----:B------:R-:W-:-:S05]  /*9b30*/  HADD2.F32 R28, -RZ, R28.H0_H0 ;  /* 0x2000001cff1c7230 */ /* 0x000fca0000004100 */
[----:B------:R-:W-:-:S04]  /*9b40*/  FMUL R28, R28, UR40 ;  /* 0x000000281c1c7c20 */ /* 0x000fc80008400000 */
[----:B------:R-:W-:Y:S02]  /*9b50*/  FFMA R223, R223, UR41, R28 ;  /* 0x00000029dfdf7c23 */ /* 0x000fe4000800001c */
[----:B------:R-:W0:Y:S03]  /*9b60*/  @!P5 LDC.64 R28, c[0x0][0x5c0] ;  /* 0x00017000ff1cdb82 */ /* 0x000e260000000a00 */
[----:B------:R-:W-:Y:S02]  /*9b70*/  F2FP.SATFINITE.E4M3.F32.PACK_AB_MERGE_C R223, RZ, R223, RZ ;  /* 0x000000dfffdf723e */ /* 0x000fe400048070ff */
[----:B0-----:R-:W-:-:S05]  /*9b80*/  @!P5 IADD3 R28, P6, R24, R28, RZ ;  /* 0x0000001c181cd210 */ /* 0x001fca0007fde0ff */
[----:B------:R-:W-:-:S05]  /*9b90*/  @!P5 IMAD.X R29, R40, 0x1, R29, P6 ;  /* 0x00000001281dd824 */ /* 0x000fca00030e061d */
[----:B------:R0:W-:Y:S01]  /*9ba0*/  @!P5 STG.E.U8 desc[UR46][R28.64], R223 ;  /* 0x000000df1c00d986 */ /* 0x0001e2000c10112e */
[----:B------:R-:W-:-:S13]  /*9bb0*/  ISETP.LT.OR P5, PT, R38, 0x2, !P1 ;  /* 0x000000022600780c */ /* 0x000fda0004fa1670 */
[----:B------:R-:W4:Y:S01]  /*9bc0*/  @!P5 LDG.E.U8 R30, desc[UR46][R26.64+0x1] ;  /* 0x0000012e1a1ed981 */ /* 0x000f22000c1e1100 */
[----:B0-----:R-:W0:Y:S02]  /*9bd0*/  @!P5 LDC.64 R28, c[0x0][0x5c0] ;  /* 0x00017000ff1cdb82 */ /* 0x001e240000000a00 */
[----:B0-----:R-:W-:-:S05]  /*9be0*/  @!P5 IADD3 R28, P6, R24, R28, RZ ;  /* 0x0000001c181cd210 */ /* 0x001fca0007fde0ff */
[----:B------:R-:W-:Y:S01]  /*9bf0*/  @!P5 IMAD.X R29, R40, 0x1, R29, P6 ;  /* 0x00000001281dd824 */ /* 0x000fe200030e061d */
[----:B----4-:R-:W-:-:S04]  /*9c00*/  LOP3.LUT R30, R30, 0xff, RZ, 0xc0, !PT ;  /* 0x000000ff1e1e7812 */ /* 0x010fc800078ec0ff */
[----:B------:R-:W-:-:S05]  /*9c10*/  F2FP.F16.E4M3.UNPACK_B R30, R30 ;  /* 0x0000001eff1e723e */ /* 0x000fca00020006ff */
[----:B------:R-:W-:-:S05]  /*9c20*/  HADD2.F32 R30, -RZ, R30.H0_H0 ;  /* 0x2000001eff1e7230 */ /* 0x000fca0000004100 */
[----:B------:R-:W-:-:S04]  /*9c30*/  FMUL R30, R30, UR40 ;  /* 0x000000281e1e7c20 */ /* 0x000fc80008400000 */
[----:B------:R-:W-:-:S05]  /*9c40*/  FFMA R30, R222, UR41, R30 ;  /* 0x00000029de1e7c23 */ /* 0x000fca000800001e */
[----:B------:R-:W-:-:S05]  /*9c50*/  F2FP.SATFINITE.E4M3.F32.PACK_AB_MERGE_C R30, RZ, R30, RZ ;  /* 0x0000001eff1e723e */ /* 0x000fca00048070ff */
[----:B------:R0:W-:Y:S02]  /*9c60*/  @!P5 STG.E.U8 desc[UR46][R28.64+0x1], R30 ;  /* 0x0000011e1c00d986 */ /* 0x0001e4000c10112e */
[----:B0-----:R-:W-:-:S05]  /*9c70*/  IADD3 R28, P5, R41, 0x8, RZ ;  /* 0x00000008291c7810 */ /* 0x001fca0007fbe0ff */
[----:B------:R-:W-:-:S04]  /*9c80*/  IMAD.X R29, RZ, RZ, R81, P5 ;  /* 0x000000ffff1d7224 */ /* 0x000fc800028e0651 */
[----:B------:R-:W-:-:S04]  /*9c90*/  IMAD R29, R29, UR8, RZ ;  /* 0x000000081d1d7c24 */ /* 0x000fc8000f8e02ff */
[C---:B------:R-:W-:Y:S02]  /*9ca0*/  IMAD R30, R28.reuse, UR9, R29 ;  /* 0x000000091c1e7c24 */ /* 0x040fe4000f8e021d */
[----:B------:R-:W-:-:S03]  /*9cb0*/  IMAD.WIDE.U32 R28, R28, UR8, R36 ;  /* 0x000000081c1c7c25 */ /* 0x000fc6000f8e0024 */
[----:B------:R-:W-:-:S04]  /*9cc0*/  IADD3 R28, P5, R28, UR14, RZ ;  /* 0x0000000e1c1c7c10 */ /* 0x000fc8000ffbe0ff */
[--C-:B------:R-:W-:Y:S02]  /*9cd0*/  IADD3.X R29, R29, UR15, R30.reuse, P5, !PT ;  /* 0x0000000f1d1d7c10 */ /* 0x100fe4000affe41e */
[----:B------:R-:W-:-:S06]  /*9ce0*/  PRMT R30, RZ, 0x7610, R30 ;  /* 0x00007610ff1e7816 */ /* 0x000fcc000000001e */
[----:B------:R-:W4:Y:S01]  /*9cf0*/  @!P0 LDG.E.U8 R30, desc[UR46][R28.64] ;  /* 0x0000002e1c1e8981 */ /* 0x000f22000c1e1100 */
[----:B------:R-:W-:Y:S02]  /*9d00*/  ISETP.LT.OR P3, PT, R38, 0x12, !P3 ;  /* 0x000000122600780c */ /* 0x000fe40005f61670 */
[----:B------:R-:W-:-:S11]  /*9d10*/  LOP3.LUT R228, R228, 0xfffffbff, RZ, 0xc0, !PT ;  /* 0xfffffbffe4e47812 */ /* 0x000fd600078ec0ff */
[----:B------:R-:W-:-:S04]  /*9d20*/  @P3 LOP3.LUT R228, R228, 0x400, RZ, 0xfc, !PT ;  /* 0x00000400e4e43812 */ /* 0x000fc800078efcff */
[----:B------:R-:W-:Y:S02]  /*9d30*/  LOP3.LUT R228, R228, 0xffff7fff, RZ, 0xc0, !PT ;  /* 0xffff7fffe4e47812 */ /* 0x000fe400078ec0ff */
[----:B----4-:R-:W-:-:S04]  /*9d40*/  LOP3.LUT R30, R30, 0xff, RZ, 0xc0, !PT ;  /* 0x000000ff1e1e7812 */ /* 0x010fc800078ec0ff */
[----:B------:R-:W-:-:S05]  /*9d50*/  F2FP.F16.E4M3.UNPACK_B R30, R30 ;  /* 0x0000001eff1e723e */ /* 0x000fca00020006ff */
[----:B------:R-:W-:-:S05]  /*9d60*/  HADD2.F32 R30, -RZ, R30.H0_H0 ;  /* 0x2000001eff1e7230 */ /* 0x000fca0000004100 */
[----:B------:R-:W-:-:S04]  /*9d70*/  FMUL R30, R30, UR40 ;  /* 0x000000281e1e7c20 */ /* 0x000fc80008400000 */
[----:B------:R-:W-:Y:S02]  /*9d80*/  FFMA R221, R221, UR41, R30 ;  /* 0x00000029dddd7c23 */ /* 0x000fe4000800001e */
[----:B------:R-:W0:Y:S02]  /*9d90*/  @!P3 LDC.64 R30, c[0x0][0x5c0] ;  /* 0x00017000ff1ebb82 */ /* 0x000e240000000a00 */
[----:B0-----:R-:W-:-:S04]  /*9da0*/  @!P3 IADD3 R64, P5, P6, R24, R30, R5 ;  /* 0x0000001e1840b210 */ /* 0x001fc80007ebe005 */
[----:B------:R-:W-:Y:S02]  /*9db0*/  @!P3 IADD3.X R65, R40, R31, R7, P5, P6 ;  /* 0x0000001f2841b210 */ /* 0x000fe40002fec407 */
[----:B------:R-:W-:-:S04]  /*9dc0*/  ISETP.GE.AND P6, PT, R39, 0x81, PT ;  /* 0x000000812700780c */ /* 0x000fc80003fc6270 */
[----:B------:R-:W-:-:S13]  /*9dd0*/  ISETP.LT.OR P3, PT, R38, 0x19, !P6 ;  /* 0x000000192600780c */ /* 0x000fda0007761670 */
[----:B------:R-:W0:Y:S01]  /*9de0*/  @!P3 LDC.64 R30, c[0x0][0x5c0] ;  /* 0x00017000ff1ebb82 */ /* 0x000e220000000a00 */
[----:B------:R-:W-:-:S05]  /*9df0*/  F2FP.SATFINITE.E4M3.F32.PACK_AB_MERGE_C R221, RZ, R221, RZ ;  /* 0x000000ddffdd723e */ /* 0x000fca00048070ff */
[----:B------:R-:W-:Y:S01]  /*9e00*/  @!P0 STG.E.U8 desc[UR46][R42.64], R221 ;  /* 0x000000dd2a008986 */ /* 0x000fe2000c10112e */
[----:B------:R-:W-:Y:S02]  /*9e10*/  @P3 LOP3.LUT R228, R228, 0x8000, RZ, 0xfc, !PT ;  /* 0x00008000e4e43812 */ /* 0x000fe400078efcff */
[----:B0-----:R-:W-:-:S04]  /*9e20*/  @!P3 IADD3 R72, P0, P5, R24, R30, R5 ;  /* 0x0000001e1848b210 */ /* 0x001fc80007d1e005 */
[----:B------:R-:W-:Y:S02]  /*9e30*/  @!P3 IADD3.X R73, R40, R31, R7, P0, P5 ;  /* 0x0000001f2849b210 */ /* 0x000fe400007ea407 */
[----:B------:R-:W-:Y:S02]  /*9e40*/  LOP3.LUT P3, RZ, R32, 0x1, RZ, 0xc0, !PT ;  /* 0x0000000120ff7812 */ /* 0x000fe4000786c0ff */
[----:B------:R-:W-:-:S11]  /*9e50*/  PRMT R30, RZ, 0x7610, R30 ;  /* 0x00007610ff1e7816 */ /* 0x000fd6000000001e */
[----:B------:R-:W4:Y:S01]  /*9e60*/  @!P3 LDG.E.U8 R30, desc[UR46][R28.64+0x1] ;  /* 0x0000012e1c1eb981 */ /* 0x000f22000c1e1100 */
[----:B------:R-:W-:Y:S02]  /*9e70*/  ISETP.LT.OR P6, PT, R38, 0x1a, !P6 ;  /* 0x0000001a2600780c */ /* 0x000fe400077c1670 */
[----:B----4-:R-:W-:-:S04]  /*9e80*/  LOP3.LUT R30, R30, 0xff, RZ, 0xc0, !PT ;  /* 0x000000ff1e1e7812 */ /* 0x010fc800078ec0ff */
[----:B------:R-:W-:-:S05]  /*9e90*/  F2FP.F16.E4M3.UNPACK_B R30, R30 ;  /* 0x0000001eff1e723e */ /* 0x000fca00020006ff */
[----:B------:R-:W-:-:S05]  /*9ea0*/  HADD2.F32 R30, -RZ, R30.H0_H0 ;  /* 0x2000001eff1e7230 */ /* 0x000fca0000004100 */
[----:B------:R-:W-:-:S04]  /*9eb0*/  FMUL R30, R30, UR40 ;  /* 0x000000281e1e7c20 */ /* 0x000fc80008400000 */
[----:B------:R-:W-:-:S05]  /*9ec0*/  FFMA R30, R220, UR41, R30 ;  /* 0x00000029dc1e7c23 */ /* 0x000fca000800001e */
[----:B------:R-:W-:-:S05]  /*9ed0*/  F2FP.SATFINITE.E4M3.F32.PACK_AB_MERGE_C R30, RZ, R30, RZ ;  /* 0x0000001eff1e723e */ /* 0x000fca00048070ff */
[----:B------:R0:W-:Y:S02]  /*9ee0*/  @!P3 STG.E.U8 desc[UR46][R34.64+0x1], R30 ;  /* 0x0000011e2200b986 */ /* 0x0001e4000c10112e */
[----:B0-----:R-:W0:Y:S02]  /*9ef0*/  @!P6 LDC.64 R30, c[0x0][0x5c0] ;  /* 0x00017000ff1eeb82 */ /* 0x001e240000000a00 */
[----:B0-----:R-:W-:-:S04]  /*9f00*/  @!P6 IADD3 R66, P0, P3, R24, R30, R5 ;  /* 0x0000001e1842e210 */ /* 0x001fc80007b1e005 */
[----:B------:R-:W-:Y:S02]  /*9f10*/  @!P6 IADD3.X R67, R40, R31, R7, P0, P3 ;  /* 0x0000001f2843e210 */ /* 0x000fe400007e6407 */
[----:B------:R-:W-:Y:S02]  /*9f20*/  ISETP.LT.OR P0, PT, R38, 0x9, !P1 ;  /* 0x000000092600780c */ /* 0x000fe40004f01670 */
[----:B------:R-:W-:-:S11]  /*9f30*/  PRMT R30, RZ, 0x7610, R30 ;  /* 0x00007610ff1e7816 */ /* 0x000fd6000000001e */
[----:B------:R-:W4:Y:S01]  /*9f40*/  @!P0 LDG.E.U8 R30, desc[UR46][R26.64+0x8] ;  /* 0x0000082e1a1e8981 */ /* 0x000f22000c1e1100 */
[----:B------:R-:W-:Y:S02]  /*9f50*/  PRMT R32, RZ, 0x7610, R32 ;  /* 0x00007610ff207816 */ /* 0x000fe40000000020 */
        /* <DEDUP_REMOVED lines=12> */
[----:B0-----:R-:W0:Y:S01]  /*a020*/  @!P0 LDC.64 R30, c[0x0][0x5c0] ;  /* 0x00017000ff1e8b82 */ /* 0x001e220000000a00 */
[----:B------:R-:W-:-:S04]  /*a030*/  ISETP.GE.AND P5, PT, R39, 0x101, PT ;  /* 0x000001012700780c */ /* 0x000fc80003fa6270 */
[----:B------:R-:W-:Y:S02]  /*a040*/  ISETP.LT.OR P1, PT, R38, 0x11, !P5 ;  /* 0x000000112600780c */ /* 0x000fe40006f21670 */
[----:B0-----:R-:W-:-:S05]  /*a050*/  @!P0 IADD3 R30, P3, R24, R30, RZ ;  /* 0x0000001e181e8210 */ /* 0x001fca0007f7e0ff */
[----:B------:R-:W-:Y:S01]  /*a060*/  @!P0 IMAD.X R31, R40, 0x1, R31, P3 ;  /* 0x00000001281f8824 */ /* 0x000fe200018e061f */
[----:B------:R-:W-:-:S04]  /*a070*/  LOP3.LUT R228, R228, 0xffffbfff, RZ, 0xc0, !PT ;  /* 0xffffbfffe4e47812 */ /* 0x000fc800078ec0ff */
[----:B------:R-:W-:Y:S02]  /*a080*/  @P6 LOP3.LUT R228, R228, 0x4000, RZ, 0xfc, !PT ;  /* 0x00004000e4e46812 */ /* 0x000fe400078efcff */
        /* <DEDUP_REMOVED lines=9> */
[----:B0-----:R-:W-:Y:S02]  /*a120*/  @!P1 IADD3 R84, P0, P3, R24, R30, R3 ;  /* 0x0000001e18549210 */ /* 0x001fe40007b1e003 */
[----:B------:R-:W-:-:S06]  /*a130*/  PRMT R30, RZ, 0x7610, R30 ;  /* 0x00007610ff1e7816 */ /* 0x000fcc000000001e */
[----:B------:R-:W4:Y:S01]  /*a140*/  @!P6 LDG.E.U8 R30, desc[UR46][R28.64+0x8] ;  /* 0x0000082e1c1ee981 */ /* 0x000f22000c1e1100 */
[----:B------:R-:W-:Y:S02]  /*a150*/  LOP3.LUT R228, R228, 0xfffdffff, RZ, 0xc0, !PT ;  /* 0xfffdffffe4e47812 */ /* 0x000fe400078ec0ff */
[----:B------:R-:W-:Y:S02]  /*a160*/  @!P1 IADD3.X R85, R40, R31, R4, P0, P3 ;  /* 0x0000001f28559210 */ /* 0x000fe400007e6404 */
[----:B------:R-:W-:Y:S02]  /*a170*/  @P1 LOP3.LUT R228, R228, 0x20000, RZ, 0xfc, !PT ;  /* 0x00020000e4e41812 */ /* 0x000fe400078efcff */
[----:B------:R-:W-:Y:S02]  /*a180*/  ISETP.LT.OR P1, PT, R38, 0x12, !P5 ;  /* 0x000000122600780c */ /* 0x000fe40006f21670 */
[----:B------:R-:W-:-:S11]  /*a190*/  LOP3.LUT R228, R228, 0xfffeffff, RZ, 0xc0, !PT ;  /* 0xfffeffffe4e47812 */ /* 0x000fd600078ec0ff */
[----:B------:R-:W-:Y:S02]  /*a1a0*/  @P1 LOP3.LUT R228, R228, 0x10000, RZ, 0xfc, !PT ;  /* 0x00010000e4e41812 */ /* 0x000fe400078efcff */
[----:B----4-:R-:W-:-:S04]  /*a1b0*/  LOP3.LUT R30, R30, 0xff, RZ, 0xc0, !PT ;  /* 0x000000ff1e1e7812 */ /* 0x010fc800078ec0ff */
[----:B------:R-:W-:-:S05]  /*a1c0*/  F2FP.F16.E4M3.UNPACK_B R30, R30 ;  /* 0x0000001eff1e723e */ /* 0x000fca00020006ff */
[----:B------:R-:W-:-:S05]  /*a1d0*/  HADD2.F32 R30, -RZ, R30.H0_H0 ;  /* 0x2000001eff1e7230 */ /* 0x000fca0000004100 */
[----:B------:R-:W-:-:S04]  /*a1e0*/  FMUL R30, R30, UR40 ;  /* 0x000000281e1e7c20 */ /* 0x000fc80008400000 */
[----:B------:R-:W-:Y:S02]  /*a1f0*/  FFMA R217, R217, UR41, R30 ;  /* 0x00000029d9d97c23 */ /* 0x000fe4000800001e */
[----:B------:R-:W0:Y:S03]  /*a200*/  @!P1 LDC.64 R30, c[0x0][0x5c0] ;  /* 0x00017000ff1e9b82 */ /* 0x000e260000000a00 */
[----:B------:R-:W-:-:S05]  /*a210*/  F2FP.SATFINITE.E4M3.F32.PACK_AB_MERGE_C R217, RZ, R217, RZ ;  /* 0x000000d9ffd9723e */ /* 0x000fca00048070ff */
[----:B------:R-:W-:Y:S01]  /*a220*/  @!P6 STG.E.U8 desc[UR46][R46.64+0x8], R217 ;  /* 0x000008d92e00e986 */ /* 0x000fe2000c10112e */
[----:B------:R-:W-:Y:S02]  /*a230*/  ISETP.LT.OR P6, PT, R38, 0x19, !P5 ;  /* 0x000000192600780c */ /* 0x000fe40006fc1670 */
[----:B0-----:R-:W-:-:S04]  /*a240*/  @!P1 IADD3 R82, P0, P3, R24, R30, R3 ;  /* 0x0000001e18529210 */ /* 0x001fc80007b1e003 */
[----:B------:R-:W-:-:S07]  /*a250*/  @!P1 IADD3.X R83, R40, R31, R4, P0, P3 ;  /* 0x0000001f28539210 */ /* 0x000fce00007e6404 */
[----:B------:R-:W0:Y:S01]  /*a260*/  @!P6 LDC.64 R30, c[0x0][0x5c0] ;  /* 0x00017000ff1eeb82 */ /* 0x000e220000000a00 */
[----:B------:R-:W-:Y:S02]  /*a270*/  LOP3.LUT P1, RZ, R227, 0x80000000, RZ, 0xc0, !PT ;  /* 0x80000000e3ff7812 */ /* 0x000fe4000782c0ff */
[----:B0-----:R-:W-:Y:S02]  /*a280*/  @!P6 IADD3 R108, P0, P3, R24, R30, R3 ;  /* 0x0000001e186ce210 */ /* 0x001fe40007b1e003 */
[----:B------:R-:W-:-:S09]  /*a290*/  PRMT R30, RZ, 0x7610, R30 ;  /* 0x00007610ff1e7816 */ /* 0x000fd2000000001e */
[----:B------:R-:W4:Y:S01]  /*a2a0*/  @!P1 LDG.E.U8 R30, desc[UR46][R28.64+0x9] ;  /* 0x0000092e1c1e9981 */ /* 0x000f22000c1e1100 */
[----:B------:R-:W-:Y:S02]  /*a2b0*/  @!P6 IADD3.X R109, R40, R31, R4, P0, P3 ;  /* 0x0000001f286de210 */ /* 0x000fe400007e6404 */
[----:B------:R-:W-:-:S05]  /*a2c0*/  IADD3 R31, P0, R41, 0x80, RZ ;  /* 0x00000080291f7810 */ /* 0x000fca0007f1e0ff */
[----:B------:R-:W-:-:S04]  /*a2d0*/  IMAD.X R32, RZ, RZ, R81, P0 ;  /* 0x000000ffff207224 */ /* 0x000fc800000e0651 */
[----:B------:R-:W-:-:S04]  /*a2e0*/  IMAD R32, R32, UR8, RZ ;  /* 0x0000000820207c24 */ /* 0x000fc8000f8e02ff */
[----:B------:R-:W-:Y:S01]  /*a2f0*/  IMAD R32, R31, UR9, R32 ;  /* 0x000000091f207c24 */ /* 0x000fe2000f8e0220 */
[----:B----4-:R-:W-:-:S04]  /*a300*/  LOP3.LUT R30, R30, 0xff, RZ, 0xc0, !PT ;  /* 0x000000ff1e1e7812 */ /* 0x010fc800078ec0ff */
[----:B------:R-:W-:-:S05]  /*a310*/  F2FP.F16.E4M3.UNPACK_B R30, R30 ;  /* 0x0000001eff1e723e */ /* 0x000fca00020006ff */
[----:B------:R-:W-:-:S05]  /*a320*/  HADD2.F32 R30, -RZ, R30.H0_H0 ;  /* 0x2000001eff1e7230 */ /* 0x000fca0000004100 */
[----:B------:R-:W-:-:S04]  /*a330*/  FMUL R30, R30, UR40 ;  /* 0x000000281e1e7c20 */ /* 0x000fc80008400000 */
[----:B------:R-:W-:-:S05]  /*a340*/  FFMA R30, R216, UR41, R30 ;  /* 0x00000029d81e7c23 */ /* 0x000fca000800001e */
[----:B------:R-:W-:-:S05]  /*a350*/  F2FP.SATFINITE.E4M3.F32.PACK_AB_MERGE_C R30, RZ, R30, RZ ;  /* 0x0000001eff1e723e */ /* 0x000fca00048070ff */
[----:B------:R0:W-:Y:S02]  /*a360*/  @!P1 STG.E.U8 desc[UR46][R44.64+0x9], R30 ;  /* 0x0000091e2c009986 */ /* 0x0001e4000c10112e */
[----:B0-----:R-:W-:-:S03]  /*a370*/  IMAD.WIDE.U32 R30, R31, UR8, R36 ;  /* 0x000000081f1e7c25 */ /* 0x001fc6000f8e0024 */
[----:B------:R-:W-:-:S04]  /*a380*/  IADD3 R30, P0, R30, UR14, RZ ;  /* 0x0000000e1e1e7c10 */ /* 0x000fc8000ff1e0ff */
[--C-:B------:R-:W-:Y:S02]  /*a390*/  IADD3.X R31, R31, UR15, R32.reuse, P0, !PT ;  /* 0x0000000f1f1f7c10 */ /* 0x100fe400087fe420 */
[----:B------:R-:W-:-:S06]  /*a3a0*/  PRMT R32, RZ, 0x7610, R32 ;  /* 0x00007610ff207816 */ /* 0x000fcc0000000020 */
[----:B------:R-:W4:Y:S01]  /*a3b0*/  @!P4 LDG.E.U8 R32, desc[UR46][R30.64] ;  /* 0x0000002e1e20c981 */ /* 0x000f22000c1e1100 */
[----:B------:R-:W-:Y:S02]  /*a3c0*/  ISETP.LT.OR P5, PT, R38, 0x1a, !P5 ;  /* 0x0000001a2600780c */ /* 0x000fe40006fa1670 */
[----:B------:R-:W-:-:S04]  /*a3d0*/  LOP3.LUT R228, R228, 0xfffbffff, RZ, 0xc0, !PT ;  /* 0xfffbffffe4e47812 */ /* 0x000fc800078ec0ff */
[----:B------:R-:W-:-:S04]  /*a3e0*/  @P6 LOP3.LUT R228, R228, 0x40000, RZ, 0xfc, !PT ;  /* 0x00040000e4e46812 */ /* 0x000fc800078efcff */
[----:B------:R-:W-:Y:S02]  /*a3f0*/  LOP3.LUT P6, RZ, R228, 0x1, RZ, 0xc0, !PT ;  /* 0x00000001e4ff7812 */ /* 0x000fe400078cc0ff */
        /* <DEDUP_REMOVED lines=8> */
[----:B0-----:R-:W-:Y:S02]  /*a480*/  @!P5 IADD3 R46, P0, P1, R24, R32, R3 ;  /* 0x00000020182ed210 */ /* 0x001fe4000791e003 */
[----:B------:R-:W-:-:S06]  /*a490*/  PRMT R32, RZ, 0x7610, R32 ;  /* 0x00007610ff207816 */ /* 0x000fcc0000000020 */
[----:B------:R-:W4:Y:S01]  /*a4a0*/  @!P6 LDG.E.U8 R32, desc[UR46][R30.64+0x1] ;  /* 0x0000012e1e20e981 */ /* 0x000f22000c1e1100 */
[----:B------:R-:W-:Y:S02]  /*a4b0*/  @!P5 IADD3.X R47, R40, R33, R4, P0, P1 ;  /* 0x00000021282fd210 */ /* 0x000fe400007e2404 */
[----:B------:R-:W-:-:S04]  /*a4c0*/  ISETP.GE.AND P1, PT, R39, 0x89, PT ;  /* 0x000000892700780c */ /* 0x000fc80003f26270 */
[----:B------:R-:W-:-:S13]  /*a4d0*/  ISETP.LT.OR P0, PT, R38, 0x1, !P1 ;  /* 0x000000012600780c */ /* 0x000fda0004f01670 */
[----:B------:R-:W-:-:S04]  /*a4e0*/  @!P0 IADD3 R42, P3, P4, R2, R24, R5 ;  /* 0x00000018022a8210 */ /* 0x000fc80007c7e005 */
        /* <DEDUP_REMOVED lines=14> */
[----:B------:R-:W-:Y:S02]  /*a5d0*/  IADD3.X R33, R33, UR15, R34, P3, !PT ;  /* 0x0000000f21217c10 */ /* 0x000fe40009ffe422 */
[----:B------:R-:W0:Y:S02]  /*a5e0*/  @!P0 LDC.64 R34, c[0x0][0x5c0] ;  /* 0x00017000ff228b82 */ /* 0x000e240000000a00 */
[----:B0-----:R-:W-:Y:S02]  /*a5f0*/  @!P0 IADD3 R34, P3, R42, R34, RZ ;  /* 0x000000222a228210 */ /* 0x001fe40007f7e0ff */
[----:B------:R-:W-:-:S06]  /*a600*/  PRMT R42, RZ, 0x7610, R42 ;  /* 0x00007610ff2a7816 */ /* 0x000fcc000000002a */
[----:B------:R-:W4:Y:S01]  /*a610*/  @!P0 LDG.E.U8 R42, desc[UR46][R32.64] ;  /* 0x0000002e202a8981 */ /* 0x000f22000c1e1100 */
[C---:B------:R-:W-:Y:S01]  /*a620*/  ISETP.LT.OR P6, PT, R38.reuse, 0x21, !P2 ;  /* 0x000000212600780c */ /* 0x040fe200057c1670 */
[----:B------:R-:W-:Y:S01]  /*a630*/  @!P0 IMAD.X R35, R43, 0x1, R35, P3 ;  /* 0x000000012b238824 */ /* 0x000fe200018e0623 */
[----:B------:R-:W-:Y:S02]  /*a640*/  ISETP.LT.OR P3, PT, R38, 0x2, !P1 ;  /* 0x000000022600780c */ /* 0x000fe40004f61670 */
[----:B------:R-:W-:-:S04]  /*a650*/  LOP3.LUT R228, R228, 0xfffffffd, RZ, 0xc0, !PT ;  /* 0xfffffffde4e47812 */ /* 0x000fc800078ec0ff */
[----:B------:R-:W-:-:S07]  /*a660*/  @P5 LOP3.LUT R228, R228, 0x2, RZ, 0xfc, !PT ;  /* 0x00000002e4e45812 */ /* 0x000fce00078efcff */
[----:B------:R-:W-:-:S04]  /*a670*/  @!P3 IADD3 R45, P4, P5, R2, R24, R5 ;  /* 0x00000018022db210 */ /* 0x000fc80007d9e005 */
[----:B------:R-:W-:Y:S02]  /*a680*/  @!P3 IADD3.X R44, R6, R40, R7, P4, P5 ;  /* 0x00000028062cb210 */ /* 0x000fe400027ea407 */
[----:B----4-:R-:W-:-:S04]  /*a690*/  LOP3.LUT R42, R42, 0xff, RZ, 0xc0, !PT ;  /* 0x000000ff2a2a7812 */ /* 0x010fc800078ec0ff */
[----:B------:R-:W-:-:S05]  /*a6a0*/  F2FP.F16.E4M3.UNPACK_B R42, R42 ;  /* 0x0000002aff2a723e */ /* 0x000fca00020006ff */
[----:B------:R-:W-:-:S05]  /*a6b0*/  HADD2.F32 R42, -RZ, R42.H0_H0 ;  /* 0x2000002aff2a7230 */ /* 0x000fca0000004100 */
[----:B------:R-:W-:-:S04]  /*a6c0*/  FMUL R42, R42, UR40 ;  /* 0x000000282a2a7c20 */ /* 0x000fc80008400000 */
[----:B------:R-:W-:Y:S02]  /*a6d0*/  FFMA R213, R213, UR41, R42 ;  /* 0x00000029d5d57c23 */ /* 0x000fe4000800002a */
[----:B------:R-:W0:Y:S03]  /*a6e0*/  @!P3 LDC.64 R42, c[0x0][0x5c0] ;  /* 0x00017000ff2abb82 */ /* 0x000e260000000a00 */
[----:B------:R-:W-:-:S05]  /*a6f0*/  F2FP.SATFINITE.E4M3.F32.PACK_AB_MERGE_C R213, RZ, R213, RZ ;  /* 0x000000d5ffd5723e */ /* 0x000fca00048070ff */
[----:B------:R1:W-:Y:S02]  /*a700*/  @!P0 STG.E.U8 desc[UR46][R34.64], R213 ;  /* 0x000000d522008986 */ /* 0x0003e4000c10112e */
[----:B-1----:R-:W1:Y:S02]  /*a710*/  @!P6 LDC.64 R34, c[0x0][0x5c0] ;  /* 0x00017000ff22eb82 */ /* 0x002e640000000a00 */
[----:B-1----:R-:W-:Y:S02]  /*a720*/  @!P6 IADD3 R50, P4, P5, R24, R34, R2 ;  /* 0x000000221832e210 */ /* 0x002fe40007d9e002 */
[----:B------:R-:W-:-:S06]  /*a730*/  PRMT R34, RZ, 0x7610, R34 ;  /* 0x00007610ff227816 */ /* 0x000fcc0000000022 */
[----:B------:R-:W4:Y:S01]  /*a740*/  @!P3 LDG.E.U8 R34, desc[UR46][R32.64+0x1] ;  /* 0x0000012e2022b981 */ /* 0x000f22000c1e1100 */
[----:B------:R-:W-:Y:S02]  /*a750*/  @!P6 IADD3.X R51, R40, R35, R6, P4, P5 ;  /* 0x000000232833e210 */ /* 0x000fe400027ea406 */
[----:B------:R-:W-:Y:S02]  /*a760*/  ISETP.LT.OR P4, PT, R38, 0x22, !P2 ;  /* 0x000000222600780c */ /* 0x000fe40005781670 */
[----:B0-----:R-:W-:-:S05]  /*a770*/  @!P3 IADD3 R42, P0, R45, R42, RZ ;  /* 0x0000002a2d2ab210 */ /* 0x001fca0007f1e0ff */
[----:B------:R-:W-:Y:S01]  /*a780*/  @!P3 IMAD.X R43, R44, 0x1, R43, P0 ;  /* 0x000000012c2bb824 */ /* 0x000fe200000e062b */
[----:B------:R-:W-:Y:S02]  /*a790*/  LOP3.LUT P5, RZ, R228, 0x8, RZ, 0xc0, !PT ;  /* 0x00000008e4ff7812 */ /* 0x000fe400078ac0ff */
        /* <DEDUP_REMOVED lines=11> */
[----:B------:R-:W-:Y:S02]  /*a850*/  @!P4 IADD3.X R49, R40, R35, R6, P0, P3 ;  /* 0x000000232831c210 */ /* 0x000fe400007e6406 */
[----:B------:R-:W-:Y:S02]  /*a860*/  ISETP.LT.OR P4, PT, R38, 0x29, !P2 ;  /* 0x000000292600780c */ /* 0x000fe40005781670 */
[----:B------:R-:W-:Y:S02]  /*a870*/  LOP3.LUT P6, RZ, R228, 0x4, RZ, 0xc0, !PT ;  /* 0x00000004e4ff7812 */ /* 0x000fe400078cc0ff */
        /* <DEDUP_REMOVED lines=8> */
[----:B------:R-:W-:-:S13]  /*a900*/  ISETP.LT.OR P4, PT, R38, 0x2a, !P2 ;  /* 0x0000002a2600780c */ /* 0x000fda0005781670 */
[----:B------:R-:W0:Y:S01]  /*a910*/  @!P4 LDC.64 R34, c[0x0][0x5c0] ;  /* 0x00017000ff22cb82 */ /* 0x000e220000000a00 */
[----:B------:R-:W-:-:S05]  /*a920*/  F2FP.SATFINITE.E4M3.F32.PACK_AB_MERGE_C R211, RZ, R211, RZ ;  /* 0x000000d3ffd3723e */ /* 0x000fca00048070ff */
[----:B------:R-:W-:Y:S01]  /*a930*/  @!P5 STG.E.U8 desc[UR46][R54.64+0x8], R211 ;  /* 0x000008d33600d986 */ /* 0x000fe2000c10112e */
[----:B0-----:R-:W-:Y:S02]  /*a940*/  @!P4 IADD3 R128, P0, P3, R24, R34, R2 ;  /* 0x000000221880c210 */ /* 0x001fe40007b1e002 */
[----:B------:R-:W-:-:S06]  /*a950*/  PRMT R34, RZ, 0x7610, R34 ;  /* 0x00007610ff227816 */ /* 0x000fcc0000000022 */
[----:B------:R-:W4:Y:S01]  /*a960*/  @!P6 LDG.E.U8 R34, desc[UR46][R30.64+0x9] ;  /* 0x0000092e1e22e981 */ /* 0x000f22000c1e1100 */
[----:B------:R-:W-:Y:S02]  /*a970*/  @!P4 IADD3.X R129, R40, R35, R6, P0, P3 ;  /* 0x000000232881c210 */ /* 0x000fe400007e6406 */
[----:B------:R-:W-:-:S13]  /*a980*/  ISETP.LT.OR P3, PT, R38, 0x9, !P1 ;  /* 0x000000092600780c */ /* 0x000fda0004f61670 */
[----:B------:R-:W-:-:S04]  /*a990*/  @!P3 IADD3 R43, P0, P4, R2, R24, R5 ;  /* 0x00000018022bb210 */ /* 0x000fc80007c1e005 */
[----:B------:R-:W-:Y:S02]  /*a9a0*/  @!P3 IADD3.X R42, R6, R40, R7, P0, P4 ;  /* 0x00000028062ab210 */ /* 0x000fe400007e8407 */
        /* <DEDUP_REMOVED lines=8> */
[----:B0-----:R-:W-:-:S05]  /*aa30*/  @!P3 IADD3 R34, P0, R43, R34, RZ ;  /* 0x000000222b22b210 */ /* 0x001fca0007f1e0ff */
[----:B------:R-:W-:Y:S01]  /*aa40*/  @!P3 IMAD.X R35, R42, 0x1, R35, P0 ;  /* 0x000000012a23b824 */ /* 0x000fe200000e0623 */
[----:B------:R-:W-:-:S06]  /*aa50*/  PRMT R42, RZ, 0x7610, R42 ;  /* 0x00007610ff2a7816 */ /* 0x000fcc000000002a */
[----:B------:R-:W4:Y:S01]  /*aa60*/  @!P3 LDG.E.U8 R42, desc[UR46][R32.64+0x8] ;  /* 0x0000082e202ab981 */ /* 0x000f22000c1e1100 */
[----:B------:R-:W-:-:S04]  /*aa70*/  LOP3.LUT R227, R227, 0xdfffffff, RZ, 0xc0, !PT ;  /* 0xdfffffffe3e37812 */ /* 0x000fc800078ec0ff */
[----:B------:R-:W-:-:S04]  /*aa80*/  @P2 LOP3.LUT R227, R227, 0x20000000, RZ, 0xfc, !PT ;  /* 0x20000000e3e32812 */ /* 0x000fc800078efcff */
[----:B------:R-:W-:Y:S02]  /*aa90*/  LOP3.LUT R227, R227, 0xefffffff, RZ, 0xc0, !PT ;  /* 0xefffffffe3e37812 */ /* 0x000fe400078ec0ff */
[----:B------:R-:W-:Y:S02]  /*aaa0*/  ISETP.LT.OR P0, PT, R38, 0xa, !P1 ;  /* 0x0000000a2600780c */ /* 0x000fe40004f01670 */
[----:B------:R-:W-:Y:S02]  /*aab0*/  @P1 LOP3.LUT R227, R227, 0x10000000, RZ, 0xfc, !PT ;  /* 0x10000000e3e31812 */ /* 0x000fe400078efcff */
[----:B------:R-:W-:-:S04]  /*aac0*/  ISETP.GE.AND P1, PT, R39, 0x81, PT ;  /* 0x000000812700780c */ /* 0x000fc80003f26270 */
[----:B------:R-:W-:-:S05]  /*aad0*/  ISETP.LT.OR P6, PT, R38, 0x21, !P1 ;  /* 0x000000212600780c */ /* 0x000fca0004fc1670 */
        /* <DEDUP_REMOVED lines=14> */
[----:B0-----:R-:W-:-:S05]  /*abc0*/  @!P0 IADD3 R42, P3, R45, R42, RZ ;  /* 0x0000002a2d2a8210 */ /* 0x001fca0007f7e0ff */
[----:B------:R-:W-:Y:S01]  /*abd0*/  @!P0 IMAD.X R43, R44, 0x1, R43, P3 ;  /* 0x000000012c2b8824 */ /* 0x000fe200018e062b */
[----:B------:R-:W-:Y:S02]  /*abe0*/  @!P6 IADD3.X R123, R40, R35, R7, P4, P5 ;  /* 0x00000023287be210 */ /* 0x000fe400027ea407 */
[----:B------:R-:W-:Y:S02]  /*abf0*/  LOP3.LUT P2, RZ, R228, 0x20, RZ, 0xc0, !PT ;  /* 0x00000020e4ff7812 */ /* 0x000fe4000784c0ff */
[----:B----4-:R-:W-:-:S04]  /*ac00*/  LOP3.LUT R34, R34, 0xff, RZ, 0xc0, !PT ;  /* 0x000000ff22227812 */ /* 0x010fc800078ec0ff */
[----:B------:R-:W-:-:S05]  /*ac10*/  F2FP.F16.E4M3.UNPACK_B R34, R34 ;  /* 0x00000022ff22723e */ /* 0x000fca00020006ff */
[----:B------:R-:W-:-:S05]  /*ac20*/  HADD2.F32 R34, -RZ, R34.H0_H0 ;  /* 0x20000022ff227230 */ /* 0x000fca0000004100 */
[----:B------:R-:W-:-:S04]  /*ac30*/  FMUL R34, R34, UR40 ;  /* 0x0000002822227c20 */ /* 0x000fc80008400000 */
[----:B------:R-:W-:-:S05]  /*ac40*/  FFMA R34, R208, UR41, R34 ;  /* 0x00000029d0227c23 */ /* 0x000fca0008000022 */
[----:B------:R-:W-:-:S05]  /*ac50*/  F2FP.SATFINITE.E4M3.F32.PACK_AB_MERGE_C R34, RZ, R34, RZ ;  /* 0x00000022ff22723e */ /* 0x000fca00048070ff */
[----:B------:R0:W-:Y:S01]  /*ac60*/  @!P0 STG.E.U8 desc[UR46][R42.64+0x9], R34 ;  /* 0x000009222a008986 */ /* 0x0001e2000c10112e */
[----:B------:R-:W-:-:S05]  /*ac70*/  IADD3 R35, P0, R41, 0x100, RZ ;  /* 0x0000010029237810 */ /* 0x000fca0007f1e0ff */
[----:B------:R-:W-:-:S04]  /*ac80*/  IMAD.X R44, RZ, RZ, R81, P0 ;  /* 0x000000ffff2c7224 */ /* 0x000fc800000e0651 */
[----:B------:R-:W-:-:S04]  /*ac90*/  IMAD R44, R44, UR8, RZ ;  /* 0x000000082c2c7c24 */ /* 0x000fc8000f8e02ff */
[C---:B0-----:R-:W-:Y:S02]  /*aca0*/  IMAD R42, R35.reuse, UR9, R44 ;  /* 0x00000009232a7c24 */ /* 0x041fe4000f8e022c */
[----:B------:R-:W-:-:S03]  /*acb0*/  IMAD.WIDE.U32 R34, R35, UR8, R36 ;  /* 0x0000000823227c25 */ /* 0x000fc6000f8e0024 */
        /* <DEDUP_REMOVED lines=19> */
[----:B------:R-:W0:Y:S02]  /*adf0*/  @!P2 LDC.64 R42, c[0x0][0x5c0] ;  /* 0x00017000ff2aab82 */ /* 0x000e240000000a00 */
[----:B0-----:R-:W-:Y:S02]  /*ae00*/  @!P2 IADD3 R134, P0, P3, R24, R42, R5 ;  /* 0x0000002a1886a210 */ /* 0x001fe40007b1e005 */
[----:B------:R-:W-:-:S06]  /*ae10*/  PRMT R42, RZ, 0x7610, R42 ;  /* 0x00007610ff2a7816 */ /* 0x000fcc000000002a */
[----:B------:R-:W4:Y:S01]  /*ae20*/  @!P6 LDG.E.U8 R42, desc[UR46][R34.64+0x1] ;  /* 0x0000012e222ae981 */ /* 0x000f22000c1e1100 */
[----:B------:R-:W-:Y:S02]  /*ae30*/  ISETP.LT.OR P4, PT, R38, 0x2a, !P1 ;  /* 0x0000002a2600780c */ /* 0x000fe40004f81670 */
[----:B------:R-:W-:Y:S02]  /*ae40*/  @!P2 IADD3.X R135, R40, R43, R7, P0, P3 ;  /* 0x0000002b2887a210 */ /* 0x000fe400007e6407 */
[----:B------:R-:W-:-:S04]  /*ae50*/  LOP3.LUT R228, R228, 0xfffffffe, RZ, 0xc0, !PT ;  /* 0xfffffffee4e47812 */ /* 0x000fc800078ec0ff */
[----:B------:R-:W-:-:S04]  /*ae60*/  @P5 LOP3.LUT R228, R228, 0x1, RZ, 0xfc, !PT ;  /* 0x00000001e4e45812 */ /* 0x000fc800078efcff */
[----:B------:R-:W-:-:S04]  /*ae70*/  LOP3.LUT R228, R228, 0xffffffdf, RZ, 0xc0, !PT ;  /* 0xffffffdfe4e47812 */ /* 0x000fc800078ec0ff */
[----:B------:R-:W-:Y:S02]  /*ae80*/  @P2 LOP3.LUT R228, R228, 0x20, RZ, 0xfc, !PT ;  /* 0x00000020e4e42812 */ /* 0x000fe400078efcff */
[----:B------:R-:W-:Y:S02]  /*ae90*/  ISETP.GE.AND P2, PT, R39, 0x101, PT ;  /* 0x000001012700780c */ /* 0x000fe40003f46270 */
[----:B------:R-:W-:-:S04]  /*aea0*/  LOP3.LUT R228, R228, 0xffffffef, RZ, 0xc0, !PT ;  /* 0xffffffefe4e47812 */ /* 0x000fc800078ec0ff */
[----:B------:R-:W-:Y:S02]  /*aeb0*/  @P4 LOP3.LUT R228, R228, 0x10, RZ, 0xfc, !PT ;  /* 0x00000010e4e44812 */ /* 0x000fe400078efcff */
[----:B------:R-:W-:Y:S02]  /*aec0*/  LOP3.LUT R229, R229, 0xfffff7ff, RZ, 0xc0, !PT ;  /* 0xfffff7ffe5e57812 */ /* 0x000fe400078ec0ff */
        /* <DEDUP_REMOVED lines=10> */
[----:B------:R-:W-:-:S13]  /*af70*/  ISETP.LT.OR P4, PT, R38, 0x21, !P2 ;  /* 0x000000212600780c */ /* 0x000fda0005781670 */
[----:B------:R-:W0:Y:S01]  /*af80*/  @!P4 LDC.64 R42, c[0x0][0x5c0] ;  /* 0x00017000ff2acb82 */ /* 0x000e220000000a00 */
[----:B------:R-:W-:Y:S02]  /*af90*/  @P4 LOP3.LUT R229, R229, 0x800, RZ, 0xfc, !PT ;  /* 0x00000800e5e54812 */ /* 0x000fe400078efcff */
[----:B0-----:R-:W-:-:S04]  /*afa0*/  @!P4 IADD3 R138, P0, P3, R24, R42, R3 ;  /* 0x0000002a188ac210 */ /* 0x001fc80007b1e003 */
[----:B------:R-:W-:Y:S02]  /*afb0*/  @!P4 IADD3.X R139, R40, R43, R4, P0, P3 ;  /* 0x0000002b288bc210 */ /* 0x000fe400007e6404 */
[----:B------:R-:W-:-:S05]  /*afc0*/  IADD3 R42, P0, R41, 0x108, RZ ;  /* 0x00000108292a7810 */ /* 0x000fca0007f1e0ff */
[----:B------:R-:W-:Y:S01]  /*afd0*/  IMAD.X R43, RZ, RZ, R81, P0 ;  /* 0x000000ffff2b7224 */ /* 0x000fe200000e0651 */
[----:B------:R-:W-:-:S04]  /*afe0*/  ISETP.GE.AND P0, PT, R39, 0x109, PT ;  /* 0x000001092700780c */ /* 0x000fc80003f06270 */
[----:B------:R-:W-:Y:S01]  /*aff0*/  ISETP.LT.OR P4, PT, R38, 0x1, !P0 ;  /* 0x000000012600780c */ /* 0x000fe20004781670 */
[----:B------:R-:W-:Y:S02]  /*b000*/  IMAD R43, R43, UR8, RZ ;  /* 0x000000082b2b7c24 */ /* 0x000fe4000f8e02ff */
[----:B------:R-:W-:-:S04]  /*b010*/  IMAD.WIDE.U32 R36, R42, UR8, R36 ;  /* 0x000000082a247c25 */ /* 0x000fc8000f8e0024 */
[----:B------:R-:W-:-:S06]  /*b020*/  IMAD R43, R42, UR9, R43 ;  /* 0x000000092a2b7c24 */ /* 0x000fcc000f8e022b */
[----:B------:R-:W-:-:S04]  /*b030*/  @!P4 IADD3 R41, P3, P5, R2, R24, R3 ;  /* 0x000000180229c210 */ /* 0x000fc80007d7e003 */
[----:B------:R-:W-:Y:S02]  /*b040*/  @!P4 IADD3.X R44, R6, R40, R4, P3, P5 ;  /* 0x00000028062cc210 */ /* 0x000fe40001fea404 */
[----:B------:R-:W-:-:S04]  /*b050*/  IADD3 R36, P3, R36, UR14, RZ ;  /* 0x0000000e24247c10 */ /* 0x000fc8000ff7e0ff */
[----:B------:R-:W-:Y:S02]  /*b060*/  IADD3.X R37, R37, UR15, R43, P3, !PT ;  /* 0x0000000f25257c10 */ /* 0x000fe40009ffe42b */
[----:B------:R-:W0:Y:S02]  /*b070*/  @!P4 LDC.64 R42, c[0x0][0x5c0] ;  /* 0x00017000ff2acb82 */ /* 0x000e240000000a00 */
[----:B0-----:R-:W-:Y:S02]  /*b080*/  @!P4 IADD3 R42, P3, R41, R42, RZ ;  /* 0x0000002a292ac210 */ /* 0x001fe40007f7e0ff */
[----:B------:R-:W-:-:S06]  /*b090*/  PRMT R41, RZ, 0x7610, R41 ;  /* 0x00007610ff297816 */ /* 0x000fcc0000000029 */
[----:B------:R-:W4:Y:S01]  /*b0a0*/  @!P4 LDG.E.U8 R41, desc[UR46][R36.64] ;  /* 0x0000002e2429c981 */ /* 0x000f22000c1e1100 */
[----:B------:R-:W-:Y:S01]  /*b0b0*/  @!P4 IMAD.X R43, R44, 0x1, R43, P3 ;  /* 0x000000012c2bc824 */ /* 0x000fe200018e062b */
[----:B------:R-:W-:-:S13]  /*b0c0*/  ISETP.LT.OR P3, PT, R38, 0x2, !P0 ;  /* 0x000000022600780c */ /* 0x000fda0004761670 */
[----:B------:R-:W0:Y:S01]  /*b0d0*/  @!P3 LDC.64 R44, c[0x0][0x5c0] ;  /* 0x00017000ff2cbb82 */ /* 0x000e220000000a00 */
[----:B------:R-:W-:Y:S02]  /*b0e0*/  @!P3 IADD3 R52, P5, P6, R2, R24, R3 ;  /* 0x000000180234b210 */ /* 0x000fe40007ebe003 */
[----:B----4-:R-:W-:-:S04]  /*b0f0*/  LOP3.LUT R41, R41, 0xff, RZ, 0xc0, !PT ;  /* 0x000000ff29297812 */ /* 0x010fc800078ec0ff */
[----:B------:R-:W-:-:S05]  /*b100*/  F2FP.F16.E4M3.UNPACK_B R41, R41 ;  /* 0x00000029ff29723e */ /* 0x000fca00020006ff */
[----:B------:R-:W-:-:S05]  /*b110*/  HADD2.F32 R41, -RZ, R41.H0_H0 ;  /* 0x20000029ff297230 */ /* 0x000fca0000004100 */
[----:B------:R-:W-:-:S04]  /*b120*/  FMUL R41, R41, UR40 ;  /* 0x0000002829297c20 */ /* 0x000fc80008400000 */
[----:B------:R-:W-:-:S05]  /*b130*/  FFMA R205, R205, UR41, R41 ;  /* 0x00000029cdcd7c23 */ /* 0x000fca0008000029 */
[----:B------:R-:W-:Y:S02]  /*b140*/  F2FP.SATFINITE.E4M3.F32.PACK_AB_MERGE_C R205, RZ, R205, RZ ;  /* 0x000000cdffcd723e */ /* 0x000fe400048070ff */
[----:B------:R-:W-:-:S03]  /*b150*/  @!P3 IADD3.X R41, R6, R40, R4, P5, P6 ;  /* 0x000000280629b210 */ /* 0x000fc60002fec404 */
[----:B------:R1:W-:Y:S01]  /*b160*/  @!P4 STG.E.U8 desc[UR46][R42.64], R205 ;  /* 0x000000cd2a00c986 */ /* 0x0003e2000c10112e */
[----:B0-----:R-:W-:-:S05]  /*b170*/  @!P3 IADD3 R44, P4, R52, R44, RZ ;  /* 0x0000002c342cb210 */ /* 0x001fca0007f9e0ff */
[----:B------:R-:W-:Y:S01]  /*b180*/  @!P3 IMAD.X R45, R41, 0x1, R45, P4 ;  /* 0x00000001292db824 */ /* 0x000fe200020e062d */
[----:B------:R-:W-:-:S06]  /*b190*/  PRMT R41, RZ, 0x7610, R41 ;  /* 0x00007610ff297816 */ /* 0x000fcc0000000029 */
[----:B------:R-:W4:Y:S01]  /*b1a0*/  @!P3 LDG.E.U8 R41, desc[UR46][R36.64+0x1] ;  /* 0x0000012e2429b981 */ /* 0x000f22000c1e1100 */
[----:B------:R-:W-:-:S04]  /*b1b0*/  LOP3.LUT R227, R227, 0xbfffffff, RZ, 0xc0, !PT ;  /* 0xbfffffffe3e37812 */ /* 0x000fc800078ec0ff */
[----:B------:R-:W-:Y:S02]  /*b1c0*/  @P1 LOP3.LUT R227, R227, 0x40000000, RZ, 0xfc, !PT ;  /* 0x40000000e3e31812 */ /* 0x000fe400078efcff */
[----:B------:R-:W-:-:S13]  /*b1d0*/  ISETP.LT.OR P1, PT, R38, 0x22, !P2 ;  /* 0x000000222600780c */ /* 0x000fda0005721670 */
[----:B-1----:R-:W0:Y:S02]  /*b1e0*/  @!P1 LDC.64 R42, c[0x0][0x5c0] ;  /* 0x00017000ff2a9b82 */ /* 0x002e240000000a00 */
[----:B0-----:R-:W-:-:S04]  /*b1f0*/  @!P1 IADD3 R126, P5, P6, R24, R42, R3 ;  /* 0x0000002a187e9210 */ /* 0x001fc80007ebe003 */
        /* <DEDUP_REMOVED lines=9> */
[----:B0-----:R-:W-:-:S06]  /*b290*/  PRMT R41, RZ, 0x7610, R41 ;  /* 0x00007610ff297816 */ /* 0x001fcc0000000029 */
[----:B------:R-:W4:Y:S01]  /*b2a0*/  @!P5 LDG.E.U8 R41, desc[UR46][R34.64+0x8] ;  /* 0x0000082e2229d981 */ /* 0x000f22000c1e1100 */
[----:B------:R-:W-:Y:S02]  /*b2b0*/  LOP3.LUT P6, RZ, R228, 0x40, RZ, 0xc0, !PT ;  /* 0x00000040e4ff7812 */ /* 0x000fe400078cc0ff */
[----:B------:R-:W-:-:S04]  /*b2c0*/  LOP3.LUT R229, R229, 0xfffffeff, RZ, 0xc0, !PT ;  /* 0xfffffeffe5e57812 */ /* 0x000fc800078ec0ff */
[----:B------:R-:W-:Y:S02]  /*b2d0*/  @P1 LOP3.LUT R229, R229, 0x100, RZ, 0xfc, !PT ;  /* 0x00000100e5e51812 */ /* 0x000fe400078efcff */
[----:B------:R-:W-:-:S13]  /*b2e0*/  ISETP.LT.OR P1, PT, R38, 0x29, !P2 ;  /* 0x000000292600780c */ /* 0x000fda0005721670 */
[----:B------:R-:W0:Y:S01]  /*b2f0*/  @!P1 LDC.64 R42, c[0x0][0x5c0] ;  /* 0x00017000ff2a9b82 */ /* 0x000e220000000a00 */
[----:B------:R-:W-:Y:S02]  /*b300*/  ISETP.LT.OR P2, PT, R38, 0x2a, !P2 ;  /* 0x0000002a2600780c */ /* 0x000fe40005741670 */
[----:B------:R-:W-:Y:S02]  /*b310*/  LOP3.LUT R229, R229, 0xffffdfff, RZ, 0xc0, !PT ;  /* 0xffffdfffe5e57812 */ /* 0x000fe400078ec0ff */
[----:B0-----:R-:W-:-:S04]  /*b320*/  @!P1 IADD3 R124, P3, P4, R24, R42, R3 ;  /* 0x0000002a187c9210 */ /* 0x001fc80007c7e003 */
[----:B------:R-:W-:-:S05]  /*b330*/  @!P1 IADD3.X R125, R40, R43, R4, P3, P4 ;  /* 0x0000002b287d9210 */ /* 0x000fca0001fe8404 */
[----:B------:R-:W0:Y:S01]  /*b340*/  @!P2 LDC.64 R42, c[0x0][0x5c0] ;  /* 0x00017000ff2aab82 */ /* 0x000e220000000a00 */
[----:B----4-:R-:W-:-:S04]  /*b350*/  LOP3.LUT R41, R41, 0xff, RZ, 0xc0, !PT ;  /* 0x000000ff29297812 */ /* 0x010fc800078ec0ff */
[----:B------:R-:W-:-:S05]  /*b360*/  F2FP.F16.E4M3.UNPACK_B R41, R41 ;  /* 0x00000029ff29723e */ /* 0x000fca00020006ff */
[----:B------:R-:W-:-:S05]  /*b370*/  HADD2.F32 R41, -RZ, R41.H0_H0 ;  /* 0x20000029ff297230 */ /* 0x000fca0000004100 */
[----:B------:R-:W-:-:S04]  /*b380*/  FMUL R41, R41, UR40 ;  /* 0x0000002829297c20 */ /* 0x000fc80008400000 */
[--C-:B------:R-:W-:Y:S01]  /*b390*/  FFMA R203, R203, UR41, R41.reuse ;  /* 0x00000029cbcb7c23 */ /* 0x100fe20008000029 */
[----:B------:R-:W-:-:S04]  /*b3a0*/  PRMT R41, RZ, 0x7610, R41 ;  /* 0x00007610ff297816 */ /* 0x000fc80000000029 */
[----:B------:R-:W-:-:S05]  /*b3b0*/  F2FP.SATFINITE.E4M3.F32.PACK_AB_MERGE_C R203, RZ, R203, RZ ;  /* 0x000000cbffcb723e */ /* 0x000fca00048070ff */
[----:B------:R-:W-:Y:S04]  /*b3c0*/  @!P5 STG.E.U8 desc[UR46][R62.64+0x8], R203 ;  /* 0x000008cb3e00d986 */ /* 0x000fe8000c10112e */
[----:B------:R-:W4:Y:S01]  /*b3d0*/  @!P6 LDG.E.U8 R41, desc[UR46][R34.64+0x9] ;  /* 0x0000092e2229e981 */ /* 0x000f22000c1e1100 */
[----:B------:R-:W-:Y:S02]  /*b3e0*/  @P1 LOP3.LUT R229, R229, 0x2000, RZ, 0xfc, !PT ;  /* 0x00002000e5e51812 */ /* 0x000fe400078efcff */
[----:B0-----:R-:W-:Y:S02]  /*b3f0*/  @!P2 IADD3 R120, P3, P4, R24, R42, R3 ;  /* 0x0000002a1878a210 */ /* 0x001fe40007c7e003 */
[----:B------:R-:W-:Y:S02]  /*b400*/  LOP3.LUT R229, R229, 0xffff7fff, RZ, 0xc0, !PT ;  /* 0xffff7fffe5e57812 */ /* 0x000fe400078ec0ff */
[----:B------:R-:W-:-:S02]  /*b410*/  @!P2 IADD3.X R121, R40, R43, R4, P3, P4 ;  /* 0x0000002b2879a210 */ /* 0x000fc40001fe8404 */
[----:B------:R-:W-:Y:S02]  /*b420*/  @P2 LOP3.LUT R229, R229, 0x8000, RZ, 0xfc, !PT ;  /* 0x00008000e5e52812 */ /* 0x000fe400078efcff */
[----:B------:R-:W-:-:S04]  /*b430*/  LOP3.LUT P2, RZ, R227, 0x20000000, RZ, 0xc0, !PT ;  /* 0x20000000e3ff7812 */ /* 0x000fc8000784c0ff */
[----:B------:R-:W-:-:S13]  /*b440*/  ISETP.LT.OR P5, PT, R38, 0x31, !P2 ;  /* 0x000000312600780c */ /* 0x000fda00057a1670 */
[----:B------:R-:W0:Y:S02]  /*b450*/  @!P5 LDC.64 R42, c[0x0][0x5c0] ;  /* 0x00017000ff2adb82 */ /* 0x000e240000000a00 */
[----:B0-----:R-:W-:-:S04]  /*b460*/  @!P5 IADD3 R136, P3, P4, R24, R42, R2 ;  /* 0x0000002a1888d210 */ /* 0x001fc80007c7e002 */
[----:B------:R-:W-:Y:S02]  /*b470*/  @!P5 IADD3.X R137, R40, R43, R6, P3, P4 ;  /* 0x0000002b2889d210 */ /* 0x000fe40001fe8406 */
[----:B------:R-:W-:-:S13]  /*b480*/  ISETP.LT.OR P4, PT, R38, 0x9, !P0 ;  /* 0x000000092600780c */ /* 0x000fda0004781670 */
[----:B------:R-:W0:Y:S01]  /*b490*/  @!P4 LDC.64 R42, c[0x0][0x5c0] ;  /* 0x00017000ff2acb82 */ /* 0x000e220000000a00 */
[----:B------:R-:W-:-:S04]  /*b4a0*/  LOP3.LUT R229, R229, 0xff7fffff, RZ, 0xc0, !PT ;  /* 0xff7fffffe5e57812 */ /* 0x000fc800078ec0ff */
[----:B------:R-:W-:Y:S02]  /*b4b0*/  @P5 LOP3.LUT R229, R229, 0x800000, RZ, 0xfc, !PT ;  /* 0x00800000e5e55812 */ /* 0x000fe400078efcff */
[----:B------:R-:W-:Y:S02]  /*b4c0*/  @!P4 IADD3 R44, P3, P5, R2, R24, R3 ;  /* 0x00000018022cc210 */ /* 0x000fe40007d7e003 */
[----:B----4-:R-:W-:-:S04]  /*b4d0*/  LOP3.LUT R41, R41, 0xff, RZ, 0xc0, !PT ;  /* 0x000000ff29297812 */ /* 0x010fc800078ec0ff */
[----:B------:R-:W-:-:S05]  /*b4e0*/  F2FP.F16.E4M3.UNPACK_B R41, R41 ;  /* 0x00000029ff29723e */ /* 0x000fca00020006ff */
[----:B------:R-:W-:-:S05]  /*b4f0*/  HADD2.F32 R41, -RZ, R41.H0_H0 ;  /* 0x20000029ff297230 */ /* 0x000fca0000004100 */
[----:B------:R-:W-:-:S04]  /*b500*/  FMUL R41, R41, UR40 ;  /* 0x0000002829297c20 */ /* 0x000fc80008400000 */
[----:B------:R-:W-:-:S05]  /*b510*/  FFMA R41, R202, UR41, R41 ;  /* 0x00000029ca297c23 */ /* 0x000fca0008000029 */
[----:B------:R-:W-:-:S05]  /*b520*/  F2FP.SATFINITE.E4M3.F32.PACK_AB_MERGE_C R41, RZ, R41, RZ ;  /* 0x00000029ff29723e */ /* 0x000fca00048070ff */
[----:B------:R1:W-:Y:S02]  /*b530*/  @!P6 STG.E.U8 desc[UR46][R60.64+0x9], R41 ;  /* 0x000009293c00e986 */ /* 0x0003e4000c10112e */
[----:B-1----:R-:W-:Y:S02]  /*b540*/  @!P4 IADD3.X R41, R6, R40, R4, P3, P5 ;  /* 0x000000280629c210 */ /* 0x002fe40001fea404 */
[----:B0-----:R-:W-:-:S05]  /*b550*/  @!P4 IADD3 R42, P3, R44, R42, RZ ;  /* 0x0000002a2c2ac210 */ /* 0x001fca0007f7e0ff */
[----:B------:R-:W-:Y:S01]  /*b560*/  @!P4 IMAD.X R43, R41, 0x1, R43, P3 ;  /* 0x00000001292bc824 */ /* 0x000fe200018e062b */
[----:B------:R-:W-:-:S06]  /*b570*/  PRMT R41, RZ, 0x7610, R41 ;  /* 0x00007610ff297816 */ /* 0x000fcc0000000029 */
[----:B------:R-:W4:Y:S01]  /*b580*/  @!P4 LDG.E.U8 R41, desc[UR46][R36.64+0x8] ;  /* 0x0000082e2429c981 */ /* 0x000f22000c1e1100 */
        /* <DEDUP_REMOVED lines=15> */
[C---:B------:R-:W-:Y:S02]  /*b680*/  LOP3.LUT P1, RZ, R227.reuse, 0x40000000, RZ, 0xc0, !PT ;  /* 0x40000000e3ff7812 */ /* 0x040fe4000782c0ff */
[----:B------:R-:W-:-:S04]  /*b690*/  LOP3.LUT R227, R227, 0xfbffffff, RZ, 0xc0, !PT ;  /* 0xfbffffffe3e37812 */ /* 0x000fc800078ec0ff */
[----:B------:R-:W-:Y:S02]  /*b6a0*/  @P0 LOP3.LUT R227, R227, 0x4000000, RZ, 0xfc, !PT ;  /* 0x04000000e3e30812 */ /* 0x000fe400078efcff */
[----:B------:R-:W-:-:S13]  /*b6b0*/  ISETP.LT.OR P0, PT, R38, 0x32, !P2 ;  /* 0x000000322600780c */ /* 0x000fda0005701670 */
[----:B-1----:R-:W0:Y:S02]  /*b6c0*/  @!P0 LDC.64 R42, c[0x0][0x5c0] ;  /* 0x00017000ff2a8b82 */ /* 0x002e240000000a00 */
[----:B0-----:R-:W-:-:S04]  /*b6d0*/  @!P0 IADD3 R118, P5, P6, R24, R42, R2 ;  /* 0x0000002a18768210 */ /* 0x001fc80007ebe002 */
[----:B------:R-:W-:Y:S02]  /*b6e0*/  @!P0 IADD3.X R119, R40, R43, R6, P5, P6 ;  /* 0x0000002b28778210 */ /* 0x000fe40002fec406 */
[----:B------:R-:W-:-:S13]  /*b6f0*/  ISETP.LT.OR P6, PT, R38, 0x39, !P2 ;  /* 0x000000392600780c */ /* 0x000fda00057c1670 */
[----:B------:R-:W0:Y:S01]  /*b700*/  @!P6 LDC.64 R42, c[0x0][0x5c0] ;  /* 0x00017000ff2aeb82 */ /* 0x000e220000000a00 */
[----:B------:R-:W-:-:S04]  /*b710*/  LOP3.LUT R228, R228, 0xffffff7f, RZ, 0xc0, !PT ;  /* 0xffffff7fe4e47812 */ /* 0x000fc800078ec0ff */
[----:B------:R-:W-:Y:S02]  /*b720*/  @P0 LOP3.LUT R228, R228, 0x80, RZ, 0xfc, !PT ;  /* 0x00000080e4e40812 */ /* 0x000fe400078efcff */
[----:B------:R-:W-:Y:S02]  /*b730*/  ISETP.GE.AND P0, PT, R39, 0x1, PT ;  /* 0x000000012700780c */ /* 0x000fe40003f06270 */
[----:B----4-:R-:W-:-:S04]  /*b740*/  LOP3.LUT R41, R41, 0xff, RZ, 0xc0, !PT ;  /* 0x000000ff29297812 */ /* 0x010fc800078ec0ff */
[----:B------:R-:W-:-:S05]  /*b750*/  F2FP.F16.E4M3.UNPACK_B R41, R41 ;  /* 0x00000029ff29723e */ /* 0x000fca00020006ff */
[----:B------:R-:W-:-:S05]  /*b760*/  HADD2.F32 R41, -RZ, R41.H0_H0 ;  /* 0x20000029ff297230 */ /* 0x000fca0000004100 */
[----:B------:R-:W-:-:S04]  /*b770*/  FMUL R41, R41, UR40 ;  /* 0x0000002829297c20 */ /* 0x000fc80008400000 */
[----:B------:R-:W-:-:S05]  /*b780*/  FFMA R41, R200, UR41, R41 ;  /* 0x00000029c8297c23 */ /* 0x000fca0008000029 */
[----:B------:R-:W-:-:S05]  /*b790*/  F2FP.SATFINITE.E4M3.F32.PACK_AB_MERGE_C R41, RZ, R41, RZ ;  /* 0x00000029ff29723e */ /* 0x000fca00048070ff */
[----:B------:R1:W-:Y:S01]  /*b7a0*/  @!P3 STG.E.U8 desc[UR46][R44.64+0x9], R41 ;  /* 0x000009292c00b986 */ /* 0x0003e2000c10112e */
[----:B0-----:R-:W-:-:S04]  /*b7b0*/  @!P6 IADD3 R116, P3, P4, R24, R42, R2 ;  /* 0x0000002a1874e210 */ /* 0x001fc80007c7e002 */
[----:B------:R-:W-:Y:S02]  /*b7c0*/  @!P6 IADD3.X R117, R40, R43, R6, P3, P4 ;  /* 0x0000002b2875e210 */ /* 0x000fe40001fe8406 */
[----:B------:R-:W-:Y:S02]  /*b7d0*/  ISETP.LT.OR P3, PT, R38, 0x11, !P0 ;  /* 0x000000112600780c */ /* 0x000fe40004761670 */
[----:B-1----:R-:W-:-:S11]  /*b7e0*/  PRMT R41, RZ, 0x7610, R41 ;  /* 0x00007610ff297816 */ /* 0x002fd60000000029 */
[----:B------:R-:W4:Y:S01]  /*b7f0*/  @!P3 LDG.E.U8 R41, desc[UR46][R26.64+0x10] ;  /* 0x0000102e1a29b981 */ /* 0x000f22000c1e1100 */
[----:B------:R-:W0:Y:S02]  /*b800*/  @!P3 LDC.64 R42, c[0x0][0x5c0] ;  /* 0x00017000ff2abb82 */ /* 0x000e240000000a00 */
        /* <DEDUP_REMOVED lines=8> */
[----:B------:R0:W-:Y:S01]  /*b890*/  @!P3 STG.E.U8 desc[UR46][R42.64+0x10], R199 ;  /* 0x000010c72a00b986 */ /* 0x0001e2000c10112e */
[----:B------:R-:W-:Y:S02]  /*b8a0*/  ISETP.LT.OR P3, PT, R38, 0x12, !P0 ;  /* 0x000000122600780c */ /* 0x000fe40004761670 */
[----:B------:R-:W-:-:S11]  /*b8b0*/  PRMT R41, RZ, 0x7610, R41 ;  /* 0x00007610ff297816 */ /* 0x000fd60000000029 */
[----:B------:R-:W4:Y:S01]  /*b8c0*/  @!P3 LDG.E.U8 R41, desc[UR46][R26.64+0x11] ;  /* 0x0000112e1a29b981 */ /* 0x000f22000c1e1100 */
[----:B0-----:R-:W0:Y:S01]  /*b8d0*/  @!P3 LDC.64 R42, c[0x0][0x5c0] ;  /* 0x00017000ff2abb82 */ /* 0x001e220000000a00 */
[----:B------:R-:W-:-:S04]  /*b8e0*/  LOP3.LUT R229, R229, 0xfeffffff, RZ, 0xc0, !PT ;  /* 0xfeffffffe5e57812 */ /* 0x000fc800078ec0ff */
[----:B------:R-:W-:Y:S02]  /*b8f0*/  @P6 LOP3.LUT R229, R229, 0x1000000, RZ, 0xfc, !PT ;  /* 0x01000000e5e56812 */ /* 0x000fe400078efcff */
[----:B------:R-:W-:Y:S02]  /*b900*/  ISETP.LT.OR P6, PT, R38, 0x11, !P2 ;  /* 0x000000112600780c */ /* 0x000fe400057c1670 */
        /* <DEDUP_REMOVED lines=11> */
[----:B------:R-:W-:-:S13]  /*b9c0*/  ISETP.LT.OR P5, PT, R38, 0x3a, !P2 ;  /* 0x0000003a2600780c */ /* 0x000fda00057a1670 */
[----:B------:R-:W0:Y:S01]  /*b9d0*/  @!P5 LDC.64 R42, c[0x0][0x5c0] ;  /* 0x00017000ff2adb82 */ /* 0x000e220000000a00 */
[----:B------:R-:W-:-:S04]  /*b9e0*/  LOP3.LUT R229, R229, 0xffbfffff, RZ, 0xc0, !PT ;  /* 0xffbfffffe5e57812 */ /* 0x000fc800078ec0ff */
[----:B------:R-:W-:Y:S02]  /*b9f0*/  @P5 LOP3.LUT R229, R229, 0x400000, RZ, 0xfc, !PT ;  /* 0x00400000e5e55812 */ /* 0x000fe400078efcff */
[----:B0-----:R-:W-:-:S04]  /*ba00*/  @!P5 IADD3 R112, P3, P4, R24, R42, R2 ;  /* 0x0000002a1870d210 */ /* 0x001fc80007c7e002 */
[----:B------:R-:W-:Y:S02]  /*ba10*/  @!P5 IADD3.X R113, R40, R43, R6, P3, P4 ;  /* 0x0000002b2871d210 */ /* 0x000fe40001fe8406 */
[----:B------:R-:W-:-:S13]  /*ba20*/  ISETP.LT.OR P5, PT, R38, 0x31, !P1 ;  /* 0x000000312600780c */ /* 0x000fda0004fa1670 */
[----:B------:R-:W0:Y:S01]  /*ba30*/  @!P5 LDC.64 R42, c[0x0][0x5c0] ;  /* 0x00017000ff2adb82 */ /* 0x000e220000000a00 */
[----:B----4-:R-:W-:-:S04]  /*ba40*/  LOP3.LUT R41, R41, 0xff, RZ, 0xc0, !PT ;  /* 0x000000ff29297812 */ /* 0x010fc800078ec0ff */
[----:B------:R-:W-:-:S05]  /*ba50*/  F2FP.F16.E4M3.UNPACK_B R41, R41 ;  /* 0x00000029ff29723e */ /* 0x000fca00020006ff */
[----:B------:R-:W-:-:S05]  /*ba60*/  HADD2.F32 R41, -RZ, R41.H0_H0 ;  /* 0x20000029ff297230 */ /* 0x000fca0000004100 */
[----:B------:R-:W-:-:S04]  /*ba70*/  FMUL R41, R41, UR40 ;  /* 0x0000002829297c20 */ /* 0x000fc80008400000 */
[----:B------:R-:W-:-:S05]  /*ba80*/  FFMA R197, R197, UR41, R41 ;  /* 0x00000029c5c57c23 */ /* 0x000fca0008000029 */
[----:B------:R-:W-:-:S05]  /*ba90*/  F2FP.SATFINITE.E4M3.F32.PACK_AB_MERGE_C R197, RZ, R197, RZ ;  /* 0x000000c5ffc5723e */ /* 0x000fca00048070ff */
[----:B------:R-:W-:Y:S01]  /*baa0*/  @!P6 STG.E.U8 desc[UR46][R70.64+0x10], R197 ;  /* 0x000010c54600e986 */ /* 0x000fe2000c10112e */
[----:B------:R-:W-:Y:S02]  /*bab0*/  ISETP.LT.OR P6, PT, R38, 0x12, !P2 ;  /* 0x000000122600780c */ /* 0x000fe400057c1670 */
[----:B------:R-:W-:-:S11]  /*bac0*/  PRMT R41, RZ, 0x7610, R41 ;  /* 0x00007610ff297816 */ /* 0x000fd60000000029 */
[----:B------:R-:W4:Y:S01]  /*bad0*/  @!P6 LDG.E.U8 R41, desc[UR46][R28.64+0x11] ;  /* 0x0000112e1c29e981 */ /* 0x000f22000c1e1100 */
[----:B------:R-:W-:Y:S02]  /*bae0*/  LOP3.LUT R229, R229, 0xfbffffff, RZ, 0xc0, !PT ;  /* 0xfbffffffe5e57812 */ /* 0x000fe400078ec0ff */
[----:B0-----:R-:W-:Y:S02]  /*baf0*/  @!P5 IADD3 R110, P3, P4, R24, R42, R5 ;  /* 0x0000002a186ed210 */ /* 0x001fe40007c7e005 */
[----:B------:R-:W-:Y:S02]  /*bb00*/  @P5 LOP3.LUT R229, R229, 0x4000000, RZ, 0xfc, !PT ;  /* 0x04000000e5e55812 */ /* 0x000fe400078efcff */
[----:B------:R-:W-:Y:S02]  /*bb10*/  @!P5 IADD3.X R111, R40, R43, R7, P3, P4 ;  /* 0x0000002b286fd210 */ /* 0x000fe40001fe8407 */
[----:B------:R-:W-:-:S13]  /*bb20*/  ISETP.LT.OR P5, PT, R38, 0x32, !P1 ;  /* 0x000000322600780c */ /* 0x000fda0004fa1670 */
[----:B------:R-:W0:Y:S01]  /*bb30*/  @!P5 LDC.64 R42, c[0x0][0x5c0] ;  /* 0x00017000ff2adb82 */ /* 0x000e220000000a00 */
[----:B------:R-:W-:-:S04]  /*bb40*/  LOP3.LUT R228, R228, 0xfffffdff, RZ, 0xc0, !PT ;  /* 0xfffffdffe4e47812 */ /* 0x000fc800078ec0ff */
[----:B------:R-:W-:Y:S02]  /*bb50*/  @P5 LOP3.LUT R228, R228, 0x200, RZ, 0xfc, !PT ;  /* 0x00000200e4e45812 */ /* 0x000fe400078efcff */
        /* <DEDUP_REMOVED lines=14> */
[----:B------:R1:W-:Y:S02]  /*bc40*/  @!P6 STG.E.U8 desc[UR46][R68.64+0x11], R41 ;  /* 0x000011294400e986 */ /* 0x0003e4000c10112e */
[----:B-1----:R-:W-:-:S06]  /*bc50*/  PRMT R41, RZ, 0x7610, R41 ;  /* 0x00007610ff297816 */ /* 0x002fcc0000000029 */
[----:B------:R-:W4:Y:S01]  /*bc60*/  @!P3 LDG.E.U8 R41, desc[UR46][R26.64+0x18] ;  /* 0x0000182e1a29b981 */ /* 0x000f22000c1e1100 */
        /* <DEDUP_REMOVED lines=13> */
[C---:B------:R-:W-:Y:S02]  /*bd40*/  ISETP.LT.OR P0, PT, R38.reuse, 0x3a, !P1 ;  /* 0x0000003a2600780c */ /* 0x040fe40004f01670 */
        /* <DEDUP_REMOVED lines=10> */
[----:B0-----:R-:W-:Y:S01]  /*bdf0*/  PRMT R41, RZ, 0x7610, R41 ;  /* 0x00007610ff297816 */ /* 0x001fe20000000029 */
[----:B------:R-:W0:Y:S05]  /*be00*/  @!P0 LDC.64 R42, c[0x0][0x5c0] ;  /* 0x00017000ff2a8b82 */ /* 0x000e2a0000000a00 */
[----:B------:R-:W4:Y:S02]  /*be10*/  @!P1 LDG.E.U8 R41, desc[UR46][R28.64+0x18] ;  /* 0x0000182e1c299981 */ /* 0x000f24000c1e1100 */
        /* <DEDUP_REMOVED lines=10> */
[----:B------:R-:W-:Y:S02]  /*bec0*/  LOP3.LUT P6, RZ, R228, 0x2000, RZ, 0xc0, !PT ;  /* 0x00002000e4ff7812 */ /* 0x000fe400078cc0ff */
[----:B------:R-:W-:Y:S02]  /*bed0*/  LOP3.LUT R0, R0, 0xfffffff7, RZ, 0xc0, !PT ;  /* 0xfffffff700007812 */ /* 0x000fe400078ec0ff */
[----:B------:R-:W-:Y:S02]  /*bee0*/  LOP3.LUT R229, R229, 0x7fffffff, RZ, 0xc0, !PT ;  /* 0x7fffffffe5e57812 */ /* 0x000fe400078ec0ff */
[----:B------:R-:W-:Y:S02]  /*bef0*/  @P5 LOP3.LUT R0, R0, 0x8, RZ, 0xfc, !PT ;  /* 0x0000000800005812 */ /* 0x000fe400078efcff */
[----:B0-----:R-:W-:Y:S02]  /*bf00*/  @!P0 IADD3 R96, P3, P4, R24, R42, R5 ;  /* 0x0000002a18608210 */ /* 0x001fe40007c7e005 */
[----:B------:R-:W-:-:S02]  /*bf10*/  ISETP.GE.AND P5, PT, R39, 0x101, PT ;  /* 0x000001012700780c */ /* 0x000fc40003fa6270 */
[----:B------:R-:W-:Y:S02]  /*bf20*/  @P0 LOP3.LUT R229, R229, 0x80000000, RZ, 0xfc, !PT ;  /* 0x80000000e5e50812 */ /* 0x000fe400078efcff */
        /* <DEDUP_REMOVED lines=22> */
[----:B------:R-:W-:Y:S02]  /*c090*/  LOP3.LUT P0, RZ, R228, 0x400, RZ, 0xc0, !PT ;  /* 0x00000400e4ff7812 */ /* 0x000fe4000780c0ff */
        /* <DEDUP_REMOVED lines=11> */
[----:B------:R-:W-:Y:S02]  /*c150*/  ISETP.LT.OR P5, PT, R38, 0x3a, !P5 ;  /* 0x0000003a2600780c */ /* 0x000fe40006fa1670 */
[----:B0-----:R-:W-:-:S04]  /*c160*/  @!P1 IADD3 R98, P3, P4, R24, R42, R3 ;  /* 0x0000002a18629210 */ /* 0x001fc80007c7e003 */
[----:B------:R-:W-:-:S07]  /*c170*/  @!P1 IADD3.X R99, R40, R43, R4, P3, P4 ;  /* 0x0000002b28639210 */ /* 0x000fce0001fe8404 */
[----:B------:R-:W0:Y:S01]  /*c180*/  @!P5 LDC.64 R42, c[0x0][0x5c0] ;  /* 0x00017000ff2adb82 */ /* 0x000e220000000a00 */
[----:B------:R-:W-:-:S04]  /*c190*/  LOP3.LUT R229, R229, 0xbfffffff, RZ, 0xc0, !PT ;  /* 0xbfffffffe5e57812 */ /* 0x000fc800078ec0ff */
[----:B------:R-:W-:Y:S02]  /*c1a0*/  @P5 LOP3.LUT R229, R229, 0x40000000, RZ, 0xfc, !PT ;  /* 0x40000000e5e55812 */ /* 0x000fe400078efcff */
[----:B0-----:R-:W-:-:S04]  /*c1b0*/  @!P5 IADD3 R88, P3, P4, R24, R42, R3 ;  /* 0x0000002a1858d210 */ /* 0x001fc80007c7e003 */
[----:B------:R-:W-:Y:S02]  /*c1c0*/  @!P5 IADD3.X R89, R40, R43, R4, P3, P4 ;  /* 0x0000002b2859d210 */ /* 0x000fe40001fe8404 */
[----:B------:R-:W-:-:S13]  /*c1d0*/  ISETP.LT.OR P5, PT, R38, 0x41, !P2 ;  /* 0x000000412600780c */ /* 0x000fda00057a1670 */
[----:B------:R-:W0:Y:S01]  /*c1e0*/  @!P5 LDC.64 R42, c[0x0][0x5c0] ;  /* 0x00017000ff2adb82 */ /* 0x000e220000000a00 */
[----:B------:R-:W-:-:S04]  /*c1f0*/  LOP3.LUT R0, R0, 0xfffffffe, RZ, 0xc0, !PT ;  /* 0xfffffffe00007812 */ /* 0x000fc800078ec0ff */
[----:B------:R-:W-:Y:S02]  /*c200*/  @P1 LOP3.LUT R0, R0, 0x1, RZ, 0xfc, !PT ;  /* 0x0000000100001812 */ /* 0x000fe400078efcff */
[----:B------:R-:W-:Y:S02]  /*c210*/  LOP3.LUT P1, RZ, R227, 0x10000000, RZ, 0xc0, !PT ;  /* 0x10000000e3ff7812 */ /* 0x000fe4000782c0ff */
[----:B0-----:R-:W-:-:S04]  /*c220*/  @!P5 IADD3 R102, P3, P4, R24, R42, R2 ;  /* 0x0000002a1866d210 */ /* 0x001fc80007c7e002 */
[----:B------:R-:W-:Y:S02]  /*c230*/  @!P5 IADD3.X R103, R40, R43, R6, P3, P4 ;  /* 0x0000002b2867d210 */ /* 0x000fe40001fe8406 */
        /* <DEDUP_REMOVED lines=25> */
[----:B0-----:R-:W0:Y:S01]  /*c3d0*/  @!P3 LDC.64 R42, c[0x0][0x5c0] ;  /* 0x00017000ff2abb82 */ /* 0x001e220000000a00 */
[----:B------:R-:W-:-:S04]  /*c3e0*/  @!P3 IADD3 R41, P5, P6, R2, R24, R5 ;  /* 0x000000180229b210 */ /* 0x000fc80007ebe005 */
[----:B------:R-:W-:Y:S02]  /*c3f0*/  @!P3 IADD3.X R21, R6, R40, R7, P5, P6 ;  /* 0x000000280615b210 */ /* 0x000fe40002fec407 */
[----:B0-----:R-:W-:-:S05]  /*c400*/  @!P3 IADD3 R42, P4, R41, R42, RZ ;  /* 0x0000002a292ab210 */ /* 0x001fca0007f9e0ff */
[----:B------:R-:W-:Y:S01]  /*c410*/  @!P3 IMAD.X R43, R21, 0x1, R43, P4 ;  /* 0x00000001152bb824 */ /* 0x000fe200020e062b */
[----:B------:R-:W-:-:S06]  /*c420*/  PRMT R21, RZ, 0x7610, R21 ;  /* 0x00007610ff157816 */ /* 0x000fcc0000000015 */
[----:B------:R-:W4:Y:S01]  /*c430*/  @!P3 LDG.E.U8 R21, desc[UR46][R32.64+0x11] ;  /* 0x0000112e2015b981 */ /* 0x000f22000c1e1100 */
[----:B------:R-:W-:Y:S02]  /*c440*/  ISETP.LT.OR P0, PT, R38, 0x42, !P2 ;  /* 0x000000422600780c */ /* 0x000fe40005701670 */
[----:B------:R-:W-:-:S04]  /*c450*/  LOP3.LUT R227, R227, 0xf7ffffff, RZ, 0xc0, !PT ;  /* 0xf7ffffffe3e37812 */ /* 0x000fc800078ec0ff */
[----:B------:R-:W-:Y:S02]  /*c460*/  @P1 LOP3.LUT R227, R227, 0x8000000, RZ, 0xfc, !PT ;  /* 0x08000000e3e31812 */ /* 0x000fe400078efcff */
[----:B------:R-:W-:-:S05]  /*c470*/  ISETP.LT.OR P1, PT, R38, 0x49, !P2 ;  /* 0x000000492600780c */ /* 0x000fca0005721670 */
[----:B------:R-:W0:Y:S02]  /*c480*/  @!P0 LDC.64 R22, c[0x0][0x5c0] ;  /* 0x00017000ff168b82 */ /* 0x000e240000000a00 */
        /* <DEDUP_REMOVED lines=14> */
[----:B------:R-:W-:-:S04]  /*c570*/  LOP3.LUT R229, R229, 0xdfffffff, RZ, 0xc0, !PT ;  /* 0xdfffffffe5e57812 */ /* 0x000fc800078ec0ff */
[----:B------:R-:W-:Y:S02]  /*c580*/  @P0 LOP3.LUT R229, R229, 0x20000000, RZ, 0xfc, !PT ;  /* 0x20000000e5e50812 */ /* 0x000fe400078efcff */
[----:B------:R-:W-:Y:S02]  /*c590*/  LOP3.LUT P0, RZ, R228, 0x4000, RZ, 0xc0, !PT ;  /* 0x00004000e4ff7812 */ /* 0x000fe4000780c0ff */
[----:B------:R-:W-:Y:S02]  /*c5a0*/  LOP3.LUT R229, R229, 0xefffffff, RZ, 0xc0, !PT ;  /* 0xefffffffe5e57812 */ /* 0x000fe400078ec0ff */
[----:B------:R-:W-:Y:S02]  /*c5b0*/  @!P1 IADD3.X R91, R40, R21, R6, P3, P4 ;  /* 0x00000015285b9210 */ /* 0x000fe40001fe8406 */
[----:B------:R-:W-:Y:S02]  /*c5c0*/  @P1 LOP3.LUT R229, R229, 0x10000000, RZ, 0xfc, !PT ;  /* 0x10000000e5e51812 */ /* 0x000fe400078efcff */
[----:B------:R-:W-:-:S02]  /*c5d0*/  ISETP.LT.OR P1, PT, R38, 0x4a, !P2 ;  /* 0x0000004a2600780c */ /* 0x000fc40005721670 */
        /* <DEDUP_REMOVED lines=8> */
[----:B-1----:R-:W-:-:S06]  /*c660*/  PRMT R19, RZ, 0x7610, R19 ;  /* 0x00007610ff137816 */ /* 0x002fcc0000000013 */
[----:B------:R-:W4:Y:S01]  /*c670*/  @!P0 LDG.E.U8 R19, desc[UR46][R30.64+0x19] ;  /* 0x0000192e1e138981 */ /* 0x000f22000c1e1100 */
[----:B------:R-:W-:Y:S02]  /*c680*/  LOP3.LUT R227, R227, 0xfeffffff, RZ, 0xc0, !PT ;  /* 0xfeffffffe3e37812 */ /* 0x000fe400078ec0ff */
[----:B------:R-:W-:Y:S02]  /*c690*/  ISETP.GE.AND P6, PT, R39, 0x81, PT ;  /* 0x000000812700780c */ /* 0x000fe40003fc6270 */
[----:B------:R-:W-:Y:S02]  /*c6a0*/  @P2 LOP3.LUT R227, R227, 0x1000000, RZ, 0xfc, !PT ;  /* 0x01000000e3e32812 */ /* 0x000fe400078efcff */
[----:B------:R-:W-:Y:S02]  /*c6b0*/  ISETP.LT.OR P2, PT, R38, 0x41, !P6 ;  /* 0x000000412600780c */ /* 0x000fe40007741670 */
[----:B0-----:R-:W-:-:S04]  /*c6c0*/  @!P1 IADD3 R86, P3, P4, R24, R20, R2 ;  /* 0x0000001418569210 */ /* 0x001fc80007c7e002 */
[----:B------:R-:W-:-:S07]  /*c6d0*/  @!P1 IADD3.X R87, R40, R21, R6, P3, P4 ;  /* 0x0000001528579210 */ /* 0x000fce0001fe8406 */
[----:B------:R-:W0:Y:S01]  /*c6e0*/  @!P2 LDC.64 R20, c[0x0][0x5c0] ;  /* 0x00017000ff14ab82 */ /* 0x000e220000000a00 */
[----:B------:R-:W-:-:S04]  /*c6f0*/  LOP3.LUT R229, R229, 0xf7ffffff, RZ, 0xc0, !PT ;  /* 0xf7ffffffe5e57812 */ /* 0x000fc800078ec0ff */
[----:B------:R-:W-:Y:S02]  /*c700*/  @P1 LOP3.LUT R229, R229, 0x8000000, RZ, 0xfc, !PT ;  /* 0x08000000e5e51812 */ /* 0x000fe400078efcff */
[----:B------:R-:W-:Y:S02]  /*c710*/  LOP3.LUT P1, RZ, R227, 0x8000000, RZ, 0xc0, !PT ;  /* 0x08000000e3ff7812 */ /* 0x000fe4000782c0ff */
[----:B0-----:R-:W-:-:S04]  /*c720*/  @!P2 IADD3 R80, P3, P4, R24, R20, R5 ;  /* 0x000000141850a210 */ /* 0x001fc80007c7e005 */
        /* <DEDUP_REMOVED lines=16> */
[----:B------:R-:W-:-:S13]  /*c830*/  ISETP.LT.OR P3, PT, R38, 0x1a, !P1 ;  /* 0x0000001a2600780c */ /* 0x000fda0004f61670 */
        /* <DEDUP_REMOVED lines=9> */
[----:B------:R-:W-:Y:S02]  /*c8d0*/  @!P3 IADD3.X R17, R6, R40, R7, P5, P6 ;  /* 0x000000280611b210 */ /* 0x000fe40002fec407 */
[----:B0-----:R-:W-:-:S05]  /*c8e0*/  @!P3 IADD3 R20, P4, R22, R20, RZ ;  /* 0x000000141614b210 */ /* 0x001fca0007f9e0ff */
[----:B------:R-:W-:Y:S01]  /*c8f0*/  @!P3 IMAD.X R21, R17, 0x1, R21, P4 ;  /* 0x000000011115b824 */ /* 0x000fe200020e0615 */
[----:B------:R-:W-:-:S06]  /*c900*/  PRMT R17, RZ, 0x7610, R17 ;  /* 0x00007610ff117816 */ /* 0x000fcc0000000011 */
[----:B------:R-:W4:Y:S01]  /*c910*/  @!P3 LDG.E.U8 R17, desc[UR46][R32.64+0x19] ;  /* 0x0000192e2011b981 */ /* 0x000f22000c1e1100 */
[----:B------:R-:W-:-:S04]  /*c920*/  LOP3.LUT R227, R227, 0xff7fffff, RZ, 0xc0, !PT ;  /* 0xff7fffffe3e37812 */ /* 0x000fc800078ec0ff */
[----:B------:R-:W-:Y:S02]  /*c930*/  @P1 LOP3.LUT R227, R227, 0x800000, RZ, 0xfc, !PT ;  /* 0x00800000e3e31812 */ /* 0x000fe400078efcff */
[----:B------:R-:W-:-:S04]  /*c940*/  ISETP.GE.AND P1, PT, R39, 0x81, PT ;  /* 0x000000812700780c */ /* 0x000fc80003f26270 */
[----:B------:R-:W-:-:S13]  /*c950*/  ISETP.LT.OR P0, PT, R38, 0x42, !P1 ;  /* 0x000000422600780c */ /* 0x000fda0004f01670 */
[----:B------:R-:W0:Y:S01]  /*c960*/  @!P0 LDC.64 R18, c[0x0][0x5c0] ;  /* 0x00017000ff128b82 */ /* 0x000e220000000a00 */
[----:B------:R-:W-:-:S04]  /*c970*/  LOP3.LUT R229, R229, 0xfdffffff, RZ, 0xc0, !PT ;  /* 0xfdffffffe5e57812 */ /* 0x000fc800078ec0ff */
[----:B------:R-:W-:-:S04]  /*c980*/  @P2 LOP3.LUT R229, R229, 0x2000000, RZ, 0xfc, !PT ;  /* 0x02000000e5e52812 */ /* 0x000fc800078efcff */
[----:B------:R-:W-:-:S04]  /*c990*/  LOP3.LUT R229, R229, 0xffdfffff, RZ, 0xc0, !PT ;  /* 0xffdfffffe5e57812 */ /* 0x000fc800078ec0ff */
[----:B------:R-:W-:Y:S02]  /*c9a0*/  @P0 LOP3.LUT R229, R229, 0x200000, RZ, 0xfc, !PT ;  /* 0x00200000e5e50812 */ /* 0x000fe400078efcff */
[----:B0-----:R-:W-:-:S04]  /*c9b0*/  @!P0 IADD3 R78, P5, P6, R24, R18, R5 ;  /* 0x00000012184e8210 */ /* 0x001fc80007ebe005 */
[----:B------:R-:W-:Y:S02]  /*c9c0*/  @!P0 IADD3.X R79, R40, R19, R7, P5, P6 ;  /* 0x00000013284f8210 */ /* 0x000fe40002fec407 */
[----:B------:R-:W-:Y:S02]  /*c9d0*/  ISETP.LT.OR P0, PT, R38, 0x49, !P1 ;  /* 0x000000492600780c */ /* 0x000fe40004f01670 */
        /* <DEDUP_REMOVED lines=12> */
[----:B------:R-:W-:Y:S02]  /*caa0*/  LOP3.LUT P6, RZ, R228, 0x10000, RZ, 0xc0, !PT ;  /* 0x00010000e4ff7812 */ /* 0x000fe400078cc0ff */
[----:B------:R-:W-:Y:S02]  /*cab0*/  LOP3.LUT R229, R229, 0xffefffff, RZ, 0xc0, !PT ;  /* 0xffefffffe5e57812 */ /* 0x000fe400078ec0ff */
[----:B------:R-:W-:Y:S02]  /*cac0*/  @!P0 IADD3.X R77, R40, R17, R7, P3, P4 ;  /* 0x00000011284d8210 */ /* 0x000fe40001fe8407 */
[----:B------:R-:W-:Y:S02]  /*cad0*/  @P0 LOP3.LUT R229, R229, 0x100000, RZ, 0xfc, !PT ;  /* 0x00100000e5e50812 */ /* 0x000fe400078efcff */
[----:B------:R-:W-:Y:S02]  /*cae0*/  ISETP.LT.OR P0, PT, R38, 0x4a, !P1 ;  /* 0x0000004a2600780c */ /* 0x000fe40004f01670 */
        /* <DEDUP_REMOVED lines=14> */
[C---:B------:R-:W-:Y:S02]  /*cbd0*/  LOP3.LUT P0, RZ, R227.reuse, 0x4000000, RZ, 0xc0, !PT ;  /* 0x04000000e3ff7812 */ /* 0x040fe4000780c0ff */
[----:B------:R-:W-:-:S02]  /*cbe0*/  LOP3.LUT R227, R227, 0xfdffffff, RZ, 0xc0, !PT ;  /* 0xfdffffffe3e37812 */ /* 0x000fc400078ec0ff */
[----:B------:R-:W-:Y:S02]  /*cbf0*/  ISETP.GE.AND P2, PT, R39, 0x101, PT ;  /* 0x000001012700780c */ /* 0x000fe40003f46270 */
[----:B------:R-:W-:Y:S02]  /*cc00*/  @P1 LOP3.LUT R227, R227, 0x2000000, RZ, 0xfc, !PT ;  /* 0x02000000e3e31812 */ /* 0x000fe400078efcff */
[----:B------:R-:W-:-:S13]  /*cc10*/  ISETP.LT.OR P1, PT, R38, 0x41, !P2 ;  /* 0x000000412600780c */ /* 0x000fda0005721670 */
[----:B------:R-:W0:Y:S02]  /*cc20*/  @!P1 LDC.64 R16, c[0x0][0x5c0] ;  /* 0x00017000ff109b82 */ /* 0x000e240000000a00 */
        /* <DEDUP_REMOVED lines=34> */
[----:B------:R-:W-:-:S13]  /*ce50*/  ISETP.LT.OR P1, PT, R38, 0x42, !P2 ;  /* 0x000000422600780c */ /* 0x000fda0005721670 */
[----:B------:R-:W0:Y:S01]  /*ce60*/  @!P1 LDC.64 R14, c[0x0][0x5c0] ;  /* 0x00017000ff0e9b82 */ /* 0x000e220000000a00 */
        /* <DEDUP_REMOVED lines=18> */
[----:B------:R-:W-:Y:S02]  /*cf90*/  ISETP.LT.OR P2, PT, R38, 0x4a, !P2 ;  /* 0x0000004a2600780c */ /* 0x000fe40005741670 */
[----:B------:R-:W-:Y:S02]  /*cfa0*/  @!P1 IADD3.X R69, R40, R13, R4, P3, P4 ;  /* 0x0000000d28459210 */ /* 0x000fe40001fe8404 */
[----:B------:R-:W-:Y:S02]  /*cfb0*/  LOP3.LUT R229, R229, 0xffffbfff, RZ, 0xc0, !PT ;  /* 0xffffbfffe5e57812 */ /* 0x000fe400078ec0ff */
        /* <DEDUP_REMOVED lines=10> */
[----:B------:R-:W-:Y:S02]  /*d060*/  @P1 LOP3.LUT R229, R229, 0x4000, RZ, 0xfc, !PT ;  /* 0x00004000e5e51812 */ /* 0x000fe400078efcff */
[----:B0-----:R-:W-:Y:S02]  /*d070*/  @!P2 IADD3 R66, P3, P4, R24, R12, R3 ;  /* 0x0000000c1842a210 */ /* 0x001fe40007c7e003 */
[----:B------:R-:W-:Y:S02]  /*d080*/  LOP3.LUT R229, R229, 0xffffefff, RZ, 0xc0, !PT ;  /* 0xffffefffe5e57812 */ /* 0x000fe400078ec0ff */
[----:B------:R-:W-:Y:S02]  /*d090*/  @!P2 IADD3.X R67, R40, R13, R4, P3, P4 ;  /* 0x0000000d2843a210 */ /* 0x000fe40001fe8404 */
[----:B------:R-:W-:Y:S02]  /*d0a0*/  @P2 LOP3.LUT R229, R229, 0x1000, RZ, 0xfc, !PT ;  /* 0x00001000e5e52812 */ /* 0x000fe400078efcff */
[----:B------:R-:W-:-:S04]  /*d0b0*/  LOP3.LUT P2, RZ, R227, 0x1000000, RZ, 0xc0, !PT ;  /* 0x01000000e3ff7812 */ /* 0x000fc8000784c0ff */
[----:B------:R-:W-:-:S13]  /*d0c0*/  ISETP.LT.OR P5, PT, R38, 0x51, !P2 ;  /* 0x000000512600780c */ /* 0x000fda00057a1670 */
[----:B------:R-:W0:Y:S02]  /*d0d0*/  @!P5 LDC.64 R12, c[0x0][0x5c0] ;  /* 0x00017000ff0cdb82 */ /* 0x000e240000000a00 */
        /* <DEDUP_REMOVED lines=38> */
[----:B------:R-:W0:Y:S02]  /*d340*/  @!P0 LDC.64 R10, c[0x0][0x5c0] ;  /* 0x00017000ff0a8b82 */ /* 0x000e240000000a00 */
[----:B0-----:R-:W-:-:S04]  /*d350*/  @!P0 IADD3 R62, P5, P6, R24, R10, R2 ;  /* 0x0000000a183e8210 */ /* 0x001fc80007ebe002 */
[----:B------:R-:W-:Y:S02]  /*d360*/  @!P0 IADD3.X R63, R40, R11, R6, P5, P6 ;  /* 0x0000000b283f8210 */ /* 0x000fe40002fec406 */
[----:B------:R-:W-:Y:S02]  /*d370*/  ISETP.LT.OR P6, PT, R38, 0x59, !P2 ;  /* 0x000000592600780c */ /* 0x000fe400057c1670 */
        /* <DEDUP_REMOVED lines=15> */
[----:B------:R-:W4:Y:S02]  /*d470*/  @!P3 LDG.E.U8 R8, desc[UR46][R26.64+0x20] ;  /* 0x0000202e1a08b981 */ /* 0x000f24000c1e1100 */
[----:B----4-:R-:W-:-:S04]  /*d480*/  LOP3.LUT R8, R8, 0xff, RZ, 0xc0, !PT ;  /* 0x000000ff08087812 */ /* 0x010fc800078ec0ff */
[----:B------:R-:W-:-:S05]  /*d490*/  F2FP.F16.E4M3.UNPACK_B R8, R8 ;  /* 0x00000008ff08723e */ /* 0x000fca00020006ff */
[----:B------:R-:W-:-:S05]  /*d4a0*/  HADD2.F32 R8, -RZ, R8.H0_H0 ;  /* 0x20000008ff087230 */ /* 0x000fca0000004100 */
[----:B------:R-:W-:-:S04]  /*d4b0*/  FMUL R8, R8, UR40 ;  /* 0x0000002808087c20 */ /* 0x000fc80008400000 */
[----:B--2---:R-:W-:Y:S02]  /*d4c0*/  FFMA R10, R224, UR41, R8 ;  /* 0x00000029e00a7c23 */ /* 0x004fe40008000008 */
[----:B------:R-:W0:Y:S01]  /*d4d0*/  @!P3 LDC.64 R8, c[0x0][0x5c0] ;  /* 0x00017000ff08bb82 */ /* 0x000e220000000a00 */
[----:B------:R-:W-:Y:S01]  /*d4e0*/  ISETP.LT.OR P5, PT, R38, 0x5a, !P2 ;  /* 0x0000005a2600780c */ /* 0x000fe200057a1670 */
[----:B------:R-:W2:Y:S01]  /*d4f0*/  LDL.LU R224, [R1+0x8] ;  /* 0x0000080001e07983 */ /* 0x000ea20000300800 */
[----:B------:R-:W-:Y:S02]  /*d500*/  F2FP.SATFINITE.E4M3.F32.PACK_AB_MERGE_C R10, RZ, R10, RZ ;  /* 0x0000000aff0a723e */ /* 0x000fe400048070ff */
[----:B0-----:R-:W-:-:S05]  /*d510*/  @!P3 IADD3 R8, P4, R24, R8, RZ ;  /* 0x000000081808b210 */ /* 0x001fca0007f9e0ff */
[----:B------:R-:W-:-:S05]  /*d520*/  @!P3 IMAD.X R9, R40, 0x1, R9, P4 ;  /* 0x000000012809b824 */ /* 0x000fca00020e0609 */
[----:B------:R0:W-:Y:S01]  /*d530*/  @!P3 STG.E.U8 desc[UR46][R8.64+0x20], R10 ;  /* 0x0000200a0800b986 */ /* 0x0001e2000c10112e */
[----:B------:R-:W-:Y:S02]  /*d540*/  ISETP.LT.OR P3, PT, R38, 0x22, !P0 ;  /* 0x000000222600780c */ /* 0x000fe40004761670 */
[----:B0-----:R-:W-:-:S11]  /*d550*/  PRMT R10, RZ, 0x7610, R10 ;  /* 0x00007610ff0a7816 */ /* 0x001fd6000000000a */
[----:B------:R-:W0:Y:S01]  /*d560*/  @!P3 LDC.64 R8, c[0x0][0x5c0] ;  /* 0x00017000ff08bb82 */ /* 0x000e220000000a00 */
[----:B------:R-:W4:Y:S01]  /*d570*/  @!P3 LDG.E.U8 R10, desc[UR46][R26.64+0x21] ;  /* 0x0000212e1a0ab981 */ /* 0x000f22000c1e1100 */
        /* <DEDUP_REMOVED lines=9> */
[----:B---3--:R-:W-:Y:S01]  /*d610*/  FFMA R10, R225, UR41, R10 ;  /* 0x00000029e10a7c23 */ /* 0x008fe2000800000a */
[----:B------:R-:W-:Y:S01]  /*d620*/  LOP3.LUT R229, R229, 0xffffff7f, RZ, 0xc0, !PT ;  /* 0xffffff7fe5e57812 */ /* 0x000fe200078ec0ff */
[----:B------:R-:W3:Y:S03]  /*d630*/  LDL.LU R225, [R1+0xc] ;  /* 0x00000c0001e17983 */ /* 0x000ee60000300800 */
[----:B------:R-:W-:-:S05]  /*d640*/  F2FP.SATFINITE.E4M3.F32.PACK_AB_MERGE_C R10, RZ, R10, RZ ;  /* 0x0000000aff0a723e */ /* 0x000fca00048070ff */
[----:B------:R0:W-:Y:S02]  /*d650*/  @!P3 STG.E.U8 desc[UR46][R8.64+0x21], R10 ;  /* 0x0000210a0800b986 */ /* 0x0001e4000c10112e */
[----:B0-----:R-:W0:Y:S02]  /*d660*/  @!P5 LDC.64 R8, c[0x0][0x5c0] ;  /* 0x00017000ff08db82 */ /* 0x001e240000000a00 */
[----:B0-----:R-:W-:Y:S02]  /*d670*/  @!P5 IADD3 R58, P3, P4, R24, R8, R2 ;  /* 0x00000008183ad210 */ /* 0x001fe40007c7e002 */
[----:B------:R-:W-:-:S06]  /*d680*/  PRMT R8, RZ, 0x7610, R8 ;  /* 0x00007610ff087816 */ /* 0x000fcc0000000008 */
[----:B------:R-:W4:Y:S01]  /*d690*/  @!P6 LDG.E.U8 R8, desc[UR46][R28.64+0x20] ;  /* 0x0000202e1c08e981 */ /* 0x000f22000c1e1100 */
[----:B------:R-:W-:Y:S02]  /*d6a0*/  @P5 LOP3.LUT R229, R229, 0x80, RZ, 0xfc, !PT ;  /* 0x00000080e5e55812 */ /* 0x000fe400078efcff */
[----:B------:R-:W-:Y:S02]  /*d6b0*/  @!P5 IADD3.X R59, R40, R9, R6, P3, P4 ;  /* 0x00000009283bd210 */ /* 0x000fe40001fe8406 */
[----:B------:R-:W-:Y:S02]  /*d6c0*/  ISETP.LT.OR P5, PT, R38, 0x51, !P1 ;  /* 0x000000512600780c */ /* 0x000fe40004fa1670 */
[----:B------:R-:W-:-:S11]  /*d6d0*/  LOP3.LUT R229, R229, 0xffffffbf, RZ, 0xc0, !PT ;  /* 0xffffffbfe5e57812 */ /* 0x000fd600078ec0ff */
[----:B------:R-:W-:Y:S02]  /*d6e0*/  @P5 LOP3.LUT R229, R229, 0x40, RZ, 0xfc, !PT ;  /* 0x00000040e5e55812 */ /* 0x000fe400078efcff */
[----:B----4-:R-:W-:-:S04]  /*d6f0*/  LOP3.LUT R8, R8, 0xff, RZ, 0xc0, !PT ;  /* 0x000000ff08087812 */ /* 0x010fc800078ec0ff */
[----:B------:R-:W-:-:S05]  /*d700*/  F2FP.F16.E4M3.UNPACK_B R8, R8 ;  /* 0x00000008ff08723e */ /* 0x000fca00020006ff */
[----:B------:R-:W-:-:S05]  /*d710*/  HADD2.F32 R8, -RZ, R8.H0_H0 ;  /* 0x20000008ff087230 */ /* 0x000fca0000004100 */
[----:B------:R-:W-:-:S04]  /*d720*/  FMUL R8, R8, UR40 ;  /* 0x0000002808087c20 */ /* 0x000fc80008400000 */
[----:B--2---:R-:W-:Y:S02]  /*d730*/  FFMA R10, R224, UR41, R8 ;  /* 0x00000029e00a7c23 */ /* 0x004fe40008000008 */
[----:B------:R-:W0:Y:S01]  /*d740*/  @!P5 LDC.64 R8, c[0x0][0x5c0] ;  /* 0x00017000ff08db82 */ /* 0x000e220000000a00 */
[----:B------:R-:W-:Y:S01]  /*d750*/  LOP3.LUT R229, R229, 0xffffffdf, RZ, 0xc0, !PT ;  /* 0xffffffdfe5e57812 */ /* 0x000fe200078ec0ff */
[----:B------:R-:W2:Y:S01]  /*d760*/  LDL.LU R224, [R1+0x10] ;  /* 0x0000100001e07983 */ /* 0x000ea20000300800 */
[----:B0-----:R-:W-:-:S04]  /*d770*/  @!P5 IADD3 R56, P3, P4, R24, R8, R5 ;  /* 0x000000081838d210 */ /* 0x001fc80007c7e005 */
[----:B------:R-:W-:Y:S02]  /*d780*/  @!P5 IADD3.X R57, R40, R9, R7, P3, P4 ;  /* 0x000000092839d210 */ /* 0x000fe40001fe8407 */
[----:B------:R-:W-:-:S13]  /*d790*/  ISETP.LT.OR P5, PT, R38, 0x52, !P1 ;  /* 0x000000522600780c */ /* 0x000fda0004fa1670 */
[----:B------:R-:W0:Y:S01]  /*d7a0*/  @!P5 LDC.64 R8, c[0x0][0x5c0] ;  /* 0x00017000ff08db82 */ /* 0x000e220000000a00 */
[----:B------:R-:W-:-:S05]  /*d7b0*/  F2FP.SATFINITE.E4M3.F32.PACK_AB_MERGE_C R10, RZ, R10, RZ ;  /* 0x0000000aff0a723e */ /* 0x000fca00048070ff */
[----:B------:R-:W-:Y:S01]  /*d7c0*/  @!P6 STG.E.U8 desc[UR46][R50.64+0x20], R10 ;  /* 0x0000200a3200e986 */ /* 0x000fe2000c10112e */
[----:B------:R-:W-:Y:S02]  /*d7d0*/  ISETP.LT.OR P6, PT, R38, 0x22, !P2 ;  /* 0x000000222600780c */ /* 0x000fe400057c1670 */
[----:B0-----:R-:W-:Y:S02]  /*d7e0*/  @!P5 IADD3 R54, P3, P4, R24, R8, R5 ;  /* 0x000000081836d210 */ /* 0x001fe40007c7e005 */
[----:B------:R-:W-:-:S09]  /*d7f0*/  PRMT R8, RZ, 0x7610, R8 ;  /* 0x00007610ff087816 */ /* 0x000fd20000000008 */
[----:B------:R-:W4:Y:S01]  /*d800*/  @!P6 LDG.E.U8 R8, desc[UR46][R28.64+0x21] ;  /* 0x0000212e1c08e981 */ /* 0x000f22000c1e1100 */
[----:B------:R-:W-:Y:S02]  /*d810*/  @P5 LOP3.LUT R229, R229, 0x20, RZ, 0xfc, !PT ;  /* 0x00000020e5e55812 */ /* 0x000fe400078efcff */
[----:B------:R-:W-:Y:S02]  /*d820*/  @!P5 IADD3.X R55, R40, R9, R7, P3, P4 ;  /* 0x000000092837d210 */ /* 0x000fe40001fe8407 */
[----:B------:R-:W-:Y:S02]  /*d830*/  ISETP.LT.OR P5, PT, R38, 0x59, !P1 ;  /* 0x000000592600780c */ /* 0x000fe40004fa1670 */
[----:B----4-:R-:W-:-:S04]  /*d840*/  LOP3.LUT R8, R8, 0xff, RZ, 0xc0, !PT ;  /* 0x000000ff08087812 */ /* 0x010fc800078ec0ff */
[----:B------:R-:W-:-:S05]  /*d850*/  F2FP.F16.E4M3.UNPACK_B R8, R8 ;  /* 0x00000008ff08723e */ /* 0x000fca00020006ff */
[----:B------:R-:W-:-:S05]  /*d860*/  HADD2.F32 R8, -RZ, R8.H0_H0 ;  /* 0x20000008ff087230 */ /* 0x000fca0000004100 */
[----:B------:R-:W-:-:S04]  /*d870*/  FMUL R8, R8, UR40 ;  /* 0x0000002808087c20 */ /* 0x000fc80008400000 */
[----:B---3--:R-:W-:Y:S02]  /*d880*/  FFMA R8, R225, UR41, R8 ;  /* 0x00000029e1087c23 */ /* 0x008fe40008000008 */
[----:B------:R-:W3:Y:S03]  /*d890*/  LDL.LU R225, [R1+0x14] ;  /* 0x0000140001e17983 */ /* 0x000ee60000300800 */
        /* <DEDUP_REMOVED lines=14> */
[----:B------:R-:W2:Y:S02]  /*d980*/  LDL.LU R224, [R1+0x18] ;  /* 0x0000180001e07983 */ /* 0x000ea40000300800 */
        /* <DEDUP_REMOVED lines=8> */
[----:B------:R-:W-:Y:S02]  /*da10*/  ISETP.LT.OR P0, PT, R38, 0x5a, !P1 ;  /* 0x0000005a2600780c */ /* 0x000fe40004f01670 */
[----:B0-----:R-:W-:-:S05]  /*da20*/  @!P3 IADD3 R8, P4, R24, R8, RZ ;  /* 0x000000081808b210 */ /* 0x001fca0007f9e0ff */
[----:B------:R-:W-:Y:S01]  /*da30*/  @!P3 IMAD.X R9, R40, 0x1, R9, P4 ;  /* 0x000000012809b824 */ /* 0x000fe200020e0609 */
        /* <DEDUP_REMOVED lines=15> */
[----:B------:R-:W-:Y:S02]  /*db30*/  ISETP.GE.AND P5, PT, R39, 0x101, PT ;  /* 0x000001012700780c */ /* 0x000fe40003fa6270 */
[----:B------:R-:W-:Y:S02]  /*db40*/  LOP3.LUT R229, R229, 0xfffffff7, RZ, 0xc0, !PT ;  /* 0xfffffff7e5e57812 */ /* 0x000fe400078ec0ff */
[----:B------:R-:W-:Y:S02]  /*db50*/  @!P0 IADD3.X R51, R40, R9, R7, P3, P4 ;  /* 0x0000000928338210 */ /* 0x000fe40001fe8407 */
[----:B------:R-:W-:Y:S02]  /*db60*/  @P0 LOP3.LUT R229, R229, 0x8, RZ, 0xfc, !PT ;  /* 0x00000008e5e50812 */ /* 0x000fe400078efcff */
[----:B------:R-:W-:-:S02]  /*db70*/  ISETP.LT.OR P0, PT, R38, 0x51, !P5 ;  /* 0x000000512600780c */ /* 0x000fc40006f01670 */
        /* <DEDUP_REMOVED lines=8> */
[----:B------:R-:W-:Y:S01]  /*dc00*/  LOP3.LUT P6, RZ, R228, 0x4, RZ, 0xc0, !PT ;  /* 0x00000004e4ff7812 */ /* 0x000fe200078cc0ff */
        /* <DEDUP_REMOVED lines=11> */
[----:B------:R-:W-:Y:S02]  /*dcc0*/  @!P0 IADD3.X R47, R40, R9, R4, P3, P4 ;  /* 0x00000009282f8210 */ /* 0x000fe40001fe8404 */
        /* <DEDUP_REMOVED lines=8> */
[----:B------:R0:W-:Y:S01]  /*dd50*/  @!P1 STG.E.U8 desc[UR46][R128.64+0x29], R8 ;  /* 0x0000290880009986 */ /* 0x0001e2000c10112e */
[----:B------:R-:W-:-:S13]  /*dd60*/  ISETP.LT.OR P1, PT, R38, 0x59, !P5 ;  /* 0x000000592600780c */ /* 0x000fda0006f21670 */
[----:B0-----:R-:W0:Y:S02]  /*dd70*/  @!P1 LDC.64 R8, c[0x0][0x5c0] ;  /* 0x00017000ff089b82 */ /* 0x001e240000000a00 */
[----:B0-----:R-:W-:Y:S02]  /*dd80*/  @!P1 IADD3 R44, P3, P4, R24, R8, R3 ;  /* 0x00000008182c9210 */ /* 0x001fe40007c7e003 */
[----:B------:R-:W-:-:S06]  /*dd90*/  PRMT R8, RZ, 0x7610, R8 ;  /* 0x00007610ff087816 */ /* 0x000fcc0000000008 */
[----:B------:R-:W4:Y:S01]  /*dda0*/  @!P6 LDG.E.U8 R8, desc[UR46][R30.64+0x20] ;  /* 0x0000202e1e08e981 */ /* 0x000f22000c1e1100 */
[----:B------:R-:W-:Y:S02]  /*ddb0*/  ISETP.LT.OR P5, PT, R38, 0x5a, !P5 ;  /* 0x0000005a2600780c */ /* 0x000fe40006fa1670 */
[----:B------:R-:W-:Y:S02]  /*ddc0*/  @!P1 IADD3.X R45, R40, R9, R4, P3, P4 ;  /* 0x00000009282d9210 */ /* 0x000fe40001fe8404 */
[----:B------:R-:W-:Y:S02]  /*ddd0*/  @P0 LOP3.LUT R229, R229, 0x2, RZ, 0xfc, !PT ;  /* 0x00000002e5e50812 */ /* 0x000fe400078efcff */
[C---:B------:R-:W-:Y:S02]  /*dde0*/  LOP3.LUT P0, RZ, R228.reuse, 0x1, RZ, 0xc0, !PT ;  /* 0x00000001e4ff7812 */ /* 0x040fe4000780c0ff */
[----:B------:R-:W-:-:S04]  /*ddf0*/  LOP3.LUT R228, R228, 0x7fffffff, RZ, 0xc0, !PT ;  /* 0x7fffffffe4e47812 */ /* 0x000fc800078ec0ff */
[----:B------:R-:W-:-:S04]  /*de00*/  @P1 LOP3.LUT R228, R228, 0x80000000, RZ, 0xfc, !PT ;  /* 0x80000000e4e41812 */ /* 0x000fc800078efcff */
[----:B------:R-:W-:-:S04]  /*de10*/  LOP3.LUT R228, R228, 0xbfffffff, RZ, 0xc0, !PT ;  /* 0xbfffffffe4e47812 */ /* 0x000fc800078ec0ff */
        /* <DEDUP_REMOVED lines=14> */
[----:B------:R1:W-:Y:S01]  /*df00*/  @!P6 STG.E.U8 desc[UR46][R122.64+0x20], R10 ;  /* 0x0000200a7a00e986 */ /* 0x0003e2000c10112e */
[----:B0-----:R-:W-:Y:S02]  /*df10*/  @!P5 IADD3 R22, P3, P4, R24, R8, R2 ;  /* 0x000000081816d210 */ /* 0x001fe40007c7e002 */
[----:B------:R-:W-:-:S06]  /*df20*/  PRMT R8, RZ, 0x7610, R8 ;  /* 0x00007610ff087816 */ /* 0x000fcc0000000008 */
[----:B------:R-:W4:Y:S01]  /*df30*/  @!P0 LDG.E.U8 R8, desc[UR46][R30.64+0x21] ;  /* 0x0000212e1e088981 */ /* 0x000f22000c1e1100 */
[----:B------:R-:W-:Y:S02]  /*df40*/  @!P5 IADD3.X R23, R40, R9, R6, P3, P4 ;  /* 0x000000092817d210 */ /* 0x000fe40001fe8406 */
[----:B------:R-:W-:Y:S02]  /*df50*/  ISETP.LT.OR P4, PT, R38, 0x21, !P1 ;  /* 0x000000212600780c */ /* 0x000fe40004f81670 */
[----:B------:R-:W-:-:S04]  /*df60*/  LOP3.LUT R229, R229, 0xfffffffe, RZ, 0xc0, !PT ;  /* 0xfffffffee5e57812 */ /* 0x000fc800078ec0ff */
[----:B------:R-:W-:-:S07]  /*df70*/  @P5 LOP3.LUT R229, R229, 0x1, RZ, 0xfc, !PT ;  /* 0x00000001e5e55812 */ /* 0x000fce00078efcff */
[----:B------:R-:W-:-:S04]  /*df80*/  @!P4 IADD3 R11, P3, P5, R2, R24, R5 ;  /* 0x00000018020bc210 */ /* 0x000fc80007d7e005 */
[----:B-1----:R-:W-:Y:S02]  /*df90*/  @!P4 IADD3.X R10, R6, R40, R7, P3, P5 ;  /* 0x00000028060ac210 */ /* 0x002fe40001fea407 */
        /* <DEDUP_REMOVED lines=9> */
[----:B0-----:R-:W-:-:S05]  /*e030*/  @!P4 IADD3 R8, P3, R11, R8, RZ ;  /* 0x000000080b08c210 */ /* 0x001fca0007f7e0ff */
[----:B------:R-:W-:Y:S01]  /*e040*/  @!P4 IMAD.X R9, R10, 0x1, R9, P3 ;  /* 0x000000010a09c824 */ /* 0x000fe200018e0609 */
[----:B------:R-:W-:-:S06]  /*e050*/  PRMT R10, RZ, 0x7610, R10 ;  /* 0x00007610ff0a7816 */ /* 0x000fcc000000000a */
[----:B------:R-:W4:Y:S01]  /*e060*/  @!P4 LDG.E.U8 R10, desc[UR46][R32.64+0x20] ;  /* 0x0000202e200ac981 */ /* 0x000f22000c1e1100 */
[C---:B------:R-:W-:Y:S02]  /*e070*/  ISETP.LT.OR P0, PT, R38.reuse, 0x62, !P2 ;  /* 0x000000622600780c */ /* 0x040fe40005701670 */
[----:B------:R-:W-:-:S13]  /*e080*/  ISETP.LT.OR P3, PT, R38, 0x22, !P1 ;  /* 0x000000222600780c */ /* 0x000fda0004f61670 */
[----:B------:R-:W-:-:S04]  /*e090*/  @!P3 IADD3 R13, P5, P6, R2, R24, R5 ;  /* 0x00000018020db210 */ /* 0x000fc80007ebe005 */
[----:B------:R-:W-:Y:S02]  /*e0a0*/  @!P3 IADD3.X R12, R6, R40, R7, P5, P6 ;  /* 0x00000028060cb210 */ /* 0x000fe40002fec407 */
[----:B----4-:R-:W-:-:S04]  /*e0b0*/  LOP3.LUT R10, R10, 0xff, RZ, 0xc0, !PT ;  /* 0x000000ff0a0a7812 */ /* 0x010fc800078ec0ff */
[----:B------:R-:W-:-:S05]  /*e0c0*/  F2FP.F16.E4M3.UNPACK_B R10, R10 ;  /* 0x0000000aff0a723e */ /* 0x000fca00020006ff */
[----:B------:R-:W-:-:S05]  /*e0d0*/  HADD2.F32 R10, -RZ, R10.H0_H0 ;  /* 0x2000000aff0a7230 */ /* 0x000fca0000004100 */
[----:B------:R-:W-:-:S04]  /*e0e0*/  FMUL R10, R10, UR40 ;  /* 0x000000280a0a7c20 */ /* 0x000fc80008400000 */
[----:B--2---:R-:W-:Y:S01]  /*e0f0*/  FFMA R10, R224, UR41, R10 ;  /* 0x00000029e00a7c23 */ /* 0x004fe2000800000a */
[----:B------:R-:W-:Y:S01]  /*e100*/  LOP3.LUT R228, R228, 0xdfffffff, RZ, 0xc0, !PT ;  /* 0xdfffffffe4e47812 */ /* 0x000fe200078ec0ff */
[----:B------:R-:W2:Y:S03]  /*e110*/  LDL.LU R224, [R1+0x30] ;  /* 0x0000300001e07983 */ /* 0x000ea60000300800 */
[----:B------:R-:W-:-:S05]  /*e120*/  F2FP.SATFINITE.E4M3.F32.PACK_AB_MERGE_C R10, RZ, R10, RZ ;  /* 0x0000000aff0a723e */ /* 0x000fca00048070ff */
[----:B------:R0:W-:Y:S02]  /*e130*/  @!P4 STG.E.U8 desc[UR46][R8.64+0x20], R10 ;  /* 0x0000200a0800c986 */ /* 0x0001e4000c10112e */
[----:B0-----:R-:W0:Y:S08]  /*e140*/  @!P0 LDC.64 R8, c[0x0][0x5c0] ;  /* 0x00017000ff088b82 */ /* 0x001e300000000a00 */
[----:B------:R-:W1:Y:S01]  /*e150*/  @!P3 LDC.64 R10, c[0x0][0x5c0] ;  /* 0x00017000ff0abb82 */ /* 0x000e620000000a00 */
[----:B0-----:R-:W-:-:S02]  /*e160*/  @!P0 IADD3 R20, P5, P6, R24, R8, R2 ;  /* 0x0000000818148210 */ /* 0x001fc40007ebe002 */
[----:B------:R-:W-:-:S06]  /*e170*/  PRMT R8, RZ, 0x7610, R8 ;  /* 0x00007610ff087816 */ /* 0x000fcc0000000008 */
[----:B------:R-:W4:Y:S01]  /*e180*/  @!P3 LDG.E.U8 R8, desc[UR46][R32.64+0x21] ;  /* 0x0000212e2008b981 */ /* 0x000f22000c1e1100 */
[----:B------:R-:W-:Y:S02]  /*e190*/  @P0 LOP3.LUT R228, R228, 0x20000000, RZ, 0xfc, !PT ;  /* 0x20000000e4e40812 */ /* 0x000fe400078efcff */
[----:B------:R-:W-:Y:S02]  /*e1a0*/  @!P0 IADD3.X R21, R40, R9, R6, P5, P6 ;  /* 0x0000000928158210 */ /* 0x000fe40002fec406 */
[----:B------:R-:W-:Y:S02]  /*e1b0*/  ISETP.LT.OR P0, PT, R38, 0x69, !P2 ;  /* 0x000000692600780c */ /* 0x000fe40005701670 */
[----:B-1----:R-:W-:-:S05]  /*e1c0*/  @!P3 IADD3 R10, P4, R13, R10, RZ ;  /* 0x0000000a0d0ab210 */ /* 0x002fca0007f9e0ff */
[----:B------:R-:W-:Y:S01]  /*e1d0*/  @!P3 IMAD.X R11, R12, 0x1, R11, P4 ;  /* 0x000000010c0bb824 */ /* 0x000fe200020e060b */
[C---:B------:R-:W-:Y:S02]  /*e1e0*/  LOP3.LUT P5, RZ, R228.reuse, 0x10, RZ, 0xc0, !PT ;  /* 0x00000010e4ff7812 */ /* 0x040fe400078ac0ff */
[----:B------:R-:W-:-:S04]  /*e1f0*/  LOP3.LUT R228, R228, 0xefffffff, RZ, 0xc0, !PT ;  /* 0xefffffffe4e47812 */ /* 0x000fc800078ec0ff */
[----:B------:R-:W-:Y:S02]  /*e200*/  @P0 LOP3.LUT R228, R228, 0x10000000, RZ, 0xfc, !PT ;  /* 0x10000000e4e40812 */ /* 0x000fe400078efcff */
[----:B----4-:R-:W-:-:S04]  /*e210*/  LOP3.LUT R8, R8, 0xff, RZ, 0xc0, !PT ;  /* 0x000000ff08087812 */ /* 0x010fc800078ec0ff */
[----:B------:R-:W-:-:S05]  /*e220*/  F2FP.F16.E4M3.UNPACK_B R8, R8 ;  /* 0x00000008ff08723e */ /* 0x000fca00020006ff */
[----:B------:R-:W-:-:S05]  /*e230*/  HADD2.F32 R8, -RZ, R8.H0_H0 ;  /* 0x20000008ff087230 */ /* 0x000fca0000004100 */
[----:B------:R-:W-:-:S04]  /*e240*/  FMUL R8, R8, UR40 ;  /* 0x0000002808087c20 */ /* 0x000fc80008400000 */
[----:B---3--:R-:W-:Y:S01]  /*e250*/  FFMA R8, R225, UR41, R8 ;  /* 0x00000029e1087c23 */ /* 0x008fe20008000008 */
[----:B------:R-:W-:Y:S01]  /*e260*/  ISETP.GE.AND P6, PT, R39, 0x81, PT ;  /* 0x000000812700780c */ /* 0x000fe20003fc6270 */
[----:B------:R-:W3:Y:S03]  /*e270*/  LDL.LU R225, [R1+0x34] ;  /* 0x0000340001e17983 */ /* 0x000ee60000300800 */
[----:B------:R-:W-:-:S05]  /*e280*/  F2FP.SATFINITE.E4M3.F32.PACK_AB_MERGE_C R8, RZ, R8, RZ ;  /* 0x00000008ff08723e */ /* 0x000fca00048070ff */
[----:B------:R0:W-:Y:S02]  /*e290*/  @!P3 STG.E.U8 desc[UR46][R10.64+0x21], R8 ;  /* 0x000021080a00b986 */ /* 0x0001e4000c10112e */
[----:B0-----:R-:W0:Y:S02]  /*e2a0*/  @!P0 LDC.64 R8, c[0x0][0x5c0] ;  /* 0x00017000ff088b82 */ /* 0x001e240000000a00 */
        /* <DEDUP_REMOVED lines=14> */
[----:B------:R-:W-:-:S05]  /*e390*/  F2FP.SATFINITE.E4M3.F32.PACK_AB_MERGE_C R10, RZ, R10, RZ ;  /* 0x0000000aff0a723e */ /* 0x000fca00048070ff */
[----:B------:R1:W-:Y:S01]  /*e3a0*/  @!P4 STG.E.U8 desc[UR46][R134.64+0x28], R10 ;  /* 0x0000280a8600c986 */ /* 0x0003e2000c10112e */
[----:B------:R-:W-:Y:S02]  /*e3b0*/  ISETP.LT.OR P4, PT, R38, 0x61, !P6 ;  /* 0x000000612600780c */ /* 0x000fe40007781670 */
[----:B0-----:R-:W-:-:S04]  /*e3c0*/  @!P0 IADD3 R16, P2, P3, R24, R8, R2 ;  /* 0x0000000818108210 */ /* 0x001fc80007b5e002 */
[----:B------:R-:W-:-:S07]  /*e3d0*/  @!P0 IADD3.X R17, R40, R9, R6, P2, P3 ;  /* 0x0000000928118210 */ /* 0x000fce00017e6406 */
[----:B------:R-:W0:Y:S02]  /*e3e0*/  @!P4 LDC.64 R8, c[0x0][0x5c0] ;  /* 0x00017000ff08cb82 */ /* 0x000e240000000a00 */
[----:B0-----:R-:W-:Y:S02]  /*e3f0*/  @!P4 IADD3 R14, P2, P3, R24, R8, R5 ;  /* 0x00000008180ec210 */ /* 0x001fe40007b5e005 */
[----:B------:R-:W-:-:S06]  /*e400*/  PRMT R8, RZ, 0x7610, R8 ;  /* 0x00007610ff087816 */ /* 0x000fcc0000000008 */
[----:B------:R-:W4:Y:S01]  /*e410*/  @!P5 LDG.E.U8 R8, desc[UR46][R30.64+0x29] ;  /* 0x0000292e1e08d981 */ /* 0x000f22000c1e1100 */
[----:B------:R-:W-:Y:S02]  /*e420*/  @!P4 IADD3.X R15, R40, R9, R7, P2, P3 ;  /* 0x00000009280fc210 */ /* 0x000fe400017e6407 */
[----:B------:R-:W-:Y:S02]  /*e430*/  ISETP.LT.OR P3, PT, R38, 0x29, !P1 ;  /* 0x000000292600780c */ /* 0x000fe40004f61670 */
[----:B------:R-:W-:-:S04]  /*e440*/  @P0 LOP3.LUT R228, R228, 0x8000000, RZ, 0xfc, !PT ;  /* 0x08000000e4e40812 */ /* 0x000fc800078efcff */
[----:B------:R-:W-:-:S04]  /*e450*/  LOP3.LUT R228, R228, 0xfbffffff, RZ, 0xc0, !PT ;  /* 0xfbffffffe4e47812 */ /* 0x000fc800078ec0ff */
[----:B------:R-:W-:-:S03]  /*e460*/  @P4 LOP3.LUT R228, R228, 0x4000000, RZ, 0xfc, !PT ;  /* 0x04000000e4e44812 */ /* 0x000fc600078efcff */
[----:B------:R-:W-:-:S04]  /*e470*/  @!P3 IADD3 R11, P2, P4, R2, R24, R5 ;  /* 0x00000018020bb210 */ /* 0x000fc80007c5e005 */
[----:B-1----:R-:W-:Y:S02]  /*e480*/  @!P3 IADD3.X R10, R6, R40, R7, P2, P4 ;  /* 0x00000028060ab210 */ /* 0x002fe400017e8407 */
[----:B----4-:R-:W-:-:S04]  /*e490*/  LOP3.LUT R8, R8, 0xff, RZ, 0xc0, !PT ;  /* 0x000000ff08087812 */ /* 0x010fc800078ec0ff */
[----:B------:R-:W-:-:S05]  /*e4a0*/  F2FP.F16.E4M3.UNPACK_B R8, R8 ;  /* 0x00000008ff08723e */ /* 0x000fca00020006ff */
[----:B------:R-:W-:-:S05]  /*e4b0*/  HADD2.F32 R8, -RZ, R8.H0_H0 ;  /* 0x20000008ff087230 */ /* 0x000fca0000004100 */
[----:B------:R-:W-:-:S04]  /*e4c0*/  FMUL R8, R8, UR40 ;  /* 0x0000002808087c20 */ /* 0x000fc80008400000 */
[----:B---3--:R-:W-:Y:S01]  /*e4d0*/  FFMA R8, R225, UR41, R8 ;  /* 0x00000029e1087c23 */ /* 0x008fe20008000008 */
[----:B------:R-:W-:Y:S01]  /*e4e0*/  ISETP.LT.OR P6, PT, R38, 0x62, !P6 ;  /* 0x000000622600780c */ /* 0x000fe200077c1670 */
        /* <DEDUP_REMOVED lines=9> */
[----:B------:R-:W-:-:S04]  /*e580*/  @!P2 IADD3 R12, P4, P5, R2, R24, R5 ;  /* 0x00000018020ca210 */ /* 0x000fc80007d9e005 */
[----:B------:R-:W-:Y:S02]  /*e590*/  @!P2 IADD3.X R41, R6, R40, R7, P4, P5 ;  /* 0x000000280629a210 */ /* 0x000fe400027ea407 */
[----:B----4-:R-:W-:-:S04]  /*e5a0*/  LOP3.LUT R10, R10, 0xff, RZ, 0xc0, !PT ;  /* 0x000000ff0a0a7812 */ /* 0x010fc800078ec0ff */
[----:B------:R-:W-:-:S05]  /*e5b0*/  F2FP.F16.E4M3.UNPACK_B R10, R10 ;  /* 0x0000000aff0a723e */ /* 0x000fca00020006ff */
[----:B------:R-:W-:-:S05]  /*e5c0*/  HADD2.F32 R10, -RZ, R10.H0_H0 ;  /* 0x2000000aff0a7230 */ /* 0x000fca0000004100 */
[----:B------:R-:W-:-:S04]  /*e5d0*/  FMUL R10, R10, UR40 ;  /* 0x000000280a0a7c20 */ /* 0x000fc80008400000 */
[----:B--2---:R-:W-:Y:S02]  /*e5e0*/  FFMA R10, R224, UR41, R10 ;  /* 0x00000029e00a7c23 */ /* 0x004fe4000800000a */
[----:B------:R-:W2:Y:S03]  /*e5f0*/  LDL.LU R224, [R1+0x40] ;  /* 0x0000400001e07983 */ /* 0x000ea60000300800 */
[----:B------:R-:W-:-:S05]  /*e600*/  F2FP.SATFINITE.E4M3.F32.PACK_AB_MERGE_C R10, RZ, R10, RZ ;  /* 0x0000000aff0a723e */ /* 0x000fca00048070ff */
[----:B------:R0:W-:Y:S02]  /*e610*/  @!P3 STG.E.U8 desc[UR46][R8.64+0x28], R10 ;  /* 0x0000280a0800b986 */ /* 0x0001e4000c10112e */
[----:B0-----:R-:W0:Y:S08]  /*e620*/  @!P2 LDC.64 R10, c[0x0][0x5c0] ;  /* 0x00017000ff0aab82 */ /* 0x001e300000000a00 */
[----:B------:R-:W1:Y:S01]  /*e630*/  @!P6 LDC.64 R8, c[0x0][0x5c0] ;  /* 0x00017000ff08eb82 */ /* 0x000e620000000a00 */
[----:B0-----:R-:W-:-:S02]  /*e640*/  @!P2 IADD3 R10, P3, R12, R10, RZ ;  /* 0x0000000a0c0aa210 */ /* 0x001fc40007f7e0ff */
[----:B-1----:R-:W-:Y:S02]  /*e650*/  @!P6 IADD3 R12, P4, P5, R24, R8, R5 ;  /* 0x00000008180ce210 */ /* 0x002fe40007d9e005 */
[----:B------:R-:W-:-:S06]  /*e660*/  PRMT R8, RZ, 0x7610, R8 ;  /* 0x00007610ff087816 */ /* 0x000fcc0000000008 */
[----:B------:R-:W4:Y:S01]  /*e670*/  @!P2 LDG.E.U8 R8, desc[UR46][R32.64+0x29] ;  /* 0x0000292e2008a981 */ /* 0x000f22000c1e1100 */
[----:B------:R-:W-:Y:S02]  /*e680*/  @!P6 IADD3.X R13, R40, R9, R7, P4, P5 ;  /* 0x00000009280de210 */ /* 0x000fe400027ea407 */
[----:B------:R-:W-:-:S04]  /*e690*/  ISETP.GE.AND P5, PT, R39, 0x81, PT ;  /* 0x000000812700780c */ /* 0x000fc80003fa6270 */
[----:B------:R-:W-:Y:S01]  /*e6a0*/  ISETP.LT.OR P5, PT, R38, 0x69, !P5 ;  /* 0x000000692600780c */ /* 0x000fe20006fa1670 */
[----:B------:R-:W-:Y:S01]  /*e6b0*/  @!P2 IMAD.X R11, R41, 0x1, R11, P3 ;  /* 0x00000001290ba824 */ /* 0x000fe200018e060b */
[----:B------:R-:W-:Y:S02]  /*e6c0*/  LOP3.LUT P4, RZ, R229, 0x800, RZ, 0xc0, !PT ;  /* 0x00000800e5ff7812 */ /* 0x000fe4000788c0ff */
        /* <DEDUP_REMOVED lines=14> */
[----:B------:R-:W-:Y:S02]  /*e7b0*/  LOP3.LUT P6, RZ, R229, 0x100, RZ, 0xc0, !PT ;  /* 0x00000100e5ff7812 */ /* 0x000fe400078cc0ff */
        /* <DEDUP_REMOVED lines=9> */
[----:B0-----:R-:W-:-:S06]  /*e850*/  PRMT R8, RZ, 0x7610, R8 ;  /* 0x00007610ff087816 */ /* 0x001fcc0000000008 */
[----:B------:R-:W4:Y:S01]  /*e860*/  @!P6 LDG.E.U8 R8, desc[UR46][R34.64+0x21] ;  /* 0x0000212e2208e981 */ /* 0x000f22000c1e1100 */
[----:B------:R-:W-:Y:S02]  /*e870*/  LOP3.LUT P0, RZ, R227, 0x400000, RZ, 0xc0, !PT ;  /* 0x00400000e3ff7812 */ /* 0x000fe4000780c0ff */
[----:B------:R-:W-:Y:S02]  /*e880*/  @P5 LOP3.LUT R228, R228, 0x1000000, RZ, 0xfc, !PT ;  /* 0x01000000e4e45812 */ /* 0x000fe400078efcff */
[----:B------:R-:W-:Y:S02]  /*e890*/  @!P5 IADD3.X R11, R40, R9, R7, P2, P3 ;  /* 0x00000009280bd210 */ /* 0x000fe400017e6407 */
[----:B------:R-:W-:-:S13]  /*e8a0*/  ISETP.LT.OR P5, PT, R38, 0x21, !P0 ;  /* 0x000000212600780c */ /* 0x000fda00047a1670 */
[----:B------:R-:W-:-:S04]  /*e8b0*/  @!P5 IADD3 R83, P2, P3, R2, R24, R3 ;  /* 0x000000180253d210 */ /* 0x000fc80007b5e003 */
[----:B------:R-:W-:Y:S02]  /*e8c0*/  @!P5 IADD3.X R82, R6, R40, R4, P2, P3 ;  /* 0x000000280652d210 */ /* 0x000fe400017e6404 */
[----:B------:R-:W-:-:S13]  /*e8d0*/  ISETP.LT.OR P2, PT, R38, 0x22, !P0 ;  /* 0x000000222600780c */ /* 0x000fda0004741670 */
[----:B------:R-:W-:-:S04]  /*e8e0*/  @!P2 IADD3 R41, P3, P4, R2, R24, R3 ;  /* 0x000000180229a210 */ /* 0x000fc80007c7e003 */
[----:B------:R-:W-:Y:S02]  /*e8f0*/  @!P2 IADD3.X R85, R6, R40, R4, P3, P4 ;  /* 0x000000280655a210 */ /* 0x000fe40001fe8404 */
        /* <DEDUP_REMOVED lines=17> */
[----:B------:R-:W-:Y:S02]  /*ea10*/  @P4 LOP3.LUT R227, R227, 0x80000, RZ, 0xfc, !PT ;  /* 0x00080000e3e34812 */ /* 0x000fe400078efcff */
[----:B------:R-:W-:Y:S02]  /*ea20*/  LOP3.LUT P4, RZ, R229, 0x2000, RZ, 0xc0, !PT ;  /* 0x00002000e5ff7812 */ /* 0x000fe4000788c0ff */
[----:B------:R-:W-:Y:S02]  /*ea30*/  LOP3.LUT R227, R227, 0xffdfffff, RZ, 0xc0, !PT ;  /* 0xffdfffffe3e37812 */ /* 0x000fe400078ec0ff */
[----:B------:R-:W-:-:S09]  /*ea40*/  ISETP.LT.OR P3, PT, R38, 0x2a, !P0 ;  /* 0x0000002a2600780c */ /* 0x000fd20004761670 */
        /* <DEDUP_REMOVED lines=11> */
[----:B0-----:R-:W0:Y:S02]  /*eb00*/  @!P2 LDC.64 R8, c[0x0][0x5c0] ;  /* 0x00017000ff08ab82 */ /* 0x001e240000000a00 */
[----:B0-----:R-:W-:Y:S02]  /*eb10*/  @!P2 IADD3 R8, P0, R41, R8, RZ ;  /* 0x000000082908a210 */ /* 0x001fe40007f1e0ff */
[----:B------:R-:W-:-:S06]  /*eb20*/  PRMT R41, RZ, 0x7610, R41 ;  /* 0x00007610ff297816 */ /* 0x000fcc0000000029 */
[----:B------:R-:W4:Y:S01]  /*eb30*/  @!P2 LDG.E.U8 R41, desc[UR46][R36.64+0x21] ;  /* 0x0000212e2429a981 */ /* 0x000f22000c1e1100 */
[----:B------:R-:W-:-:S04]  /*eb40*/  @!P3 IADD3 R82, P4, P6, R2, R24, R3 ;  /* 0x000000180252b210 */ /* 0x000fc80007e9e003 */
[----:B------:R-:W-:Y:S02]  /*eb50*/  @!P3 IADD3.X R83, R6, R40, R4, P4, P6 ;  /* 0x000000280653b210 */ /* 0x000fe400027ec404 */
[----:B------:R-:W-:Y:S01]  /*eb60*/  ISETP.LT.OR P4, PT, R38, 0x31, !P1 ;  /* 0x000000312600780c */ /* 0x000fe20004f81670 */
[----:B------:R-:W-:-:S12]  /*eb70*/  @!P2 IMAD.X R9, R85, 0x1, R9, P0 ;  /* 0x000000015509a824 */ /* 0x000fd800000e0609 */
[----:B------:R-:W-:-:S04]  /*eb80*/  @!P4 IADD3 R109, P5, P6, R2, R24, R5 ;  /* 0x00000018026dc210 */ /* 0x000fc80007ebe005 */
[----:B------:R-:W-:Y:S02]  /*eb90*/  @!P4 IADD3.X R114, R6, R40, R7, P5, P6 ;  /* 0x000000280672c210 */ /* 0x000fe40002fec407 */
        /* <DEDUP_REMOVED lines=10> */
[----:B0-----:R-:W-:-:S06]  /*ec40*/  PRMT R8, RZ, 0x7610, R8 ;  /* 0x00007610ff087816 */ /* 0x001fcc0000000008 */
[----:B------:R-:W4:Y:S01]  /*ec50*/  @!P4 LDG.E.U8 R8, desc[UR46][R34.64+0x28] ;  /* 0x0000282e2208c981 */ /* 0x000f22000c1e1100 */
[----:B------:R-:W-:-:S13]  /*ec60*/  ISETP.LT.OR P2, PT, R38, 0x32, !P1 ;  /* 0x000000322600780c */ /* 0x000fda0004f41670 */
[----:B------:R-:W-:Y:S02]  /*ec70*/  @!P2 IADD3 R41, P5, P6, R2, R24, R5 ;  /* 0x000000180229a210 */ /* 0x000fe40007ebe005 */
[----:B------:R-:W-:Y:S02]  /*ec80*/  @P2 LOP3.LUT R227, R227, 0x10000, RZ, 0xfc, !PT ;  /* 0x00010000e3e32812 */ /* 0x000fe400078efcff */
[----:B------:R-:W-:Y:S02]  /*ec90*/  @!P2 IADD3.X R85, R6, R40, R7, P5, P6 ;  /* 0x000000280655a210 */ /* 0x000fe40002fec407 */
[----:B------:R-:W-:Y:S02]  /*eca0*/  LOP3.LUT P2, RZ, R229, 0x8000, RZ, 0xc0, !PT ;  /* 0x00008000e5ff7812 */ /* 0x000fe4000784c0ff */
[----:B----4-:R-:W-:-:S04]  /*ecb0*/  LOP3.LUT R8, R8, 0xff, RZ, 0xc0, !PT ;  /* 0x000000ff08087812 */ /* 0x010fc800078ec0ff */
[----:B------:R-:W-:-:S05]  /*ecc0*/  F2FP.F16.E4M3.UNPACK_B R8, R8 ;  /* 0x00000008ff08723e */ /* 0x000fca00020006ff */
[----:B------:R-:W-:-:S05]  /*ecd0*/  HADD2.F32 R8, -RZ, R8.H0_H0 ;  /* 0x20000008ff087230 */ /* 0x000fca0000004100 */
[----:B------:R-:W-:-:S04]  /*ece0*/  FMUL R8, R8, UR40 ;  /* 0x0000002808087c20 */ /* 0x000fc80008400000 */
[----:B--2---:R-:W-:Y:S01]  /*ecf0*/  FFMA R8, R224, UR41, R8 ;  /* 0x00000029e0087c23 */ /* 0x004fe20008000008 */
[----:B------:R-:W-:Y:S01]  /*ed00*/  ISETP.LT.OR P0, PT, R38, 0x39, !P1 ;  /* 0x000000392600780c */ /* 0x000fe20004f01670 */
[----:B------:R-:W2:Y:S03]  /*ed10*/  LDL.LU R224, [R1+0x58] ;  /* 0x0000580001e07983 */ /* 0x000ea60000300800 */
[----:B------:R-:W-:-:S05]  /*ed20*/  F2FP.SATFINITE.E4M3.F32.PACK_AB_MERGE_C R8, RZ, R8, RZ ;  /* 0x00000008ff08723e */ /* 0x000fca00048070ff */
[----:B------:R0:W-:Y:S02]  /*ed30*/  @!P4 STG.E.U8 desc[UR46][R124.64+0x28], R8 ;  /* 0x000028087c00c986 */ /* 0x0001e4000c10112e */
[----:B0-----:R-:W-:-:S06]  /*ed40*/  PRMT R8, RZ, 0x7610, R8 ;  /* 0x00007610ff087816 */ /* 0x001fcc0000000008 */
[----:B------:R-:W4:Y:S01]  /*ed50*/  @!P2 LDG.E.U8 R8, desc[UR46][R34.64+0x29] ;  /* 0x0000292e2208a981 */ /* 0x000f22000c1e1100 */
[----:B------:R-:W-:Y:S02]  /*ed60*/  ISETP.LT.OR P4, PT, R38, 0x3a, !P1 ;  /* 0x0000003a2600780c */ /* 0x000fe40004f81670 */
[----:B------:R-:W-:-:S04]  /*ed70*/  @!P0 IADD3 R122, P5, P6, R2, R24, R5 ;  /* 0x00000018027a8210 */ /* 0x000fc80007ebe005 */
[----:B------:R-:W-:-:S07]  /*ed80*/  @!P0 IADD3.X R123, R6, R40, R7, P5, P6 ;  /* 0x00000028067b8210 */ /* 0x000fce0002fec407 */
[----:B------:R-:W-:-:S04]  /*ed90*/  @!P4 IADD3 R125, P5, P6, R2, R24, R5 ;  /* 0x00000018027dc210 */ /* 0x000fc80007ebe005 */
[----:B------:R-:W-:Y:S02]  /*eda0*/  @!P4 IADD3.X R130, R6, R40, R7, P5, P6 ;  /* 0x000000280682c210 */ /* 0x000fe40002fec407 */
[C---:B------:R-:W-:Y:S02]  /*edb0*/  LOP3.LUT P4, RZ, R227.reuse, 0x80000, RZ, 0xc0, !PT ;  /* 0x00080000e3ff7812 */ /* 0x040fe4000788c0ff */
[----:B------:R-:W-:Y:S02]  /*edc0*/  LOP3.LUT P0, RZ, R227, 0x100000, RZ, 0xc0, !PT ;  /* 0x00100000e3ff7812 */ /* 0x000fe4000780c0ff */
[----:B----4-:R-:W-:-:S04]  /*edd0*/  LOP3.LUT R8, R8, 0xff, RZ, 0xc0, !PT ;  /* 0x000000ff08087812 */ /* 0x010fc800078ec0ff */
[----:B------:R-:W-:-:S05]  /*ede0*/  F2FP.F16.E4M3.UNPACK_B R8, R8 ;  /* 0x00000008ff08723e */ /* 0x000fca00020006ff */
[----:B------:R-:W-:-:S05]  /*edf0*/  HADD2.F32 R8, -RZ, R8.H0_H0 ;  /* 0x20000008ff087230 */ /* 0x000fca0000004100 */
[----:B------:R-:W-:-:S04]  /*ee00*/  FMUL R8, R8, UR40 ;  /* 0x0000002808087c20 */ /* 0x000fc80008400000 */
[----:B---3--:R-:W-:Y:S02]  /*ee10*/  FFMA R8, R225, UR41, R8 ;  /* 0x00000029e1087c23 */ /* 0x008fe40008000008 */
[----:B------:R-:W3:Y:S03]  /*ee20*/  LDL.LU R225, [R1+0x5c] ;  /* 0x00005c0001e17983 */ /* 0x000ee60000300800 */
[----:B------:R-:W-:-:S05]  /*ee30*/  F2FP.SATFINITE.E4M3.F32.PACK_AB_MERGE_C R8, RZ, R8, RZ ;  /* 0x00000008ff08723e */ /* 0x000fca00048070ff */
[----:B------:R0:W-:Y:S01]  /*ee40*/  @!P2 STG.E.U8 desc[UR46][R120.64+0x29], R8 ;  /* 0x000029087800a986 */ /* 0x0001e2000c10112e */
[----:B------:R-:W-:Y:S01]  /*ee50*/  ISETP.LT.OR P2, PT, R38, 0x31, !P0 ;  /* 0x000000312600780c */ /* 0x000fe20004741670 */
[----:B0-----:R-:W0:-:S12]  /*ee60*/  @!P4 LDC.64 R8, c[0x0][0x5c0] ;  /* 0x00017000ff08cb82 */ /* 0x001e180000000a00 */
[----:B------:R-:W-:-:S04]  /*ee70*/  @!P2 IADD3 R127, P5, P6, R2, R24, R3 ;  /* 0x00000018027fa210 */ /* 0x000fc80007ebe003 */
[----:B------:R-:W-:Y:S02]  /*ee80*/  @!P2 IADD3.X R131, R6, R40, R4, P5, P6 ;  /* 0x000000280683a210 */ /* 0x000fe40002fec404 */
[----:B0-----:R-:W-:Y:S02]  /*ee90*/  @!P4 IADD3 R8, P5, R84, R8, RZ ;  /* 0x000000085408c210 */ /* 0x001fe40007fbe0ff */
[----:B------:R-:W-:-:S06]  /*eea0*/  PRMT R84, RZ, 0x7610, R84 ;  /* 0x00007610ff547816 */ /* 0x000fcc0000000054 */
[----:B------:R-:W4:Y:S01]  /*eeb0*/  @!P4 LDG.E.U8 R84, desc[UR46][R36.64+0x28] ;  /* 0x0000282e2454c981 */ /* 0x000f22000c1e1100 */
[----:B------:R-:W-:Y:S01]  /*eec0*/  @!P4 IMAD.X R9, R108, 0x1, R9, P5 ;  /* 0x000000016c09c824 */ /* 0x000fe200028e0609 */
[----:B----4-:R-:W-:-:S04]  /*eed0*/  LOP3.LUT R84, R84, 0xff, RZ, 0xc0, !PT ;  /* 0x000000ff54547812 */ /* 0x010fc800078ec0ff */
[----:B------:R-:W-:-:S05]  /*eee0*/  F2FP.F16.E4M3.UNPACK_B R84, R84 ;  /* 0x00000054ff54723e */ /* 0x000fca00020006ff */
[----:B------:R-:W-:-:S05]  /*eef0*/  HADD2.F32 R84, -RZ, R84.H0_H0 ;  /* 0x20000054ff547230 */ /* 0x000fca0000004100 */
[----:B------:R-:W-:-:S04]  /*ef00*/  FMUL R84, R84, UR40 ;  /* 0x0000002854547c20 */ /* 0x000fc80008400000 */
[----:B--2---:R-:W-:Y:S01]  /*ef10*/  FFMA R84, R224, UR41, R84 ;  /* 0x00000029e0547c23 */ /* 0x004fe20008000054 */
[----:B------:R-:W-:Y:S01]  /*ef20*/  LOP3.LUT R228, R228, 0xfffeffff, RZ, 0xc0, !PT ;  /* 0xfffeffffe4e47812 */ /* 0x000fe200078ec0ff */
[----:B------:R-:W2:Y:S03]  /*ef30*/  LDL.LU R224, [R1+0x60] ;  /* 0x0000600001e07983 */ /* 0x000ea60000300800 */
[----:B------:R-:W-:Y:S01]  /*ef40*/  F2FP.SATFINITE.E4M3.F32.PACK_AB_MERGE_C R84, RZ, R84, RZ ;  /* 0x00000054ff54723e */ /* 0x000fe200048070ff */
[----:B------:R-:W4:Y:S04]  /*ef50*/  LDL.LU R226, [R1+0x64] ;  /* 0x0000640001e27983 */ /* 0x000f280000300800 */
[----:B------:R0:W-:Y:S02]  /*ef60*/  @!P4 STG.E.U8 desc[UR46][R8.64+0x28], R84 ;  /* 0x000028540800c986 */ /* 0x0001e4000c10112e */
[----:B0-----:R-:W0:Y:S02]  /*ef70*/  @!P3 LDC.64 R8, c[0x0][0x5c0] ;  /* 0x00017000ff08bb82 */ /* 0x001e240000000a00 */
[----:B0-----:R-:W-:-:S02]  /*ef80*/  @!P3 IADD3 R8, P4, R82, R8, RZ ;  /* 0x000000085208b210 */ /* 0x001fc40007f9e0ff */
[----:B------:R-:W-:-:S06]  /*ef90*/  PRMT R82, RZ, 0x7610, R82 ;  /* 0x00007610ff527816 */ /* 0x000fcc0000000052 */
[----:B------:R-:W3:Y:S01]  /*efa0*/  @!P3 LDG.E.U8 R82, desc[UR46][R36.64+0x29] ;  /* 0x0000292e2452b981 */ /* 0x000ee2000c1e1100 */
[----:B------:R-:W-:Y:S02]  /*efb0*/  @P2 LOP3.LUT R228, R228, 0x10000, RZ, 0xfc, !PT ;  /* 0x00010000e4e42812 */ /* 0x000fe400078efcff */
[----:B------:R-:W-:Y:S02]  /*efc0*/  ISETP.LT.OR P2, PT, R38, 0x32, !P0 ;  /* 0x000000322600780c */ /* 0x000fe40004741670 */
[----:B------:R-:W-:-:S11]  /*efd0*/  LOP3.LUT R228, R228, 0xffff7fff, RZ, 0xc0, !PT ;  /* 0xffff7fffe4e47812 */ /* 0x000fd600078ec0ff */
[----:B------:R-:W-:Y:S02]  /*efe0*/  @!P2 IADD3 R124, P5, P6, R2, R24, R3 ;  /* 0x00000018027ca210 */ /* 0x000fe40007ebe003 */
[----:B------:R-:W-:Y:S02]  /*eff0*/  @P2 LOP3.LUT R228, R228, 0x8000, RZ, 0xfc, !PT ;  /* 0x00008000e4e42812 */ /* 0x000fe400078efcff */
[----:B------:R-:W-:Y:S02]  /*f000*/  @!P2 IADD3.X R129, R6, R40, R4, P5, P6 ;  /* 0x000000280681a210 */ /* 0x000fe40002fec404 */
[----:B------:R-:W-:Y:S01]  /*f010*/  ISETP.LT.OR P2, PT, R38, 0x39, !P0 ;  /* 0x000000392600780c */ /* 0x000fe20004741670 */
[----:B------:R-:W-:-:S12]  /*f020*/  @!P3 IMAD.X R9, R83, 0x1, R9, P4 ;  /* 0x000000015309b824 */ /* 0x000fd800020e0609 */
[----:B------:R-:W-:-:S04]  /*f030*/  @!P2 IADD3 R121, P5, P6, R2, R24, R3 ;  /* 0x000000180279a210 */ /* 0x000fc80007ebe003 */
[----:B------:R-:W-:Y:S02]  /*f040*/  @!P2 IADD3.X R128, R6, R40, R4, P5, P6 ;  /* 0x000000280680a210 */ /* 0x000fe40002fec404 */
[----:B------:R-:W-:Y:S02]  /*f050*/  ISETP.LT.OR P6, PT, R38, 0x3a, !P0 ;  /* 0x0000003a2600780c */ /* 0x000fe400047c1670 */
[----:B------:R-:W-:-:S04]  /*f060*/  LOP3.LUT R228, R228, 0xffffbfff, RZ, 0xc0, !PT ;  /* 0xffffbfffe4e47812 */ /* 0x000fc800078ec0ff */
[----:B------:R-:W-:Y:S02]  /*f070*/  @P2 LOP3.LUT R228, R228, 0x4000, RZ, 0xfc, !PT ;  /* 0x00004000e4e42812 */ /* 0x000fe400078efcff */
[----:B------:R-:W-:Y:S02]  /*f080*/  ISETP.GE.AND P2, PT, R39, 0x1, PT ;  /* 0x000000012700780c */ /* 0x000fe40003f46270 */
[----:B---3--:R-:W-:-:S04]  /*f090*/  LOP3.LUT R82, R82, 0xff, RZ, 0xc0, !PT ;  /* 0x000000ff52527812 */ /* 0x008fc800078ec0ff */
[----:B------:R-:W-:-:S05]  /*f0a0*/  F2FP.F16.E4M3.UNPACK_B R82, R82 ;  /* 0x00000052ff52723e */ /* 0x000fca00020006ff */
[----:B------:R-:W-:-:S05]  /*f0b0*/  HADD2.F32 R82, -RZ, R82.H0_H0 ;  /* 0x20000052ff527230 */ /* 0x000fca0000004100 */
[----:B------:R-:W-:-:S04]  /*f0c0*/  FMUL R82, R82, UR40 ;  /* 0x0000002852527c20 */ /* 0x000fc80008400000 */
[----:B------:R-:W-:Y:S01]  /*f0d0*/  FFMA R82, R225, UR41, R82 ;  /* 0x00000029e1527c23 */ /* 0x000fe20008000052 */
[----:B------:R-:W-:Y:S01]  /*f0e0*/  LOP3.LUT P5, RZ, R228, 0x80, RZ, 0xc0, !PT ;  /* 0x00000080e4ff7812 */ /* 0x000fe200078ac0ff */
[----:B------:R-:W3:Y:S03]  /*f0f0*/  LDL.LU R225, [R1+0x68] ;  /* 0x0000680001e17983 */ /* 0x000ee60000300800 */
[----:B------:R-:W-:-:S05]  /*f100*/  F2FP.SATFINITE.E4M3.F32.PACK_AB_MERGE_C R82, RZ, R82, RZ ;  /* 0x00000052ff52723e */ /* 0x000fca00048070ff */
[----:B------:R0:W-:Y:S01]  /*f110*/  @!P3 STG.E.U8 desc[UR46][R8.64+0x29], R82 ;  /* 0x000029520800b986 */ /* 0x0001e2000c10112e */
[----:B------:R-:W-:-:S04]  /*f120*/  @!P6 IADD3 R120, P3, P4, R2, R24, R3 ;  /* 0x000000180278e210 */ /* 0x000fc80007c7e003 */
[----:B------:R-:W-:Y:S02]  /*f130*/  @!P6 IADD3.X R126, R6, R40, R4, P3, P4 ;  /* 0x00000028067ee210 */ /* 0x000fe40001fe8404 */
[----:B------:R-:W-:Y:S02]  /*f140*/  ISETP.LT.OR P3, PT, R38, 0x31, !P2 ;  /* 0x000000312600780c */ /* 0x000fe40005761670 */
[----:B0-----:R-:W-:-:S11]  /*f150*/  PRMT R8, RZ, 0x7610, R8 ;  /* 0x00007610ff087816 */ /* 0x001fd60000000008 */
[----:B------:R-:W2:Y:S02]  /*f160*/  @!P3 LDG.E.U8 R8, desc[UR46][R26.64+0x30] ;  /* 0x0000302e1a08b981 */ /* 0x000ea4000c1e1100 */
[----:B--2---:R-:W-:-:S04]  /*f170*/  LOP3.LUT R8, R8, 0xff, RZ, 0xc0, !PT ;  /* 0x000000ff08087812 */ /* 0x004fc800078ec0ff */
[----:B------:R-:W-:-:S05]  /*f180*/  F2FP.F16.E4M3.UNPACK_B R8, R8 ;  /* 0x00000008ff08723e */ /* 0x000fca00020006ff */
[----:B------:R-:W-:-:S05]  /*f190*/  HADD2.F32 R8, -RZ, R8.H0_H0 ;  /* 0x20000008ff087230 */ /* 0x000fca0000004100 */
[----:B------:R-:W-:-:S04]  /*f1a0*/  FMUL R8, R8, UR40 ;  /* 0x0000002808087c20 */ /* 0x000fc80008400000 */
[----:B------:R-:W-:Y:S02]  /*f1b0*/  FFMA R82, R224, UR41, R8 ;  /* 0x00000029e0527c23 */ /* 0x000fe40008000008 */
[----:B------:R-:W0:Y:S01]  /*f1c0*/  @!P3 LDC.64 R8, c[0x0][0x5c0] ;  /* 0x00017000ff08bb82 */ /* 0x000e220000000a00 */
[----:B------:R-:W-:Y:S01]  /*f1d0*/  LOP3.LUT R227, R227, 0xfffbffff, RZ, 0xc0, !PT ;  /* 0xfffbffffe3e37812 */ /* 0x000fe200078ec0ff */
        /* <DEDUP_REMOVED lines=9> */
[----:B------:R-:W-:-:S04]  /*f270*/  @P5 LOP3.LUT R227, R227, 0x40000, RZ, 0xfc, !PT ;  /* 0x00040000e3e35812 */ /* 0x000fc800078efcff */
[----:B------:R-:W-:-:S04]  /*f280*/  LOP3.LUT R227, R227, 0xffff7fff, RZ, 0xc0, !PT ;  /* 0xffff7fffe3e37812 */ /* 0x000fc800078ec0ff */
[----:B------:R-:W-:Y:S02]  /*f290*/  @P6 LOP3.LUT R227, R227, 0x8000, RZ, 0xfc, !PT ;  /* 0x00008000e3e36812 */ /* 0x000fe400078efcff */
[----:B------:R-:W-:Y:S02]  /*f2a0*/  LOP3.LUT P6, RZ, R229, 0x800000, RZ, 0xc0, !PT ;  /* 0x00800000e5ff7812 */ /* 0x000fe400078cc0ff */
        /* <DEDUP_REMOVED lines=12> */
[----:B------:R-:W-:-:S04]  /*f370*/  @!P5 IADD3 R138, P3, P4, R2, R24, R5 ;  /* 0x00000018028ad210 */ /* 0x000fc80007c7e005 */
[----:B------:R-:W-:Y:S02]  /*f380*/  @!P5 IADD3.X R139, R6, R40, R7, P3, P4 ;  /* 0x00000028068bd210 */ /* 0x000fe40001fe8407 */
[----:B------:R-:W-:-:S13]  /*f390*/  ISETP.LT.OR P5, PT, R38, 0x42, !P1 ;  /* 0x000000422600780c */ /* 0x000fda0004fa1670 */
[----:B------:R-:W-:-:S04]  /*f3a0*/  @!P5 IADD3 R141, P3, P4, R2, R24, R5 ;  /* 0x00000018028dd210 */ /* 0x000fc80007c7e005 */
[----:B------:R-:W-:Y:S02]  /*f3b0*/  @!P5 IADD3.X R144, R6, R40, R7, P3, P4 ;  /* 0x000000280690d210 */ /* 0x000fe40001fe8407 */
        /* <DEDUP_REMOVED lines=9> */
[----:B0-----:R-:W-:-:S06]  /*f450*/  PRMT R8, RZ, 0x7610, R8 ;  /* 0x00007610ff087816 */ /* 0x001fcc0000000008 */
        /* <DEDUP_REMOVED lines=11> */
[----:B------:R0:W-:Y:S01]  /*f510*/  @!P5 STG.E.U8 desc[UR46][R118.64+0x31], R8 ;  /* 0x000031087600d986 */ /* 0x0001e2000c10112e */
[----:B------:R-:W-:-:S13]  /*f520*/  ISETP.LT.OR P5, PT, R38, 0x4a, !P1 ;  /* 0x0000004a2600780c */ /* 0x000fda0004fa1670 */
[----:B------:R-:W-:-:S04]  /*f530*/  @!P5 IADD3 R145, P4, P3, R2, R24, R5 ;  /* 0x000000180291d210 */ /* 0x000fc80007b9e005 */
[----:B------:R-:W-:Y:S02]  /*f540*/  @!P5 IADD3.X R148, R6, R40, R7, P4, P3 ;  /* 0x000000280694d210 */ /* 0x000fe400027e6407 */
[----:B------:R-:W-:Y:S02]  /*f550*/  ISETP.LT.OR P3, PT, R38, 0x39, !P2 ;  /* 0x000000392600780c */ /* 0x000fe40005761670 */
[----:B0-----:R-:W-:-:S11]  /*f560*/  PRMT R8, RZ, 0x7610, R8 ;  /* 0x00007610ff087816 */ /* 0x001fd60000000008 */
[----:B------:R-:W4:Y:S02]  /*f570*/  @!P3 LDG.E.U8 R8, desc[UR46][R26.64+0x38] ;  /* 0x0000382e1a08b981 */ /* 0x000f24000c1e1100 */
[----:B----4-:R-:W-:-:S04]  /*f580*/  LOP3.LUT R8, R8, 0xff, RZ, 0xc0, !PT ;  /* 0x000000ff08087812 */ /* 0x010fc800078ec0ff */
[----:B------:R-:W-:-:S05]  /*f590*/  F2FP.F16.E4M3.UNPACK_B R8, R8 ;  /* 0x00000008ff08723e */ /* 0x000fca00020006ff */
[----:B------:R-:W-:-:S05]  /*f5a0*/  HADD2.F32 R8, -RZ, R8.H0_H0 ;  /* 0x20000008ff087230 */ /* 0x000fca0000004100 */
[----:B------:R-:W-:-:S04]  /*f5b0*/  FMUL R8, R8, UR40 ;  /* 0x0000002808087c20 */ /* 0x000fc80008400000 */
[----:B---3--:R-:W-:Y:S02]  /*f5c0*/  FFMA R82, R225, UR41, R8 ;  /* 0x00000029e1527c23 */ /* 0x008fe40008000008 */
[----:B------:R-:W0:Y:S01]  /*f5d0*/  @!P3 LDC.64 R8, c[0x0][0x5c0] ;  /* 0x00017000ff08bb82 */ /* 0x000e220000000a00 */
[----:B------:R-:W-:Y:S01]  /*f5e0*/  LOP3.LUT P5, RZ, R229, 0x1000000, RZ, 0xc0, !PT ;  /* 0x01000000e5ff7812 */ /* 0x000fe200078ac0ff */
[----:B------:R-:W3:Y:S01]  /*f5f0*/  LDL.LU R225, [R1+0x78] ;  /* 0x0000780001e17983 */ /* 0x000ee20000300800 */
        /* <DEDUP_REMOVED lines=10> */
[----:B----4-:R-:W-:-:S04]  /*f6a0*/  LOP3.LUT R82, R82, 0xff, RZ, 0xc0, !PT ;  /* 0x000000ff52527812 */ /* 0x010fc800078ec0ff */
[----:B------:R-:W-:-:S05]  /*f6b0*/  F2FP.F16.E4M3.UNPACK_B R82, R82 ;  /* 0x00000052ff52723e */ /* 0x000fca00020006ff */
[----:B------:R-:W-:-:S05]  /*f6c0*/  HADD2.F32 R82, -RZ, R82.H0_H0 ;  /* 0x20000052ff527230 */ /* 0x000fca0000004100 */
[----:B------:R-:W-:-:S04]  /*f6d0*/  FMUL R82, R82, UR40 ;  /* 0x0000002852527c20 */ /* 0x000fc80008400000 */
[----:B--2---:R-:W-:Y:S01]  /*f6e0*/  FFMA R82, R224, UR41, R82 ;  /* 0x00000029e0527c23 */ /* 0x004fe20008000052 */
[----:B------:R-:W-:Y:S01]  /*f6f0*/  LOP3.LUT P2, RZ, R229, 0x400000, RZ, 0xc0, !PT ;  /* 0x00400000e5ff7812 */ /* 0x000fe2000784c0ff */
[----:B------:R-:W2:Y:S03]  /*f700*/  LDL.LU R224, [R1+0x7c] ;  /* 0x00007c0001e07983 */ /* 0x000ea60000300800 */
[----:B------:R-:W-:-:S05]  /*f710*/  F2FP.SATFINITE.E4M3.F32.PACK_AB_MERGE_C R82, RZ, R82, RZ ;  /* 0x00000052ff52723e */ /* 0x000fca00048070ff */
[----:B------:R0:W-:Y:S02]  /*f720*/  @!P3 STG.E.U8 desc[UR46][R8.64+0x39], R82 ;  /* 0x000039520800b986 */ /* 0x0001e4000c10112e */
[----:B0-----:R-:W-:-:S06]  /*f730*/  PRMT R8, RZ, 0x7610, R8 ;  /* 0x00007610ff087816 */ /* 0x001fcc0000000008 */
[----:B------:R-:W4:Y:S02]  /*f740*/  @!P5 LDG.E.U8 R8, desc[UR46][R28.64+0x38] ;  /* 0x0000382e1c08d981 */ /* 0x000f24000c1e1100 */
[----:B----4-:R-:W-:-:S04]  /*f750*/  LOP3.LUT R8, R8, 0xff, RZ, 0xc0, !PT ;  /* 0x000000ff08087812 */ /* 0x010fc800078ec0ff */
[----:B------:R-:W-:-:S05]  /*f760*/  F2FP.F16.E4M3.UNPACK_B R8, R8 ;  /* 0x00000008ff08723e */ /* 0x000fca00020006ff */
[----:B------:R-:W-:-:S05]  /*f770*/  HADD2.F32 R8, -RZ, R8.H0_H0 ;  /* 0x20000008ff087230 */ /* 0x000fca0000004100 */
[----:B------:R-:W-:-:S04]  /*f780*/  FMUL R8, R8, UR40 ;  /* 0x0000002808087c20 */ /* 0x000fc80008400000 */
[----:B---3--:R-:W-:Y:S01]  /*f790*/  FFMA R8, R225, UR41, R8 ;  /* 0x00000029e1087c23 */ /* 0x008fe20008000008 */
[----:B------:R-:W-:Y:S01]  /*f7a0*/  LOP3.LUT P6, RZ, R229, 0x4000000, RZ, 0xc0, !PT ;  /* 0x04000000e5ff7812 */ /* 0x000fe200078cc0ff */
[----:B------:R-:W3:Y:S03]  /*f7b0*/  LDL.LU R225, [R1+0x80] ;  /* 0x0000800001e17983 */ /* 0x000ee60000300800 */
        /* <DEDUP_REMOVED lines=15> */
[----:B------:R-:W-:Y:S02]  /*f8b0*/  @P1 LOP3.LUT R227, R227, 0x20000, RZ, 0xfc, !PT ;  /* 0x00020000e3e31812 */ /* 0x000fe400078efcff */
[----:B------:R-:W-:Y:S02]  /*f8c0*/  ISETP.LT.OR P1, PT, R38, 0x41, !P0 ;  /* 0x000000412600780c */ /* 0x000fe40004721670 */
[----:B------:R-:W-:-:S11]  /*f8d0*/  LOP3.LUT R228, R228, 0xfffffff7, RZ, 0xc0, !PT ;  /* 0xfffffff7e4e47812 */ /* 0x000fd600078ec0ff */
[----:B------:R-:W-:Y:S02]  /*f8e0*/  @!P1 IADD3 R135, P4, P3, R2, R24, R3 ;  /* 0x0000001802879210 */ /* 0x000fe40007b9e003 */
[----:B------:R-:W-:Y:S02]  /*f8f0*/  @P1 LOP3.LUT R228, R228, 0x8, RZ, 0xfc, !PT ;  /* 0x00000008e4e41812 */ /* 0x000fe400078efcff */
[----:B------:R-:W-:Y:S02]  /*f900*/  @!P1 IADD3.X R136, R6, R40, R4, P4, P3 ;  /* 0x0000002806889210 */ /* 0x000fe400027e6404 */
[----:B------:R-:W-:Y:S02]  /*f910*/  ISETP.LT.OR P1, PT, R38, 0x42, !P0 ;  /* 0x000000422600780c */ /* 0x000fe40004721670 */
[----:B------:R-:W-:-:S11]  /*f920*/  LOP3.LUT R228, R228, 0xfffffffb, RZ, 0xc0, !PT ;  /* 0xfffffffbe4e47812 */ /* 0x000fd600078ec0ff */
[----:B------:R-:W-:-:S04]  /*f930*/  @P1 LOP3.LUT R228, R228, 0x4, RZ, 0xfc, !PT ;  /* 0x00000004e4e41812 */ /* 0x000fc800078efcff */
[----:B------:R-:W-:Y:S02]  /*f940*/  LOP3.LUT P5, RZ, R228, 0x200, RZ, 0xc0, !PT ;  /* 0x00000200e4ff7812 */ /* 0x000fe400078ac0ff */
[----:B----4-:R-:W-:-:S04]  /*f950*/  LOP3.LUT R8, R8, 0xff, RZ, 0xc0, !PT ;  /* 0x000000ff08087812 */ /* 0x010fc800078ec0ff */
[----:B------:R-:W-:-:S05]  /*f960*/  F2FP.F16.E4M3.UNPACK_B R8, R8 ;  /* 0x00000008ff08723e */ /* 0x000fca00020006ff */
[----:B------:R-:W-:-:S05]  /*f970*/  HADD2.F32 R8, -RZ, R8.H0_H0 ;  /* 0x20000008ff087230 */ /* 0x000fca0000004100 */
[----:B------:R-:W-:-:S04]  /*f980*/  FMUL R8, R8, UR40 ;  /* 0x0000002808087c20 */ /* 0x000fc80008400000 */
[----:B---3--:R-:W-:Y:S01]  /*f990*/  FFMA R8, R225, UR41, R8 ;  /* 0x00000029e1087c23 */ /* 0x008fe20008000008 */
[----:B------:R-:W-:Y:S01]  /*f9a0*/  @!P1 IADD3 R140, P4, P3, R2, R24, R3 ;  /* 0x00000018028c9210 */ /* 0x000fe20007b9e003 */
[----:B------:R-:W3:Y:S03]  /*f9b0*/  LDL.LU R225, [R1+0x88] ;  /* 0x0000880001e17983 */ /* 0x000ee60000300800 */
[----:B------:R-:W-:-:S05]  /*f9c0*/  F2FP.SATFINITE.E4M3.F32.PACK_AB_MERGE_C R8, RZ, R8, RZ ;  /* 0x00000008ff08723e */ /* 0x000fca00048070ff */
[----:B------:R0:W-:Y:S02]  /*f9d0*/  @!P6 STG.E.U8 desc[UR46][R110.64+0x30], R8 ;  /* 0x000030086e00e986 */ /* 0x0001e4000c10112e */
[----:B0-----:R-:W-:-:S06]  /*f9e0*/  PRMT R8, RZ, 0x7610, R8 ;  /* 0x00007610ff087816 */ /* 0x001fcc0000000008 */
[----:B------:R-:W4:Y:S01]  /*f9f0*/  @!P5 LDG.E.U8 R8, desc[UR46][R30.64+0x31] ;  /* 0x0000312e1e08d981 */ /* 0x000f22000c1e1100 */
[----:B------:R-:W-:Y:S02]  /*fa00*/  @!P1 IADD3.X R142, R6, R40, R4, P4, P3 ;  /* 0x00000028068e9210 */ /* 0x000fe400027e6404 */
[----:B------:R-:W-:Y:S02]  /*fa10*/  ISETP.LT.OR P1, PT, R38, 0x49, !P0 ;  /* 0x000000492600780c */ /* 0x000fe40004721670 */
[----:B------:R-:W-:-:S11]  /*fa20*/  LOP3.LUT R228, R228, 0xfffffffd, RZ, 0xc0, !PT ;  /* 0xfffffffde4e47812 */ /* 0x000fd600078ec0ff */
[----:B------:R-:W-:Y:S02]  /*fa30*/  @!P1 IADD3 R137, P4, P3, R2, R24, R3 ;  /* 0x0000001802899210 */ /* 0x000fe40007b9e003 */
[----:B------:R-:W-:Y:S02]  /*fa40*/  @P1 LOP3.LUT R228, R228, 0x2, RZ, 0xfc, !PT ;  /* 0x00000002e4e41812 */ /* 0x000fe400078efcff */
[----:B------:R-:W-:Y:S02]  /*fa50*/  @!P1 IADD3.X R146, R6, R40, R4, P4, P3 ;  /* 0x0000002806929210 */ /* 0x000fe400027e6404 */
[----:B------:R-:W-:Y:S02]  /*fa60*/  LOP3.LUT P1, RZ, R227, 0x20000, RZ, 0xc0, !PT ;  /* 0x00020000e3ff7812 */ /* 0x000fe4000782c0ff */
[----:B------:R-:W-:Y:S02]  /*fa70*/  PRMT R82, RZ, 0x7610, R82 ;  /* 0x00007610ff527816 */ /* 0x000fe40000000052 */
        /* <DEDUP_REMOVED lines=8> */
[----:B------:R0:W-:Y:S01]  /*fb00*/  @!P5 STG.E.U8 desc[UR46][R104.64+0x31], R8 ;  /* 0x000031086800d986 */ /* 0x0001e2000c10112e */
[----:B------:R-:W-:-:S13]  /*fb10*/  ISETP.LT.OR P5, PT, R38, 0x31, !P1 ;  /* 0x000000312600780c */ /* 0x000fda0004fa1670 */
[----:B------:R-:W4:Y:S01]  /*fb20*/  @!P5 LDG.E.U8 R82, desc[UR46][R32.64+0x30] ;  /* 0x0000302e2052d981 */ /* 0x000f22000c1e1100 */
[----:B------:R-:W-:Y:S01]  /*fb30*/  LOP3.LUT R228, R228, 0xfffffffe, RZ, 0xc0, !PT ;  /* 0xfffffffee4e47812 */ /* 0x000fe200078ec0ff */
[----:B0-----:R-:W0:Y:S01]  /*fb40*/  @!P5 LDC.64 R8, c[0x0][0x5c0] ;  /* 0x00017000ff08db82 */ /* 0x001e220000000a00 */
[----:B------:R-:W-:Y:S02]  /*fb50*/  @!P2 IADD3 R134, P4, P3, R2, R24, R3 ;  /* 0x000000180286a210 */ /* 0x000fe40007b9e003 */
[----:B------:R-:W-:Y:S02]  /*fb60*/  @P2 LOP3.LUT R228, R228, 0x1, RZ, 0xfc, !PT ;  /* 0x00000001e4e42812 */ /* 0x000fe400078efcff */
[----:B------:R-:W-:Y:S02]  /*fb70*/  @!P2 IADD3.X R133, R6, R40, R4, P4, P3 ;  /* 0x000000280685a210 */ /* 0x000fe400027e6404 */
[C---:B------:R-:W-:Y:S02]  /*fb80*/  ISETP.LT.OR P2, PT, R38.reuse, 0x51, !P1 ;  /* 0x000000512600780c */ /* 0x040fe40004f41670 */
[----:B------:R-:W-:-:S11]  /*fb90*/  ISETP.LT.OR P6, PT, R38, 0x52, !P1 ;  /* 0x000000522600780c */ /* 0x000fd60004fc1670 */
[----:B------:R-:W-:-:S04]  /*fba0*/  @!P2 IADD3 R132, P4, P3, R2, R24, R5 ;  /* 0x000000180284a210 */ /* 0x000fc80007b9e005 */
[----:B------:R-:W-:Y:S02]  /*fbb0*/  @!P2 IADD3.X R119, R6, R40, R7, P4, P3 ;  /* 0x000000280677a210 */ /* 0x000fe400027e6407 */
[----:B------:R-:W-:-:S04]  /*fbc0*/  @!P6 IADD3 R118, P4, P3, R2, R24, R5 ;  /* 0x000000180276e210 */ /* 0x000fc80007b9e005 */
[----:B------:R-:W-:Y:S02]  /*fbd0*/  @!P6 IADD3.X R117, R6, R40, R7, P4, P3 ;  /* 0x000000280675e210 */ /* 0x000fe400027e6407 */
[----:B------:R-:W-:Y:S02]  /*fbe0*/  ISETP.LT.OR P6, PT, R38, 0x59, !P1 ;  /* 0x000000592600780c */ /* 0x000fe40004fc1670 */
[----:B------:R-:W-:-:S11]  /*fbf0*/  LOP3.LUT P2, RZ, R227, 0x10000, RZ, 0xc0, !PT ;  /* 0x00010000e3ff7812 */ /* 0x000fd6000784c0ff */
[----:B------:R-:W-:-:S04]  /*fc00*/  @!P6 IADD3 R116, P4, P3, R2, R24, R5 ;  /* 0x000000180274e210 */ /* 0x000fc80007b9e005 */
[----:B------:R-:W-:Y:S02]  /*fc10*/  @!P6 IADD3.X R115, R6, R40, R7, P4, P3 ;  /* 0x000000280673e210 */ /* 0x000fe400027e6407 */
[----:B0-----:R-:W-:-:S05]  /*fc20*/  @!P5 IADD3 R8, P3, R109, R8, RZ ;  /* 0x000000086d08d210 */ /* 0x001fca0007f7e0ff */
[----:B------:R-:W-:Y:S01]  /*fc30*/  @!P5 IMAD.X R9, R114, 0x1, R9, P3 ;  /* 0x000000017209d824 */ /* 0x000fe200018e0609 */
        /* <DEDUP_REMOVED lines=30> */
[----:B0-----:R-:W-:-:S06]  /*fe20*/  PRMT R8, RZ, 0x7610, R8 ;  /* 0x00007610ff087816 */ /* 0x001fcc0000000008 */
[----:B------:R-:W3:Y:S01]  /*fe30*/  @!P4 LDG.E.U8 R8, desc[UR46][R30.64+0x38] ;  /* 0x0000382e1e08c981 */ /* 0x000ee2000c1e1100 */
[----:B------:R-:W-:Y:S02]  /*fe40*/  @P6 LOP3.LUT R228, R228, 0x80, RZ, 0xfc, !PT ;  /* 0x00000080e4e46812 */ /* 0x000fe400078efcff */
[----:B------:R-:W-:Y:S02]  /*fe50*/  LOP3.LUT P6, RZ, R229, 0x80000000, RZ, 0xc0, !PT ;  /* 0x80000000e5ff7812 */ /* 0x000fe400078cc0ff */
[----:B---3--:R-:W-:-:S04]  /*fe60*/  LOP3.LUT R8, R8, 0xff, RZ, 0xc0, !PT ;  /* 0x000000ff08087812 */ /* 0x008fc800078ec0ff */
[----:B------:R-:W-:-:S05]  /*fe70*/  F2FP.F16.E4M3.UNPACK_B R8, R8 ;  /* 0x00000008ff08723e */ /* 0x000fca00020006ff */
[----:B------:R-:W-:-:S05]  /*fe80*/  HADD2.F32 R8, -RZ, R8.H0_H0 ;  /* 0x20000008ff087230 */ /* 0x000fca0000004100 */
[----:B------:R-:W-:-:S04]  /*fe90*/  FMUL R8, R8, UR40 ;  /* 0x0000002808087c20 */ /* 0x000fc80008400000 */
[----:B------:R-:W-:Y:S01]  /*fea0*/  FFMA R8, R225, UR41, R8 ;  /* 0x00000029e1087c23 */ /* 0x000fe20008000008 */
[----:B------:R-:W-:Y:S01]  /*feb0*/  PRMT R85, RZ, 0x7610, R85 ;  /* 0x00007610ff557816 */ /* 0x000fe20000000055 */
[----:B------:R-:W3:Y:S03]  /*fec0*/  LDL.LU R225, [R1+0x9c] ;  /* 0x00009c0001e17983 */ /* 0x000ee60000300800 */
[----:B------:R-:W-:-:S05]  /*fed0*/  F2FP.SATFINITE.E4M3.F32.PACK_AB_MERGE_C R8, RZ, R8, RZ ;  /* 0x00000008ff08723e */ /* 0x000fca00048070ff */
[----:B------:R0:W-:Y:S02]  /*fee0*/  @!P4 STG.E.U8 desc[UR46][R106.64+0x38], R8 ;  /* 0x000038086a00c986 */ /* 0x0001e4000c10112e */
[----:B0-----:R-:W-:-:S06]  /*fef0*/  PRMT R8, RZ, 0x7610, R8 ;  /* 0x00007610ff087816 */ /* 0x001fcc0000000008 */
[----:B------:R-:W2:Y:S01]  /*ff00*/  @!P6 LDG.E.U8 R8, desc[UR46][R30.64+0x39] ;  /* 0x0000392e1e08e981 */ /* 0x000ea2000c1e1100 */
[----:B------:R-:W-:Y:S02]  /*ff10*/  ISETP.LT.OR P5, PT, R38, 0x52, !P0 ;  /* 0x000000522600780c */ /* 0x000fe400047a1670 */
[----:B------:R-:W-:Y:S02]  /*ff20*/  LOP3.LUT R228, R228, 0xffffffbf, RZ, 0xc0, !PT ;  /* 0xffffffbfe4e47812 */ /* 0x000fe400078ec0ff */
[----:B--2---:R-:W-:-:S04]  /*ff30*/  LOP3.LUT R8, R8, 0xff, RZ, 0xc0, !PT ;  /* 0x000000ff08087812 */ /* 0x004fc800078ec0ff */
[----:B------:R-:W-:-:S05]  /*ff40*/  F2FP.F16.E4M3.UNPACK_B R8, R8 ;  /* 0x00000008ff08723e */ /* 0x000fca00020006ff */
[----:B------:R-:W-:-:S05]  /*ff50*/  HADD2.F32 R8, -RZ, R8.H0_H0 ;  /* 0x20000008ff087230 */ /* 0x000fca0000004100 */
[----:B------:R-:W-:-:S04]  /*ff60*/  FMUL R8, R8, UR40 ;  /* 0x0000002808087c20 */ /* 0x000fc80008400000 */
[----:B------:R-:W-:Y:S01]  /*ff70*/  FFMA R8, R224, UR41, R8 ;  /* 0x00000029e0087c23 */ /* 0x000fe20008000008 */
[----:B------:R-:W-:Y:S01]  /*ff80*/  @!P5 IADD3 R109, P3, P2, R2, R24, R3 ;  /* 0x00000018026dd210 */ /* 0x000fe20007a7e003 */
[----:B------:R-:W2:Y:S03]  /*ff90*/  LDL.LU R224, [R1+0xa0] ;  /* 0x0000a00001e07983 */ /* 0x000ea60000300800 */
[----:B------:R-:W-:-:S05]  /*ffa0*/  F2FP.SATFINITE.E4M3.F32.PACK_AB_MERGE_C R8, RZ, R8, RZ ;  /* 0x00000008ff08723e */ /* 0x000fca00048070ff */
[----:B------:R0:W-:Y:S01]  /*ffb0*/  @!P6 STG.E.U8 desc[UR46][R96.64+0x39], R8 ;  /* 0x000039086000e986 */ /* 0x0001e2000c10112e */
[----:B------:R-:W-:-:S13]  /*ffc0*/  ISETP.LT.OR P6, PT, R38, 0x39, !P1 ;  /* 0x000000392600780c */ /* 0x000fda0004fc1670 */
[----:B------:R-:W4:Y:S01]  /*ffd0*/  @!P6 LDG.E.U8 R85, desc[UR46][R32.64+0x38] ;  /* 0x0000382e2055e981 */ /* 0x000f22000c1e1100 */
[----:B------:R-:W-:Y:S01]  /*ffe0*/  @P5 LOP3.LUT R228, R228, 0x40, RZ, 0xfc, !PT ;  /* 0x00000040e4e45812 */ /* 0x000fe200078efcff */
[----:B0-----:R-:W0:Y:S01]  /*fff0*/  @!P6 LDC.64 R8, c[0x0][0x5c0] ;  /* 0x00017000ff08eb82 */ /* 0x001e220000000a00 */
[----:B------:R-:W-:Y:S02]  /*10000*/  @!P5 IADD3.X R108, R6, R40, R4, P3, P2 ;  /* 0x00000028066cd210 */ /* 0x000fe40001fe4404 */
[C---:B------:R-:W-:Y:S02]  /*10010*/  ISETP.LT.OR P5, PT, R38.reuse, 0x59, !P0 ;  /* 0x000000592600780c */ /* 0x040fe400047a1670 */
[----:B------:R-:W-:-:S11]  /*10020*/  ISETP.LT.OR P4, PT, R38, 0x5a, !P0 ;  /* 0x0000005a2600780c */ /* 0x000fd60004781670 */
[----:B------:R-:W-:-:S04]  /*10030*/  @!P5 IADD3 R105, P3, P2, R2, R24, R3 ;  /* 0x000000180269d210 */ /* 0x000fc80007a7e003 */
[--C-:B------:R-:W-:Y:S02]  /*10040*/  @!P5 IADD3.X R104, R6, R40, R4.reuse, P3, P2 ;  /* 0x000000280668d210 */ /* 0x100fe40001fe4404 */
[----:B------:R-:W-:Y:S02]  /*10050*/  @!P4 IADD3 R41, P3, P2, R2, R24, R3 ;  /* 0x000000180229c210 */ /* 0x000fe40007a7e003 */
[----:B------:R-:W-:Y:S02]  /*10060*/  LOP3.LUT R227, R227, 0xffffefff, RZ, 0xc0, !PT ;  /* 0xffffefffe3e37812 */ /* 0x000fe400078ec0ff */
[----:B------:R-:W-:Y:S02]  /*10070*/  @!P4 IADD3.X R82, R6, R40, R4, P3, P2 ;  /* 0x000000280652c210 */ /* 0x000fe40001fe4404 */
[----:B------:R-:W-:Y:S02]  /*10080*/  ISETP.LT.OR P3, PT, R38, 0x61, !P1 ;  /* 0x000000612600780c */ /* 0x000fe40004f61670 */
[----:B------:R-:W-:-:S04]  /*10090*/  @P5 LOP3.LUT R227, R227, 0x1000, RZ, 0xfc, !PT ;  /* 0x00001000e3e35812 */ /* 0x000fc800078efcff */
[----:B------:R-:W-:-:S04]  /*100a0*/  LOP3.LUT R227, R227, 0xfffff7ff, RZ, 0xc0, !PT ;  /* 0xfffff7ffe3e37812 */ /* 0x000fc800078ec0ff */
[----:B------:R-:W-:-:S03]  /*100b0*/  @P0 LOP3.LUT R227, R227, 0x800, RZ, 0xfc, !PT ;  /* 0x00000800e3e30812 */ /* 0x000fc600078efcff */
[----:B------:R-:W-:-:S04]  /*100c0*/  @!P3 IADD3 R83, P0, P2, R2, R24, R5 ;  /* 0x000000180253b210 */ /* 0x000fc80007a1e005 */
[----:B------:R-:W-:Y:S02]  /*100d0*/  @!P3 IADD3.X R84, R6, R40, R7, P0, P2 ;  /* 0x000000280654b210 */ /* 0x000fe400007e4407 */
[----:B0-----:R-:W-:Y:S02]  /*100e0*/  @!P6 IADD3 R8, P2, R122, R8, RZ ;  /* 0x000000087a08e210 */ /* 0x001fe40007f5e0ff */
[----:B------:R-:W-:-:S03]  /*100f0*/  LOP3.LUT R227, R227, 0xffffdfff, RZ, 0xc0, !PT ;  /* 0xffffdfffe3e37812 */ /* 0x000fc600078ec0ff */
[----:B------:R-:W-:Y:S01]  /*10100*/  @!P6 IMAD.X R9, R123, 0x1, R9, P2 ;  /* 0x000000017b09e824 */ /* 0x000fe200010e0609 */
[----:B------:R-:W-:Y:S02]  /*10110*/  ISETP.LT.OR P2, PT, R38, 0x62, !P1 ;  /* 0x000000622600780c */ /* 0x000fe40004f41670 */
[----:B------:R-:W-:-:S04]  /*10120*/  @P4 LOP3.LUT R227, R227, 0x2000, RZ, 0xfc, !PT ;  /* 0x00002000e3e34812 */ /* 0x000fc800078efcff */
[----:B------:R-:W-:-:S04]  /*10130*/  LOP3.LUT R227, R227, 0xffffbfff, RZ, 0xc0, !PT ;  /* 0xffffbfffe3e37812 */ /* 0x000fc800078ec0ff */
[----:B------:R-:W-:Y:S02]  /*10140*/  @P3 LOP3.LUT R227, R227, 0x4000, RZ, 0xfc, !PT ;  /* 0x00004000e3e33812 */ /* 0x000fe400078efcff */
[----:B----4-:R-:W-:-:S04]  /*10150*/  LOP3.LUT R85, R85, 0xff, RZ, 0xc0, !PT ;  /* 0x000000ff55557812 */ /* 0x010fc800078ec0ff */
[----:B------:R-:W-:-:S05]  /*10160*/  F2FP.F16.E4M3.UNPACK_B R85, R85 ;  /* 0x00000055ff55723e */ /* 0x000fca00020006ff */
[----:B------:R-:W-:-:S05]  /*10170*/  HADD2.F32 R85, -RZ, R85.H0_H0 ;  /* 0x20000055ff557230 */ /* 0x000fca0000004100 */
[----:B------:R-:W-:-:S04]  /*10180*/  FMUL R85, R85, UR40 ;  /* 0x0000002855557c20 */ /* 0x000fc80008400000 */
[----:B------:R-:W-:Y:S01]  /*10190*/  FFMA R97, R226, UR41, R85 ;  /* 0x00000029e2617c23 */ /* 0x000fe20008000055 */
[----:B------:R-:W-:Y:S01]  /*101a0*/  @!P2 IADD3 R85, P4, P3, R2, R24, R5 ;  /* 0x000000180255a210 */ /* 0x000fe20007b9e005 */
[----:B------:R-:W4:Y:S03]  /*101b0*/  LDL.LU R226, [R1+0xa4] ;  /* 0x0000a40001e27983 */ /* 0x000f260000300800 */
[----:B------:R-:W-:Y:S02]  /*101c0*/  @!P2 IADD3.X R96, R6, R40, R7, P4, P3 ;  /* 0x000000280660a210 */ /* 0x000fe400027e6407 */
[----:B------:R-:W-:Y:S02]  /*101d0*/  ISETP.LT.OR P4, PT, R38, 0x3a, !P1 ;  /* 0x0000003a2600780c */ /* 0x000fe40004f81670 */
[----:B------:R-:W-:-:S05]  /*101e0*/  F2FP.SATFINITE.E4M3.F32.PACK_AB_MERGE_C R97, RZ, R97, RZ ;  /* 0x00000061ff61723e */ /* 0x000fca00048070ff */
[----:B------:R0:W-:Y:S02]  /*101f0*/  @!P6 STG.E.U8 desc[UR46][R8.64+0x38], R97 ;  /* 0x000038610800e986 */ /* 0x0001e4000c10112e */
[----:B0-----:R-:W-:-:S04]  /*10200*/  PRMT R97, RZ, 0x7610, R97 ;  /* 0x00007610ff617816 */ /* 0x001fc80000000061 */
[----:B------:R-:W0:Y:S02]  /*10210*/  @!P4 LDC.64 R8, c[0x0][0x5c0] ;  /* 0x00017000ff08cb82 */ /* 0x000e240000000a00 */
[----:B------:R-:W3:Y:S01]  /*10220*/  @!P4 LDG.E.U8 R97, desc[UR46][R32.64+0x39] ;  /* 0x0000392e2061c981 */ /* 0x000ee2000c1e1100 */
[----:B------:R-:W-:Y:S02]  /*10230*/  LOP3.LUT P0, RZ, R0, 0x10, RZ, 0xc0, !PT ;  /* 0x0000001000ff7812 */ /* 0x000fe4000780c0ff */
[----:B0-----:R-:W-:-:S05]  /*10240*/  @!P4 IADD3 R8, P3, R125, R8, RZ ;  /* 0x000000087d08c210 */ /* 0x001fca0007f7e0ff */
[----:B------:R-:W-:Y:S01]  /*10250*/  @!P4 IMAD.X R9, R130, 0x1, R9, P3 ;  /* 0x000000018209c824 */ /* 0x000fe200018e0609 */
[----:B---3--:R-:W-:-:S04]  /*10260*/  LOP3.LUT R97, R97, 0xff, RZ, 0xc0, !PT ;  /* 0x000000ff61617812 */ /* 0x008fc800078ec0ff */
[----:B------:R-:W-:-:S05]  /*10270*/  F2FP.F16.E4M3.UNPACK_B R97, R97 ;  /* 0x00000061ff61723e */ /* 0x000fca00020006ff */
[----:B------:R-:W-:-:S05]  /*10280*/  HADD2.F32 R97, -RZ, R97.H0_H0 ;  /* 0x20000061ff617230 */ /* 0x000fca0000004100 */
[----:B------:R-:W-:-:S04]  /*10290*/  FMUL R97, R97, UR40 ;  /* 0x0000002861617c20 */ /* 0x000fc80008400000 */
[--C-:B------:R-:W-:Y:S01]  /*102a0*/  FFMA R106, R225, UR41, R97.reuse ;  /* 0x00000029e16a7c23 */ /* 0x100fe20008000061 */
[----:B------:R-:W-:Y:S01]  /*102b0*/  PRMT R97, RZ, 0x7610, R97 ;  /* 0x00007610ff617816 */ /* 0x000fe20000000061 */
[----:B------:R-:W3:Y:S03]  /*102c0*/  LDL.LU R225, [R1+0xa8] ;  /* 0x0000a80001e17983 */ /* 0x000ee60000300800 */
[----:B------:R-:W-:-:S05]  /*102d0*/  F2FP.SATFINITE.E4M3.F32.PACK_AB_MERGE_C R107, RZ, R106, RZ ;  /* 0x0000006aff6b723e */ /* 0x000fca00048070ff */
[----:B------:R0:W-:Y:S04]  /*102e0*/  @!P4 STG.E.U8 desc[UR46][R8.64+0x39], R107 ;  /* 0x0000396b0800c986 */ /* 0x0001e8000c10112e */
[----:B------:R-:W2:Y:S01]  /*102f0*/  @!P0 LDG.E.U8 R97, desc[UR46][R34.64+0x30] ;  /* 0x0000302e22618981 */ /* 0x000ea2000c1e1100 */
[----:B------:R-:W-:Y:S02]  /*10300*/  LOP3.LUT P5, RZ, R0, 0x4, RZ, 0xc0, !PT ;  /* 0x0000000400ff7812 */ /* 0x000fe400078ac0ff */
[----:B--2---:R-:W-:-:S04]  /*10310*/  LOP3.LUT R97, R97, 0xff, RZ, 0xc0, !PT ;  /* 0x000000ff61617812 */ /* 0x004fc800078ec0ff */
[----:B------:R-:W-:-:S05]  /*10320*/  F2FP.F16.E4M3.UNPACK_B R97, R97 ;  /* 0x00000061ff61723e */ /* 0x000fca00020006ff */
[----:B------:R-:W-:-:S05]  /*10330*/  HADD2.F32 R97, -RZ, R97.H0_H0 ;  /* 0x20000061ff617230 */ /* 0x000fca0000004100 */
[----:B------:R-:W-:-:S04]  /*10340*/  FMUL R97, R97, UR40 ;  /* 0x0000002861617c20 */ /* 0x000fc80008400000 */
[----:B------:R-:W-:Y:S01]  /*10350*/  FFMA R97, R224, UR41, R97 ;  /* 0x00000029e0617c23 */ /* 0x000fe20008000061 */
[----:B------:R-:W-:Y:S01]  /*10360*/  LOP3.LUT P6, RZ, R228, 0x10000, RZ, 0xc0, !PT ;  /* 0x00010000e4ff7812 */ /* 0x000fe200078cc0ff */
[----:B------:R-:W2:Y:S03]  /*10370*/  LDL.LU R224, [R1+0xac] ;  /* 0x0000ac0001e07983 */ /* 0x000ea60000300800 */
[----:B------:R-:W-:Y:S02]  /*10380*/  F2FP.SATFINITE.E4M3.F32.PACK_AB_MERGE_C R123, RZ, R97, RZ ;  /* 0x00000061ff7b723e */ /* 0x000fe400048070ff */
[----:B------:R-:W-:-:S03]  /*10390*/  PRMT R97, RZ, 0x7610, R97 ;  /* 0x00007610ff617816 */ /* 0x000fc60000000061 */
[----:B------:R-:W-:Y:S04]  /*103a0*/  @!P0 STG.E.U8 desc[UR46][R100.64+0x30], R123 ;  /* 0x0000307b64008986 */ /* 0x000fe8000c10112e */
[----:B------:R-:W4:Y:S01]  /*103b0*/  @!P5 LDG.E.U8 R97, desc[UR46][R34.64+0x31] ;  /* 0x0000312e2261d981 */ /* 0x000f22000c1e1100 */
[----:B0-----:R-:W0:Y:S01]  /*103c0*/  @!P6 LDC.64 R8, c[0x0][0x5c0] ;  /* 0x00017000ff08eb82 */ /* 0x001e220000000a00 */
[----:B----4-:R-:W-:-:S04]  /*103d0*/  LOP3.LUT R97, R97, 0xff, RZ, 0xc0, !PT ;  /* 0x000000ff61617812 */ /* 0x010fc800078ec0ff */
[----:B------:R-:W-:-:S05]  /*103e0*/  F2FP.F16.E4M3.UNPACK_B R97, R97 ;  /* 0x00000061ff61723e */ /* 0x000fca00020006ff */
[----:B------:R-:W-:-:S05]  /*103f0*/  HADD2.F32 R97, -RZ, R97.H0_H0 ;  /* 0x20000061ff617230 */ /* 0x000fca0000004100 */
[----:B------:R-:W-:-:S04]  /*10400*/  FMUL R97, R97, UR40 ;  /* 0x0000002861617c20 */ /* 0x000fc80008400000 */
[----:B------:R-:W-:Y:S01]  /*10410*/  FFMA R97, R226, UR41, R97 ;  /* 0x00000029e2617c23 */ /* 0x000fe20008000061 */
[----:B------:R-:W-:Y:S01]  /*10420*/  LOP3.LUT P3, RZ, R228, 0x8000, RZ, 0xc0, !PT ;  /* 0x00008000e4ff7812 */ /* 0x000fe2000786c0ff */
[----:B------:R-:W4:Y:S03]  /*10430*/  LDL.LU R226, [R1+0xb0] ;  /* 0x0000b00001e27983 */ /* 0x000f260000300800 */
[----:B------:R-:W-:Y:S02]  /*10440*/  F2FP.SATFINITE.E4M3.F32.PACK_AB_MERGE_C R107, RZ, R97, RZ ;  /* 0x00000061ff6b723e */ /* 0x000fe400048070ff */
[----:B------:R-:W-:-:S03]  /*10450*/  PRMT R97, RZ, 0x7610, R97 ;  /* 0x00007610ff617816 */ /* 0x000fc60000000061 */
[----:B------:R1:W-:Y:S04]  /*10460*/  @!P5 STG.E.U8 desc[UR46][R94.64+0x31], R107 ;  /* 0x0000316b5e00d986 */ /* 0x0003e8000c10112e */
[----:B------:R-:W3:Y:S01]  /*10470*/  @!P6 LDG.E.U8 R97, desc[UR46][R36.64+0x30] ;  /* 0x0000302e2461e981 */ /* 0x000ee2000c1e1100 */
[----:B0-----:R-:W-:-:S05]  /*10480*/  @!P6 IADD3 R8, P0, R127, R8, RZ ;  /* 0x000000087f08e210 */ /* 0x001fca0007f1e0ff */
[----:B------:R-:W-:Y:S01]  /*10490*/  @!P6 IMAD.X R9, R131, 0x1, R9, P0 ;  /* 0x000000018309e824 */ /* 0x000fe200000e0609 */
[----:B-1----:R-:W-:Y:S02]  /*104a0*/  PRMT R94, RZ, 0x7610, R94 ;  /* 0x00007610ff5e7816 */ /* 0x002fe4000000005e */
        /* <DEDUP_REMOVED lines=8> */
[----:B------:R0:W-:Y:S04]  /*10530*/  @!P6 STG.E.U8 desc[UR46][R8.64+0x30], R97 ;  /* 0x000030610800e986 */ /* 0x0001e8000c10112e */
[----:B------:R-:W2:Y:S01]  /*10540*/  @!P3 LDG.E.U8 R94, desc[UR46][R36.64+0x31] ;  /* 0x0000312e245eb981 */ /* 0x000ea2000c1e1100 */
[----:B0-----:R-:W0:Y:S02]  /*10550*/  @!P3 LDC.64 R8, c[0x0][0x5c0] ;  /* 0x00017000ff08bb82 */ /* 0x001e240000000a00 */
[----:B0-----:R-:W-:-:S05]  /*10560*/  @!P3 IADD3 R8, P6, R124, R8, RZ ;  /* 0x000000087c08b210 */ /* 0x001fca0007fde0ff */
[----:B------:R-:W-:Y:S01]  /*10570*/  @!P3 IMAD.X R9, R129, 0x1, R9, P6 ;  /* 0x000000018109b824 */ /* 0x000fe200030e0609 */
        /* <DEDUP_REMOVED lines=9> */
[----:B------:R0:W-:Y:S04]  /*10610*/  @!P3 STG.E.U8 desc[UR46][R8.64+0x31], R95 ;  /* 0x0000315f0800b986 */ /* 0x0001e8000c10112e */
[----:B------:R-:W4:Y:S02]  /*10620*/  @!P4 LDG.E.U8 R94, desc[UR46][R34.64+0x38] ;  /* 0x0000382e225ec981 */ /* 0x000f24000c1e1100 */
        /* <DEDUP_REMOVED lines=9> */
[----:B------:R-:W-:Y:S04]  /*106c0*/  @!P4 STG.E.U8 desc[UR46][R98.64+0x38], R97 ;  /* 0x000038616200c986 */ /* 0x000fe8000c10112e */
[----:B------:R-:W3:Y:S01]  /*106d0*/  @!P0 LDG.E.U8 R94, desc[UR46][R34.64+0x39] ;  /* 0x0000392e225e8981 */ /* 0x000ee2000c1e1100 */
[----:B0-----:R-:W0:Y:S01]  /*106e0*/  @!P5 LDC.64 R8, c[0x0][0x5c0] ;  /* 0x00017000ff08db82 */ /* 0x001e220000000a00 */
[----:B---3--:R-:W-:-:S04]  /*106f0*/  LOP3.LUT R94, R94, 0xff, RZ, 0xc0, !PT ;  /* 0x000000ff5e5e7812 */ /* 0x008fc800078ec0ff */
[----:B------:R-:W-:-:S05]  /*10700*/  F2FP.F16.E4M3.UNPACK_B R94, R94 ;  /* 0x0000005eff5e723e */ /* 0x000fca00020006ff */
[----:B------:R-:W-:-:S05]  /*10710*/  HADD2.F32 R94, -RZ, R94.H0_H0 ;  /* 0x2000005eff5e7230 */ /* 0x000fca0000004100 */
[----:B------:R-:W-:-:S04]  /*10720*/  FMUL R94, R94, UR40 ;  /* 0x000000285e5e7c20 */ /* 0x000fc80008400000 */
[----:B------:R-:W-:Y:S01]  /*10730*/  FFMA R94, R225, UR41, R94 ;  /* 0x00000029e15e7c23 */ /* 0x000fe2000800005e */
[----:B------:R-:W-:Y:S01]  /*10740*/  LOP3.LUT P6, RZ, R227, 0x8000, RZ, 0xc0, !PT ;  /* 0x00008000e3ff7812 */ /* 0x000fe200078cc0ff */
[----:B------:R-:W3:Y:S03]  /*10750*/  LDL.LU R225, [R1+0xc0] ;  /* 0x0000c00001e17983 */ /* 0x000ee60000300800 */
[----:B------:R-:W-:Y:S02]  /*10760*/  F2FP.SATFINITE.E4M3.F32.PACK_AB_MERGE_C R95, RZ, R94, RZ ;  /* 0x0000005eff5f723e */ /* 0x000fe400048070ff */
[----:B------:R-:W-:-:S03]  /*10770*/  PRMT R94, RZ, 0x7610, R94 ;  /* 0x00007610ff5e7816 */ /* 0x000fc6000000005e */
[----:B------:R1:W-:Y:S04]  /*10780*/  @!P0 STG.E.U8 desc[UR46][R88.64+0x39], R95 ;  /* 0x0000395f58008986 */ /* 0x0003e8000c10112e */
[----:B------:R-:W2:Y:S01]  /*10790*/  @!P5 LDG.E.U8 R94, desc[UR46][R36.64+0x38] ;  /* 0x0000382e245ed981 */ /* 0x000ea2000c1e1100 */
[----:B0-----:R-:W-:-:S05]  /*107a0*/  @!P5 IADD3 R8, P0, R121, R8, RZ ;  /* 0x000000087908d210 */ /* 0x001fca0007f1e0ff */
[----:B------:R-:W-:Y:S01]  /*107b0*/  @!P5 IMAD.X R9, R128, 0x1, R9, P0 ;  /* 0x000000018009d824 */ /* 0x000fe200000e0609 */
[----:B-1----:R-:W-:Y:S02]  /*107c0*/  PRMT R88, RZ, 0x7610, R88 ;  /* 0x00007610ff587816 */ /* 0x002fe40000000058 */
[----:B--2---:R-:W-:-:S04]  /*107d0*/  LOP3.LUT R94, R94, 0xff, RZ, 0xc0, !PT ;  /* 0x000000ff5e5e7812 */ /* 0x004fc800078ec0ff */
[----:B------:R-:W-:-:S05]  /*107e0*/  F2FP.F16.E4M3.UNPACK_B R94, R94 ;  /* 0x0000005eff5e723e */ /* 0x000fca00020006ff */
[----:B------:R-:W-:-:S05]  /*107f0*/  HADD2.F32 R94, -RZ, R94.H0_H0 ;  /* 0x2000005eff5e7230 */ /* 0x000fca0000004100 */
[----:B------:R-:W-:-:S04]  /*10800*/  FMUL R94, R94, UR40 ;  /* 0x000000285e5e7c20 */ /* 0x000fc80008400000 */
[----:B------:R-:W-:Y:S02]  /*10810*/  FFMA R94, R224, UR41, R94 ;  /* 0x00000029e05e7c23 */ /* 0x000fe4000800005e */
[----:B------:R-:W2:Y:S03]  /*10820*/  LDL.LU R224, [R1+0xc4] ;  /* 0x0000c40001e07983 */ /* 0x000ea60000300800 */
[----:B------:R-:W-:-:S05]  /*10830*/  F2FP.SATFINITE.E4M3.F32.PACK_AB_MERGE_C R89, RZ, R94, RZ ;  /* 0x0000005eff59723e */ /* 0x000fca00048070ff */
[----:B------:R0:W-:Y:S04]  /*10840*/  @!P5 STG.E.U8 desc[UR46][R8.64+0x38], R89 ;  /* 0x000038590800d986 */ /* 0x0001e8000c10112e */
[----:B------:R-:W4:Y:S01]  /*10850*/  @!P6 LDG.E.U8 R88, desc[UR46][R36.64+0x39] ;  /* 0x0000392e2458e981 */ /* 0x000f22000c1e1100 */
[----:B0-----:R-:W0:Y:S01]  /*10860*/  @!P6 LDC.64 R8, c[0x0][0x5c0] ;  /* 0x00017000ff08eb82 */ /* 0x001e220000000a00 */
[----:B------:R-:W-:Y:S02]  /*10870*/  ISETP.GE.AND P5, PT, R39, 0x1, PT ;  /* 0x000000012700780c */ /* 0x000fe40003fa6270 */
[----:B0-----:R-:W-:-:S05]  /*10880*/  @!P6 IADD3 R8, P0, R120, R8, RZ ;  /* 0x000000087808e210 */ /* 0x001fca0007f1e0ff */
[----:B------:R-:W-:Y:S01]  /*10890*/  @!P6 IMAD.X R9, R126, 0x1, R9, P0 ;  /* 0x000000017e09e824 */ /* 0x000fe200000e0609 */
[----:B----4-:R-:W-:-:S04]  /*108a0*/  LOP3.LUT R88, R88, 0xff, RZ, 0xc0, !PT ;  /* 0x000000ff58587812 */ /* 0x010fc800078ec0ff */
[----:B------:R-:W-:-:S05]  /*108b0*/  F2FP.F16.E4M3.UNPACK_B R88, R88 ;  /* 0x00000058ff58723e */ /* 0x000fca00020006ff */
[----:B------:R-:W-:-:S05]  /*108c0*/  HADD2.F32 R88, -RZ, R88.H0_H0 ;  /* 0x20000058ff587230 */ /* 0x000fca0000004100 */
[----:B------:R-:W-:-:S04]  /*108d0*/  FMUL R88, R88, UR40 ;  /* 0x0000002858587c20 */ /* 0x000fc80008400000 */
[----:B------:R-:W-:Y:S01]  /*108e0*/  FFMA R88, R226, UR41, R88 ;  /* 0x00000029e2587c23 */ /* 0x000fe20008000058 */
[----:B------:R-:W-:Y:S01]  /*108f0*/  LOP3.LUT P4, RZ, R0, 0x2, RZ, 0xc0, !PT ;  /* 0x0000000200ff7812 */ /* 0x000fe2000788c0ff */
[----:B------:R-:W4:Y:S03]  /*10900*/  LDL.LU R226, [R1+0xc8] ;  /* 0x0000c80001e27983 */ /* 0x000f260000300800 */
[----:B------:R-:W-:-:S05]  /*10910*/  F2FP.SATFINITE.E4M3.F32.PACK_AB_MERGE_C R89, RZ, R88, RZ ;  /* 0x00000058ff59723e */ /* 0x000fca00048070ff */
[----:B------:R0:W-:Y:S01]  /*10920*/  @!P6 STG.E.U8 desc[UR46][R8.64+0x39], R89 ;  /* 0x000039590800e986 */ /* 0x0001e2000c10112e */
[----:B------:R-:W-:Y:S02]  /*10930*/  ISETP.LT.OR P6, PT, R38, 0x41, !P5 ;  /* 0x000000412600780c */ /* 0x000fe40006fc1670 */
[----:B------:R-:W-:-:S11]  /*10940*/  PRMT R88, RZ, 0x7610, R88 ;  /* 0x00007610ff587816 */ /* 0x000fd60000000058 */
[----:B------:R-:W3:Y:S01]  /*10950*/  @!P6 LDG.E.U8 R88, desc[UR46][R26.64+0x40] ;  /* 0x0000402e1a58e981 */ /* 0x000ee2000c1e1100 */
[----:B0-----:R-:W0:Y:S02]  /*10960*/  @!P6 LDC.64 R8, c[0x0][0x5c0] ;  /* 0x00017000ff08eb82 */ /* 0x001e240000000a00 */
[----:B0-----:R-:W-:-:S05]  /*10970*/  @!P6 IADD3 R8, P0, R24, R8, RZ ;  /* 0x000000081808e210 */ /* 0x001fca0007f1e0ff */
[----:B------:R-:W-:Y:S01]  /*10980*/  @!P6 IMAD.X R9, R40, 0x1, R9, P0 ;  /* 0x000000012809e824 */ /* 0x000fe200000e0609 */
        /* <DEDUP_REMOVED lines=9> */
[----:B------:R-:W-:Y:S02]  /*10a20*/  ISETP.LT.OR P6, PT, R38, 0x42, !P5 ;  /* 0x000000422600780c */ /* 0x000fe40006fc1670 */
[----:B------:R-:W-:-:S11]  /*10a30*/  PRMT R88, RZ, 0x7610, R88 ;  /* 0x00007610ff587816 */ /* 0x000fd60000000058 */
        /* <DEDUP_REMOVED lines=8> */
[----:B------:R-:W-:Y:S02]  /*10ac0*/  FFMA R88, R224, UR41, R88 ;  /* 0x00000029e0587c23 */ /* 0x000fe40008000058 */
        /* <DEDUP_REMOVED lines=9> */
[----:B------:R-:W-:-:S05]  /*10b60*/  FFMA R88, R226, UR41, R88 ;  /* 0x00000029e2587c23 */ /* 0x000fca0008000058 */
[----:B------:R-:W-:Y:S02]  /*10b70*/  F2FP.SATFINITE.E4M3.F32.PACK_AB_MERGE_C R95, RZ, R88, RZ ;  /* 0x00000058ff5f723e */ /* 0x000fe400048070ff */
[----:B------:R-:W-:-:S03]  /*10b80*/  PRMT R88, RZ, 0x7610, R88 ;  /* 0x00007610ff587816 */ /* 0x000fc60000000058 */
[----:B------:R-:W-:Y:S04]  /*10b90*/  @!P4 STG.E.U8 desc[UR46][R102.64+0x40], R95 ;  /* 0x0000405f6600c986 */ /* 0x000fe8000c10112e */
[----:B------:R-:W4:Y:S01]  /*10ba0*/  @!P0 LDG.E.U8 R88, desc[UR46][R28.64+0x41] ;  /* 0x0000412e1c588981 */ /* 0x000f22000c1e1100 */
[----:B------:R-:W-:-:S13]  /*10bb0*/  ISETP.LT.OR P6, PT, R38, 0x49, !P5 ;  /* 0x000000492600780c */ /* 0x000fda0006fc1670 */
[----:B0-----:R-:W0:Y:S01]  /*10bc0*/  @!P6 LDC.64 R8, c[0x0][0x5c0] ;  /* 0x00017000ff08eb82 */ /* 0x001e220000000a00 */
[----:B----4-:R-:W-:-:S04]  /*10bd0*/  LOP3.LUT R88, R88, 0xff, RZ, 0xc0, !PT ;  /* 0x000000ff58587812 */ /* 0x010fc800078ec0ff */
[----:B------:R-:W-:-:S05]  /*10be0*/  F2FP.F16.E4M3.UNPACK_B R88, R88 ;  /* 0x00000058ff58723e */ /* 0x000fca00020006ff */
[----:B------:R-:W-:-:S05]  /*10bf0*/  HADD2.F32 R88, -RZ, R88.H0_H0 ;  /* 0x20000058ff587230 */ /* 0x000fca0000004100 */
[----:B------:R-:W-:-:S04]  /*10c00*/  FMUL R88, R88, UR40 ;  /* 0x0000002858587c20 */ /* 0x000fc80008400000 */
[----:B---3--:R-:W-:Y:S02]  /*10c10*/  FFMA R88, R225, UR41, R88 ;  /* 0x00000029e1587c23 */ /* 0x008fe40008000058 */
[----:B------:R-:W3:Y:S03]  /*10c20*/  LDL.LU R225, [R1+0xd4] ;  /* 0x0000d40001e17983 */ /* 0x000ee60000300800 */
[----:B------:R-:W-:Y:S01]  /*10c30*/  F2FP.SATFINITE.E4M3.F32.PACK_AB_MERGE_C R89, RZ, R88, RZ ;  /* 0x00000058ff59723e */ /* 0x000fe200048070ff */
[----:B------:R-:W4:Y:S01]  /*10c40*/  LDL.LU R223, [R1+0xd8] ;  /* 0x0000d80001df7983 */ /* 0x000f220000300800 */
[----:B------:R-:W-:-:S03]  /*10c50*/  PRMT R88, RZ, 0x7610, R88 ;  /* 0x00007610ff587816 */ /* 0x000fc60000000058 */
[----:B------:R1:W-:Y:S04]  /*10c60*/  @!P0 STG.E.U8 desc[UR46][R92.64+0x41], R89 ;  /* 0x000041595c008986 */ /* 0x0003e8000c10112e */
[----:B------:R-:W2:Y:S01]  /*10c70*/  @!P6 LDG.E.U8 R88, desc[UR46][R26.64+0x48] ;  /* 0x0000482e1a58e981 */ /* 0x000ea2000c1e1100 */
        /* <DEDUP_REMOVED lines=9> */
[----:B-1----:R-:W-:Y:S01]  /*10d10*/  F2FP.SATFINITE.E4M3.F32.PACK_AB_MERGE_C R89, RZ, R88, RZ ;  /* 0x00000058ff59723e */ /* 0x002fe200048070ff */
[----:B------:R-:W2:Y:S04]  /*10d20*/  LDL.LU R226, [R1+0xe0] ;  /* 0x0000e00001e27983 */ /* 0x000ea80000300800 */
[----:B------:R0:W-:Y:S01]  /*10d30*/  @!P6 STG.E.U8 desc[UR46][R8.64+0x48], R89 ;  /* 0x000048590800e986 */ /* 0x0001e2000c10112e */
[----:B------:R-:W-:-:S02]  /*10d40*/  ISETP.LT.OR P6, PT, R38, 0x4a, !P5 ;  /* 0x0000004a2600780c */ /* 0x000fc40006fc1670 */
        /* <DEDUP_REMOVED lines=14> */
[----:B------:R-:W-:Y:S02]  /*10e30*/  LOP3.LUT P6, RZ, R229, 0x10000000, RZ, 0xc0, !PT ;  /* 0x10000000e5ff7812 */ /* 0x000fe400078cc0ff */
[----:B------:R-:W-:-:S11]  /*10e40*/  PRMT R88, RZ, 0x7610, R88 ;  /* 0x00007610ff587816 */ /* 0x000fd60000000058 */
        /* <DEDUP_REMOVED lines=10> */
[----:B0-----:R-:W-:Y:S02]  /*10ef0*/  PRMT R8, RZ, 0x7610, R8 ;  /* 0x00007610ff087816 */ /* 0x001fe40000000008 */
        /* <DEDUP_REMOVED lines=8> */
[----:B------:R-:W-:Y:S04]  /*10f80*/  @!P3 STG.E.U8 desc[UR46][R86.64+0x49], R9 ;  /* 0x000049095600b986 */ /* 0x000fe8000c10112e */
[----:B------:R-:W4:Y:S02]  /*10f90*/  @!P4 LDG.E.U8 R8, desc[UR46][R30.64+0x40] ;  /* 0x0000402e1e08c981 */ /* 0x000f24000c1e1100 */
[----:B----4-:R-:W-:-:S04]  /*10fa0*/  LOP3.LUT R8, R8, 0xff, RZ, 0xc0, !PT ;  /* 0x000000ff08087812 */ /* 0x010fc800078ec0ff */
[----:B------:R-:W-:-:S05]  /*10fb0*/  F2FP.F16.E4M3.UNPACK_B R8, R8 ;  /* 0x00000008ff08723e */ /* 0x000fca00020006ff */
[----:B------:R-:W-:-:S05]  /*10fc0*/  HADD2.F32 R8, -RZ, R8.H0_H0 ;  /* 0x20000008ff087230 */ /* 0x000fca0000004100 */
[----:B------:R-:W-:-:S04]  /*10fd0*/  FMUL R8, R8, UR40 ;  /* 0x0000002808087c20 */ /* 0x000fc80008400000 */
[----:B------:R-:W-:Y:S01]  /*10fe0*/  FFMA R8, R226, UR41, R8 ;  /* 0x00000029e2087c23 */ /* 0x000fe20008000008 */
[----:B------:R-:W-:Y:S01]  /*10ff0*/  ISETP.LT.OR P3, PT, R38, 0x41, !P1 ;  /* 0x000000412600780c */ /* 0x000fe20004f61670 */
[----:B------:R-:W4:Y:S03]  /*11000*/  LDL.LU R226, [R1+0xec] ;  /* 0x0000ec0001e27983 */ /* 0x000f260000300800 */
[----:B------:R-:W-:Y:S02]  /*11010*/  F2FP.SATFINITE.E4M3.F32.PACK_AB_MERGE_C R89, RZ, R8, RZ ;  /* 0x00000008ff59723e */ /* 0x000fe400048070ff */
[----:B------:R-:W-:-:S03]  /*11020*/  PRMT R8, RZ, 0x7610, R8 ;  /* 0x00007610ff087816 */ /* 0x000fc60000000008 */
[----:B------:R0:W-:Y:S04]  /*11030*/  @!P4 STG.E.U8 desc[UR46][R80.64+0x40], R89 ;  /* 0x000040595000c986 */ /* 0x0001e8000c10112e */
[----:B------:R-:W3:Y:S01]  /*11040*/  @!P0 LDG.E.U8 R8, desc[UR46][R30.64+0x41] ;  /* 0x0000412e1e088981 */ /* 0x000ee2000c1e1100 */
[----:B0-----:R-:W-:Y:S02]  /*11050*/  PRMT R80, RZ, 0x7610, R80 ;  /* 0x00007610ff507816 */ /* 0x001fe40000000050 */
        /* <DEDUP_REMOVED lines=8> */
[----:B------:R-:W0:Y:S03]  /*110e0*/  @!P3 LDC.64 R8, c[0x0][0x5c0] ;  /* 0x00017000ff08bb82 */ /* 0x000e260000000a00 */
[----:B------:R1:W-:Y:S01]  /*110f0*/  @!P0 STG.E.U8 desc[UR46][R78.64+0x41], R87 ;  /* 0x000041574e008986 */ /* 0x0003e2000c10112e */
[----:B0-----:R-:W-:-:S05]  /*11100*/  @!P3 IADD3 R8, P6, R138, R8, RZ ;  /* 0x000000088a08b210 */ /* 0x001fca0007fde0ff */
[----:B------:R-:W-:Y:S01]  /*11110*/  @!P3 IMAD.X R9, R139, 0x1, R9, P6 ;  /* 0x000000018b09b824 */ /* 0x000fe200030e0609 */
[----:B------:R-:W-:-:S13]  /*11120*/  ISETP.LT.OR P6, PT, R38, 0x41, !P1 ;  /* 0x000000412600780c */ /* 0x000fda0004fc1670 */
[----:B------:R-:W2:Y:S01]  /*11130*/  @!P6 LDG.E.U8 R80, desc[UR46][R32.64+0x40] ;  /* 0x0000402e2050e981 */ /* 0x000ea2000c1e1100 */
[----:B------:R-:W-:Y:S02]  /*11140*/  ISETP.LT.OR P3, PT, R38, 0x42, !P1 ;  /* 0x000000422600780c */ /* 0x000fe40004f61670 */
[----:B-1----:R-:W-:Y:S02]  /*11150*/  PRMT R78, RZ, 0x7610, R78 ;  /* 0x00007610ff4e7816 */ /* 0x002fe4000000004e */
[----:B--2---:R-:W-:-:S04]  /*11160*/  LOP3.LUT R80, R80, 0xff, RZ, 0xc0, !PT ;  /* 0x000000ff50507812 */ /* 0x004fc800078ec0ff */
[----:B------:R-:W-:-:S05]  /*11170*/  F2FP.F16.E4M3.UNPACK_B R80, R80 ;  /* 0x00000050ff50723e */ /* 0x000fca00020006ff */
[----:B------:R-:W-:-:S05]  /*11180*/  HADD2.F32 R80, -RZ, R80.H0_H0 ;  /* 0x20000050ff507230 */ /* 0x000fca0000004100 */
[----:B------:R-:W-:-:S04]  /*11190*/  FMUL R80, R80, UR40 ;  /* 0x0000002850507c20 */ /* 0x000fc80008400000 */
[----:B------:R-:W-:Y:S01]  /*111a0*/  FFMA R80, R224, UR41, R80 ;  /* 0x00000029e0507c23 */ /* 0x000fe20008000050 */
[----:B------:R-:W-:Y:S01]  /*111b0*/  LOP3.LUT P0, RZ, R229, 0x80000, RZ, 0xc0, !PT ;  /* 0x00080000e5ff7812 */ /* 0x000fe2000780c0ff */
[----:B------:R-:W2:Y:S03]  /*111c0*/  LDL.LU R224, [R1+0xf4] ;  /* 0x0000f40001e07983 */ /* 0x000ea60000300800 */
[----:B------:R-:W-:-:S05]  /*111d0*/  F2FP.SATFINITE.E4M3.F32.PACK_AB_MERGE_C R79, RZ, R80, RZ ;  /* 0x00000050ff4f723e */ /* 0x000fca00048070ff */
[----:B------:R0:W-:Y:S04]  /*111e0*/  @!P6 STG.E.U8 desc[UR46][R8.64+0x40], R79 ;  /* 0x0000404f0800e986 */ /* 0x0001e8000c10112e */
        /* <DEDUP_REMOVED lines=8> */
[----:B------:R-:W-:Y:S02]  /*11270*/  FFMA R78, R226, UR41, R78 ;  /* 0x00000029e24e7c23 */ /* 0x000fe4000800004e */
[----:B------:R-:W4:Y:S03]  /*11280*/  LDL.LU R226, [R1+0xf8] ;  /* 0x0000f80001e27983 */ /* 0x000f260000300800 */
[----:B------:R-:W-:Y:S02]  /*11290*/  F2FP.SATFINITE.E4M3.F32.PACK_AB_MERGE_C R79, RZ, R78, RZ ;  /* 0x0000004eff4f723e */ /* 0x000fe400048070ff */
[----:B------:R-:W-:-:S03]  /*112a0*/  PRMT R78, RZ, 0x7610, R78 ;  /* 0x00007610ff4e7816 */ /* 0x000fc6000000004e */
[----:B------:R-:W-:Y:S04]  /*112b0*/  @!P3 STG.E.U8 desc[UR46][R8.64+0x41], R79 ;  /* 0x0000414f0800b986 */ /* 0x000fe8000c10112e */
[----:B------:R-:W3:Y:S02]  /*112c0*/  @!P4 LDG.E.U8 R78, desc[UR46][R30.64+0x48] ;  /* 0x0000482e1e4ec981 */ /* 0x000ee4000c1e1100 */
[----:B---3--:R-:W-:-:S04]  /*112d0*/  LOP3.LUT R78, R78, 0xff, RZ, 0xc0, !PT ;  /* 0x000000ff4e4e7812 */ /* 0x008fc800078ec0ff */
[----:B------:R-:W-:-:S05]  /*112e0*/  F2FP.F16.E4M3.UNPACK_B R78, R78 ;  /* 0x0000004eff4e723e */ /* 0x000fca00020006ff */
[----:B------:R-:W-:-:S05]  /*112f0*/  HADD2.F32 R78, -RZ, R78.H0_H0 ;  /* 0x2000004eff4e7230 */ /* 0x000fca0000004100 */
[----:B------:R-:W-:-:S04]  /*11300*/  FMUL R78, R78, UR40 ;  /* 0x000000284e4e7c20 */ /* 0x000fc80008400000 */
[----:B------:R-:W-:Y:S02]  /*11310*/  FFMA R78, R225, UR41, R78 ;  /* 0x00000029e14e7c23 */ /* 0x000fe4000800004e */
[----:B------:R-:W3:Y:S03]  /*11320*/  LDL.LU R225, [R1+0xfc] ;  /* 0x0000fc0001e17983 */ /* 0x000ee60000300800 */
[----:B------:R-:W-:Y:S02]  /*11330*/  F2FP.SATFINITE.E4M3.F32.PACK_AB_MERGE_C R81, RZ, R78, RZ ;  /* 0x0000004eff51723e */ /* 0x000fe400048070ff */
[----:B------:R-:W-:-:S03]  /*11340*/  PRMT R78, RZ, 0x7610, R78 ;  /* 0x00007610ff4e7816 */ /* 0x000fc6000000004e */
[----:B------:R0:W-:Y:S04]  /*11350*/  @!P4 STG.E.U8 desc[UR46][R76.64+0x48], R81 ;  /* 0x000048514c00c986 */ /* 0x0001e8000c10112e */
[----:B------:R-:W2:Y:S01]  /*11360*/  @!P0 LDG.E.U8 R78, desc[UR46][R30.64+0x49] ;  /* 0x0000492e1e4e8981 */ /* 0x000ea2000c1e1100 */
[----:B------:R-:W-:Y:S02]  /*11370*/  ISETP.LT.OR P4, PT, R38, 0x49, !P1 ;  /* 0x000000492600780c */ /* 0x000fe40004f81670 */
[----:B0-----:R-:W-:-:S11]  /*11380*/  PRMT R76, RZ, 0x7610, R76 ;  /* 0x00007610ff4c7816 */ /* 0x001fd6000000004c */
[----:B------:R-:W0:Y:S01]  /*11390*/  @!P4 LDC.64 R8, c[0x0][0x5c0] ;  /* 0x00017000ff08cb82 */ /* 0x000e220000000a00 */
[----:B--2---:R-:W-:-:S04]  /*113a0*/  LOP3.LUT R78, R78, 0xff, RZ, 0xc0, !PT ;  /* 0x000000ff4e4e7812 */ /* 0x004fc800078ec0ff */
[----:B------:R-:W-:-:S05]  /*113b0*/  F2FP.F16.E4M3.UNPACK_B R78, R78 ;  /* 0x0000004eff4e723e */ /* 0x000fca00020006ff */
[----:B------:R-:W-:-:S05]  /*113c0*/  HADD2.F32 R78, -RZ, R78.H0_H0 ;  /* 0x2000004eff4e7230 */ /* 0x000fca0000004100 */
[----:B------:R-:W-:-:S04]  /*113d0*/  FMUL R78, R78, UR40 ;  /* 0x000000284e4e7c20 */ /* 0x000fc80008400000 */
[----:B------:R-:W-:Y:S01]  /*113e0*/  FFMA R78, R224, UR41, R78 ;  /* 0x00000029e04e7c23 */ /* 0x000fe2000800004e */
[----:B0-----:R-:W-:Y:S01]  /*113f0*/  @!P4 IADD3 R8, P6, R143, R8, RZ ;  /* 0x000000088f08c210 */ /* 0x001fe20007fde0ff */
[----:B------:R-:W2:Y:S03]  /*11400*/  LDL.LU R224, [R1+0x100] ;  /* 0x0001000001e07983 */ /* 0x000ea60000300800 */
[----:B------:R-:W-:-:S05]  /*11410*/  F2FP.SATFINITE.E4M3.F32.PACK_AB_MERGE_C R79, RZ, R78, RZ ;  /* 0x0000004eff4f723e */ /* 0x000fca00048070ff */
[----:B------:R0:W-:Y:S04]  /*11420*/  @!P0 STG.E.U8 desc[UR46][R74.64+0x49], R79 ;  /* 0x0000494f4a008986 */ /* 0x0001e8000c10112e */
[----:B------:R-:W4:Y:S01]  /*11430*/  @!P4 LDG.E.U8 R76, desc[UR46][R32.64+0x48] ;  /* 0x0000482e204cc981 */ /* 0x000f22000c1e1100 */
[----:B------:R-:W-:Y:S01]  /*11440*/  ISETP.LT.OR P0, PT, R38, 0x4a, !P1 ;  /* 0x0000004a2600780c */ /* 0x000fe20004f01670 */
[----:B------:R-:W-:Y:S01]  /*11450*/  @!P4 IMAD.X R9, R147, 0x1, R9, P6 ;  /* 0x000000019309c824 */ /* 0x000fe200030e0609 */
[----:B0-----:R-:W-:Y:S02]  /*11460*/  PRMT R74, RZ, 0x7610, R74 ;  /* 0x00007610ff4a7816 */ /* 0x001fe4000000004a */
        /* <DEDUP_REMOVED lines=8> */
[----:B------:R0:W-:Y:S04]  /*114f0*/  @!P4 STG.E.U8 desc[UR46][R8.64+0x48], R75 ;  /* 0x0000484b0800c986 */ /* 0x0001e8000c10112e */
[----:B------:R-:W3:Y:S01]  /*11500*/  @!P0 LDG.E.U8 R74, desc[UR46][R32.64+0x49] ;  /* 0x0000492e204a8981 */ /* 0x000ee2000c1e1100 */
[----:B0-----:R-:W0:Y:S02]  /*11510*/  @!P0 LDC.64 R8, c[0x0][0x5c0] ;  /* 0x00017000ff088b82 */ /* 0x001e240000000a00 */
[----:B0-----:R-:W-:-:S05]  /*11520*/  @!P0 IADD3 R8, P6, R145, R8, RZ ;  /* 0x0000000891088210 */ /* 0x001fca0007fde0ff */
[----:B------:R-:W-:Y:S01]  /*11530*/  @!P0 IMAD.X R9, R148, 0x1, R9, P6 ;  /* 0x0000000194098824 */ /* 0x000fe200030e0609 */
[----:B------:R-:W-:Y:S02]  /*11540*/  LOP3.LUT P6, RZ, R229, 0x40000, RZ, 0xc0, !PT ;  /* 0x00040000e5ff7812 */ /* 0x000fe400078cc0ff */
        /* <DEDUP_REMOVED lines=11> */
[----:B0-----:R-:W0:Y:S01]  /*11600*/  @!P4 LDC.64 R8, c[0x0][0x5c0] ;  /* 0x00017000ff08cb82 */ /* 0x001e220000000a00 */
        /* <DEDUP_REMOVED lines=10> */
[----:B------:R-:W4:Y:S01]  /*116b0*/  @!P3 LDG.E.U8 R74, desc[UR46][R34.64+0x41] ;  /* 0x0000412e224ab981 */ /* 0x000f22000c1e1100 */
[----:B-1----:R-:W-:Y:S02]  /*116c0*/  PRMT R72, RZ, 0x7610, R72 ;  /* 0x00007610ff487816 */ /* 0x002fe40000000048 */
[----:B----4-:R-:W-:-:S04]  /*116d0*/  LOP3.LUT R74, R74, 0xff, RZ, 0xc0, !PT ;  /* 0x000000ff4a4a7812 */ /* 0x010fc800078ec0ff */
[----:B------:R-:W-:-:S05]  /*116e0*/  F2FP.F16.E4M3.UNPACK_B R74, R74 ;  /* 0x0000004aff4a723e */ /* 0x000fca00020006ff */
[----:B------:R-:W-:-:S05]  /*116f0*/  HADD2.F32 R74, -RZ, R74.H0_H0 ;  /* 0x2000004aff4a7230 */ /* 0x000fca0000004100 */
[----:B------:R-:W-:-:S04]  /*11700*/  FMUL R74, R74, UR40 ;  /* 0x000000284a4a7c20 */ /* 0x000fc80008400000 */
[----:B------:R-:W-:Y:S01]  /*11710*/  FFMA R74, R226, UR41, R74 ;  /* 0x00000029e24a7c23 */ /* 0x000fe2000800004a */
[----:B0-----:R-:W-:Y:S01]  /*11720*/  @!P4 IADD3 R8, P6, R135, R8, RZ ;  /* 0x000000088708c210 */ /* 0x001fe20007fde0ff */
[----:B------:R-:W4:Y:S03]  /*11730*/  LDL.LU R226, [R1+0x110] ;  /* 0x0001100001e27983 */ /* 0x000f260000300800 */
[----:B------:R-:W-:-:S05]  /*11740*/  F2FP.SATFINITE.E4M3.F32.PACK_AB_MERGE_C R75, RZ, R74, RZ ;  /* 0x0000004aff4b723e */ /* 0x000fca00048070ff */
[----:B------:R0:W-:Y:S04]  /*11750*/  @!P3 STG.E.U8 desc[UR46][R70.64+0x41], R75 ;  /* 0x0000414b4600b986 */ /* 0x0001e8000c10112e */
[----:B------:R-:W3:Y:S01]  /*11760*/  @!P4 LDG.E.U8 R72, desc[UR46][R36.64+0x40] ;  /* 0x0000402e2448c981 */ /* 0x000ee2000c1e1100 */
[----:B------:R-:W-:Y:S01]  /*11770*/  @!P4 IMAD.X R9, R136, 0x1, R9, P6 ;  /* 0x000000018809c824 */ /* 0x000fe200030e0609 */
        /* <DEDUP_REMOVED lines=38> */
[----:B-1----:R-:W-:Y:S02]  /*119e0*/  PRMT R68, RZ, 0x7610, R68 ;  /* 0x00007610ff447816 */ /* 0x002fe40000000044 */
[----:B---3--:R-:W-:-:S04]  /*119f0*/  LOP3.LUT R70, R70, 0xff, RZ, 0xc0, !PT ;  /* 0x000000ff46467812 */ /* 0x008fc800078ec0ff */
[----:B------:R-:W-:-:S05]  /*11a00*/  F2FP.F16.E4M3.UNPACK_B R70, R70 ;  /* 0x00000046ff46723e */ /* 0x000fca00020006ff */
[----:B------:R-:W-:-:S05]  /*11a10*/  HADD2.F32 R70, -RZ, R70.H0_H0 ;  /* 0x20000046ff467230 */ /* 0x000fca0000004100 */
[----:B------:R-:W-:-:S04]  /*11a20*/  FMUL R70, R70, UR40 ;  /* 0x0000002846467c20 */ /* 0x000fc80008400000 */
[----:B------:R-:W-:Y:S01]  /*11a30*/  FFMA R70, R225, UR41, R70 ;  /* 0x00000029e1467c23 */ /* 0x000fe20008000046 */
[----:B0-----:R-:W-:Y:S01]  /*11a40*/  @!P4 IADD3 R8, P6, R137, R8, RZ ;  /* 0x000000088908c210 */ /* 0x001fe20007fde0ff */
[----:B------:R-:W3:Y:S03]  /*11a50*/  LDL.LU R225, [R1+0x120] ;  /* 0x0001200001e17983 */ /* 0x000ee60000300800 */
[----:B------:R-:W-:-:S05]  /*11a60*/  F2FP.SATFINITE.E4M3.F32.PACK_AB_MERGE_C R71, RZ, R70, RZ ;  /* 0x00000046ff47723e */ /* 0x000fca00048070ff */
[----:B------:R0:W-:Y:S04]  /*11a70*/  @!P3 STG.E.U8 desc[UR46][R66.64+0x49], R71 ;  /* 0x000049474200b986 */ /* 0x0001e8000c10112e */
[----:B------:R-:W2:Y:S01]  /*11a80*/  @!P4 LDG.E.U8 R68, desc[UR46][R36.64+0x48] ;  /* 0x0000482e2444c981 */ /* 0x000ea2000c1e1100 */
[----:B------:R-:W-:Y:S01]  /*11a90*/  @!P4 IMAD.X R9, R146, 0x1, R9, P6 ;  /* 0x000000019209c824 */ /* 0x000fe200030e0609 */
[----:B0-----:R-:W-:Y:S02]  /*11aa0*/  PRMT R66, RZ, 0x7610, R66 ;  /* 0x00007610ff427816 */ /* 0x001fe40000000042 */
        /* <DEDUP_REMOVED lines=10> */
[----:B------:R-:W-:Y:S02]  /*11b50*/  PRMT R68, RZ, 0x7610, R68 ;  /* 0x00007610ff447816 */ /* 0x000fe40000000044 */
[----:B0-----:R-:W-:-:S05]  /*11b60*/  @!P0 IADD3 R8, P6, R134, R8, RZ ;  /* 0x0000000886088210 */ /* 0x001fca0007fde0ff */
[----:B------:R-:W-:Y:S01]  /*11b70*/  @!P0 IMAD.X R9, R133, 0x1, R9, P6 ;  /* 0x0000000185098824 */ /* 0x000fe200030e0609 */
[----:B------:R-:W-:Y:S02]  /*11b80*/  ISETP.LT.OR P6, PT, R38, 0x51, !P5 ;  /* 0x000000512600780c */ /* 0x000fe40006fc1670 */
        /* <DEDUP_REMOVED lines=8> */
[----:B------:R-:W0:Y:S03]  /*11c10*/  @!P6 LDC.64 R66, c[0x0][0x5c0] ;  /* 0x00017000ff42eb82 */ /* 0x000e260000000a00 */
[----:B------:R1:W-:Y:S04]  /*11c20*/  @!P0 STG.E.U8 desc[UR46][R8.64+0x49], R69 ;  /* 0x0000494508008986 */ /* 0x0003e8000c10112e */
[----:B------:R-:W3:Y:S01]  /*11c30*/  @!P6 LDG.E.U8 R68, desc[UR46][R26.64+0x50] ;  /* 0x0000502e1a44e981 */ /* 0x000ee2000c1e1100 */
        /* <DEDUP_REMOVED lines=9> */
[----:B-1----:R-:W-:-:S05]  /*11cd0*/  F2FP.SATFINITE.E4M3.F32.PACK_AB_MERGE_C R69, RZ, R68, RZ ;  /* 0x00000044ff45723e */ /* 0x002fca00048070ff */
[----:B------:R0:W-:Y:S01]  /*11ce0*/  @!P6 STG.E.U8 desc[UR46][R66.64+0x50], R69 ;  /* 0x000050454200e986 */ /* 0x0001e2000c10112e */
[----:B------:R-:W-:Y:S02]  /*11cf0*/  ISETP.LT.OR P6, PT, R38, 0x52, !P5 ;  /* 0x000000522600780c */ /* 0x000fe40006fc1670 */
[----:B------:R-:W-:-:S11]  /*11d00*/  PRMT R68, RZ, 0x7610, R68 ;  /* 0x00007610ff447816 */ /* 0x000fd60000000044 */
[----:B------:R-:W2:Y:S01]  /*11d10*/  @!P6 LDG.E.U8 R68, desc[UR46][R26.64+0x51] ;  /* 0x0000512e1a44e981 */ /* 0x000ea2000c1e1100 */
[----:B------:R-:W1:Y:S01]  /*11d20*/  @!P6 LDC.64 R8, c[0x0][0x5c0] ;  /* 0x00017000ff08eb82 */ /* 0x000e620000000a00 */
[----:B0-----:R-:W-:Y:S02]  /*11d30*/  PRMT R66, RZ, 0x7610, R66 ;  /* 0x00007610ff427816 */ /* 0x001fe40000000042 */
[----:B-1----:R-:W-:-:S05]  /*11d40*/  @!P6 IADD3 R8, P3, R24, R8, RZ ;  /* 0x000000081808e210 */ /* 0x002fca0007f7e0ff */
[----:B------:R-:W-:Y:S01]  /*11d50*/  @!P6 IMAD.X R9, R40, 0x1, R9, P3 ;  /* 0x000000012809e824 */ /* 0x000fe200018e0609 */
        /* <DEDUP_REMOVED lines=16> */
[----:B------:R-:W-:Y:S01]  /*11e60*/  F2FP.SATFINITE.E4M3.F32.PACK_AB_MERGE_C R69, RZ, R66, RZ ;  /* 0x00000042ff45723e */ /* 0x000fe200048070ff */
[----:B------:R-:W4:Y:S01]  /*11e70*/  LDL.LU R223, [R1+0x138] ;  /* 0x0001380001df7983 */ /* 0x000f220000300800 */
[----:B------:R-:W-:-:S03]  /*11e80*/  PRMT R66, RZ, 0x7610, R66 ;  /* 0x00007610ff427816 */ /* 0x000fc60000000042 */
[----:B------:R1:W-:Y:S04]  /*11e90*/  @!P4 STG.E.U8 desc[UR46][R64.64+0x50], R69 ;  /* 0x000050454000c986 */ /* 0x0003e8000c10112e */
[----:B------:R-:W3:Y:S01]  /*11ea0*/  @!P0 LDG.E.U8 R66, desc[UR46][R28.64+0x51] ;  /* 0x0000512e1c428981 */ /* 0x000ee2000c1e1100 */
[----:B0-----:R-:W0:Y:S01]  /*11eb0*/  @!P6 LDC.64 R8, c[0x0][0x5c0] ;  /* 0x00017000ff08eb82 */ /* 0x001e220000000a00 */
[----:B-1----:R-:W-:Y:S02]  /*11ec0*/  PRMT R64, RZ, 0x7610, R64 ;  /* 0x00007610ff407816 */ /* 0x002fe40000000040 */
[----:B---3--:R-:W-:-:S04]  /*11ed0*/  LOP3.LUT R66, R66, 0xff, RZ, 0xc0, !PT ;  /* 0x000000ff42427812 */ /* 0x008fc800078ec0ff */
[----:B------:R-:W-:-:S05]  /*11ee0*/  F2FP.F16.E4M3.UNPACK_B R66, R66 ;  /* 0x00000042ff42723e */ /* 0x000fca00020006ff */
[----:B------:R-:W-:-:S05]  /*11ef0*/  HADD2.F32 R66, -RZ, R66.H0_H0 ;  /* 0x20000042ff427230 */ /* 0x000fca0000004100 */
[----:B------:R-:W-:-:S04]  /*11f00*/  FMUL R66, R66, UR40 ;  /* 0x0000002842427c20 */ /* 0x000fc80008400000 */
[----:B------:R-:W-:-:S05]  /*11f10*/  FFMA R66, R225, UR41, R66 ;  /* 0x00000029e1427c23 */ /* 0x000fca0008000042 */
[----:B------:R-:W-:-:S05]  /*11f20*/  F2FP.SATFINITE.E4M3.F32.PACK_AB_MERGE_C R67, RZ, R66, RZ ;  /* 0x00000042ff43723e */ /* 0x000fca00048070ff */
        /* <DEDUP_REMOVED lines=8> */
[----:B--2---:R-:W-:Y:S01]  /*11fb0*/  FFMA R64, R224, UR41, R64 ;  /* 0x00000029e0407c23 */ /* 0x004fe20008000040 */
[----:B------:R-:W-:Y:S01]  /*11fc0*/  LOP3.LUT P4, RZ, R229, 0x80, RZ, 0xc0, !PT ;  /* 0x00000080e5ff7812 */ /* 0x000fe2000788c0ff */
[----:B------:R-:W2:Y:S03]  /*11fd0*/  LDL.LU R224, [R1+0x13c] ;  /* 0x00013c0001e07983 */ /* 0x000ea60000300800 */
[----:B------:R-:W-:Y:S01]  /*11fe0*/  F2FP.SATFINITE.E4M3.F32.PACK_AB_MERGE_C R65, RZ, R64, RZ ;  /* 0x00000040ff41723e */ /* 0x000fe200048070ff */
[----:B------:R-:W3:Y:S04]  /*11ff0*/  LDL.LU R225, [R1+0x140] ;  /* 0x0001400001e17983 */ /* 0x000ee80000300800 */
[----:B------:R0:W-:Y:S01]  /*12000*/  @!P6 STG.E.U8 desc[UR46][R8.64+0x58], R65 ;  /* 0x000058410800e986 */ /* 0x0001e2000c10112e */
[----:B------:R-:W-:-:S02]  /*12010*/  ISETP.LT.OR P6, PT, R38, 0x5a, !P5 ;  /* 0x0000005a2600780c */ /* 0x000fc40006fc1670 */
[----:B------:R-:W-:-:S11]  /*12020*/  PRMT R64, RZ, 0x7610, R64 ;  /* 0x00007610ff407816 */ /* 0x000fd60000000040 */
[----:B------:R-:W4:Y:S01]  /*12030*/  @!P6 LDG.E.U8 R64, desc[UR46][R26.64+0x59] ;  /* 0x0000592e1a40e981 */ /* 0x000f22000c1e1100 */
[----:B-1----:R-:W1:Y:S01]  /*12040*/  @!P6 LDC.64 R62, c[0x0][0x5c0] ;  /* 0x00017000ff3eeb82 */ /* 0x002e620000000a00 */
[----:B0-----:R-:W-:Y:S02]  /*12050*/  PRMT R8, RZ, 0x7610, R8 ;  /* 0x00007610ff087816 */ /* 0x001fe40000000008 */
[----:B-1----:R-:W-:-:S05]  /*12060*/  @!P6 IADD3 R62, P5, R24, R62, RZ ;  /* 0x0000003e183ee210 */ /* 0x002fca0007fbe0ff */
        /* <DEDUP_REMOVED lines=10> */
[----:B------:R-:W-:-:S13]  /*12110*/  LOP3.LUT P6, RZ, R229, 0x200, RZ, 0xc0, !PT ;  /* 0x00000200e5ff7812 */ /* 0x000fda00078cc0ff */
[----:B------:R-:W2:Y:S02]  /*12120*/  @!P6 LDG.E.U8 R8, desc[UR46][R28.64+0x58] ;  /* 0x0000582e1c08e981 */ /* 0x000ea4000c1e1100 */
[----:B--2---:R-:W-:-:S04]  /*12130*/  LOP3.LUT R8, R8, 0xff, RZ, 0xc0, !PT ;  /* 0x000000ff08087812 */ /* 0x004fc800078ec0ff */
[----:B------:R-:W-:-:S05]  /*12140*/  F2FP.F16.E4M3.UNPACK_B R8, R8 ;  /* 0x00000008ff08723e */ /* 0x000fca00020006ff */
[----:B------:R-:W-:-:S05]  /*12150*/  HADD2.F32 R8, -RZ, R8.H0_H0 ;  /* 0x20000008ff087230 */ /* 0x000fca0000004100 */
[----:B------:R-:W-:-:S04]  /*12160*/  FMUL R8, R8, UR40 ;  /* 0x0000002808087c20 */ /* 0x000fc80008400000 */
[----:B------:R-:W-:-:S05]  /*12170*/  FFMA R8, R223, UR41, R8 ;  /* 0x00000029df087c23 */ /* 0x000fca0008000008 */
[----:B------:R-:W-:Y:S02]  /*12180*/  F2FP.SATFINITE.E4M3.F32.PACK_AB_MERGE_C R65, RZ, R8, RZ ;  /* 0x00000008ff41723e */ /* 0x000fe400048070ff */
[----:B------:R-:W-:-:S03]  /*12190*/  PRMT R8, RZ, 0x7610, R8 ;  /* 0x00007610ff087816 */ /* 0x000fc60000000008 */
[----:B------:R1:W-:Y:S04]  /*121a0*/  @!P6 STG.E.U8 desc[UR46][R60.64+0x58], R65 ;  /* 0x000058413c00e986 */ /* 0x0003e8000c10112e */
[----:B------:R-:W2:Y:S02]  /*121b0*/  @!P4 LDG.E.U8 R8, desc[UR46][R28.64+0x59] ;  /* 0x0000592e1c08c981 */ /* 0x000ea4000c1e1100 */
[----:B--2---:R-:W-:-:S04]  /*121c0*/  LOP3.LUT R8, R8, 0xff, RZ, 0xc0, !PT ;  /* 0x000000ff08087812 */ /* 0x004fc800078ec0ff */
[----:B------:R-:W-:-:S05]  /*121d0*/  F2FP.F16.E4M3.UNPACK_B R8, R8 ;  /* 0x00000008ff08723e */ /* 0x000fca00020006ff */
[----:B------:R-:W-:-:S05]  /*121e0*/  HADD2.F32 R8, -RZ, R8.H0_H0 ;  /* 0x20000008ff087230 */ /* 0x000fca0000004100 */
[----:B------:R-:W-:-:S04]  /*121f0*/  FMUL R8, R8, UR40 ;  /* 0x0000002808087c20 */ /* 0x000fc80008400000 */
[----:B------:R-:W-:Y:S01]  /*12200*/  FFMA R8, R224, UR41, R8 ;  /* 0x00000029e0087c23 */ /* 0x000fe20008000008 */
[----:B------:R-:W-:Y:S01]  /*12210*/  LOP3.LUT P5, RZ, R229, 0x20, RZ, 0xc0, !PT ;  /* 0x00000020e5ff7812 */ /* 0x000fe200078ac0ff */
[----:B------:R-:W2:Y:S03]  /*12220*/  LDL.LU R224, [R1+0x148] ;  /* 0x0001480001e07983 */ /* 0x000ea60000300800 */
[----:B0-----:R-:W-:Y:S02]  /*12230*/  F2FP.SATFINITE.E4M3.F32.PACK_AB_MERGE_C R9, RZ, R8, RZ ;  /* 0x00000008ff09723e */ /* 0x001fe400048070ff */
[----:B------:R-:W-:-:S03]  /*12240*/  PRMT R8, RZ, 0x7610, R8 ;  /* 0x00007610ff087816 */ /* 0x000fc60000000008 */
[----:B------:R0:W-:Y:S04]  /*12250*/  @!P4 STG.E.U8 desc[UR46][R58.64+0x59], R9 ;  /* 0x000059093a00c986 */ /* 0x0001e8000c10112e */
[----:B------:R-:W3:Y:S02]  /*12260*/  @!P0 LDG.E.U8 R8, desc[UR46][R30.64+0x50] ;  /* 0x0000502e1e088981 */ /* 0x000ee4000c1e1100 */
[----:B---3--:R-:W-:-:S04]  /*12270*/  LOP3.LUT R8, R8, 0xff, RZ, 0xc0, !PT ;  /* 0x000000ff08087812 */ /* 0x008fc800078ec0ff */
[----:B------:R-:W-:-:S05]  /*12280*/  F2FP.F16.E4M3.UNPACK_B R8, R8 ;  /* 0x00000008ff08723e */ /* 0x000fca00020006ff */
[----:B------:R-:W-:-:S05]  /*12290*/  HADD2.F32 R8, -RZ, R8.H0_H0 ;  /* 0x20000008ff087230 */ /* 0x000fca0000004100 */
[----:B------:R-:W-:-:S04]  /*122a0*/  FMUL R8, R8, UR40 ;  /* 0x0000002808087c20 */ /* 0x000fc80008400000 */
[----:B------:R-:W-:Y:S01]  /*122b0*/  FFMA R8, R225, UR41, R8 ;  /* 0x00000029e1087c23 */ /* 0x000fe20008000008 */
[----:B------:R-:W-:Y:S01]  /*122c0*/  ISETP.LT.OR P4, PT, R38, 0x51, !P1 ;  /* 0x000000512600780c */ /* 0x000fe20004f81670 */
[----:B------:R-:W3:Y:S03]  /*122d0*/  LDL.LU R225, [R1+0x14c] ;  /* 0x00014c0001e17983 */ /* 0x000ee60000300800 */
[----:B-1----:R-:W-:Y:S02]  /*122e0*/  F2FP.SATFINITE.E4M3.F32.PACK_AB_MERGE_C R61, RZ, R8, RZ ;  /* 0x00000008ff3d723e */ /* 0x002fe400048070ff */
[----:B------:R-:W-:-:S03]  /*122f0*/  PRMT R8, RZ, 0x7610, R8 ;  /* 0x00007610ff087816 */ /* 0x000fc60000000008 */
[----:B------:R-:W-:Y:S04]  /*12300*/  @!P0 STG.E.U8 desc[UR46][R56.64+0x50], R61 ;  /* 0x0000503d38008986 */ /* 0x000fe8000c10112e */
[----:B------:R-:W4:Y:S01]  /*12310*/  @!P5 LDG.E.U8 R8, desc[UR46][R30.64+0x51] ;  /* 0x0000512e1e08d981 */ /* 0x000f22000c1e1100 */
[----:B0-----:R-:W0:Y:S02]  /*12320*/  @!P4 LDC.64 R58, c[0x0][0x5c0] ;  /* 0x00017000ff3acb82 */ /* 0x001e240000000a00 */
        /* <DEDUP_REMOVED lines=35> */
[----:B-1----:R-:W-:Y:S02]  /*12560*/  F2FP.SATFINITE.E4M3.F32.PACK_AB_MERGE_C R9, RZ, R8, RZ ;  /* 0x00000008ff09723e */ /* 0x002fe400048070ff */
        /* <DEDUP_REMOVED lines=13> */
[----:B------:R-:W1:Y:S01]  /*12640*/  @!P4 LDC.64 R56, c[0x0][0x5c0] ;  /* 0x00017000ff38cb82 */ /* 0x000e620000000a00 */
[----:B----4-:R-:W-:-:S04]  /*12650*/  LOP3.LUT R8, R8, 0xff, RZ, 0xc0, !PT ;  /* 0x000000ff08087812 */ /* 0x010fc800078ec0ff */
[----:B------:R-:W-:-:S05]  /*12660*/  F2FP.F16.E4M3.UNPACK_B R8, R8 ;  /* 0x00000008ff08723e */ /* 0x000fca00020006ff */
[----:B------:R-:W-:-:S05]  /*12670*/  HADD2.F32 R8, -RZ, R8.H0_H0 ;  /* 0x20000008ff087230 */ /* 0x000fca0000004100 */
[----:B------:R-:W-:-:S04]  /*12680*/  FMUL R8, R8, UR40 ;  /* 0x0000002808087c20 */ /* 0x000fc80008400000 */
[----:B--2---:R-:W-:Y:S01]  /*12690*/  FFMA R8, R224, UR41, R8 ;  /* 0x00000029e0087c23 */ /* 0x004fe20008000008 */
[----:B-1----:R-:W-:Y:S01]  /*126a0*/  @!P4 IADD3 R116, P6, R116, R56, RZ ;  /* 0x000000387474c210 */ /* 0x002fe20007fde0ff */
[----:B------:R-:W2:Y:S03]  /*126b0*/  LDL.LU R224, [R1+0x15c] ;  /* 0x00015c0001e07983 */ /* 0x000ea60000300800 */
[----:B0-----:R-:W-:Y:S01]  /*126c0*/  F2FP.SATFINITE.E4M3.F32.PACK_AB_MERGE_C R9, RZ, R8, RZ ;  /* 0x00000008ff09723e */ /* 0x001fe200048070ff */
[----:B------:R-:W-:Y:S01]  /*126d0*/  @!P4 IMAD.X R117, R115, 0x1, R57, P6 ;  /* 0x000000017375c824 */ /* 0x000fe200030e0639 */
[----:B------:R-:W-:Y:S01]  /*126e0*/  PRMT R8, RZ, 0x7610, R8 ;  /* 0x00007610ff087816 */ /* 0x000fe20000000008 */
[----:B------:R-:W4:Y:S04]  /*126f0*/  LDL.LU R226, [R1+0x160] ;  /* 0x0001600001e27983 */ /* 0x000f280000300800 */
[----:B------:R0:W-:Y:S04]  /*12700*/  @!P5 STG.E.U8 desc[UR46][R50.64+0x59], R9 ;  /* 0x000059093200d986 */ /* 0x0001e8000c10112e */
[----:B------:R-:W3:Y:S01]  /*12710*/  @!P4 LDG.E.U8 R8, desc[UR46][R32.64+0x58] ;  /* 0x0000582e2008c981 */ /* 0x000ee2000c1e1100 */
[----:B------:R-:W-:-:S02]  /*12720*/  ISETP.LT.OR P5, PT, R38, 0x5a, !P1 ;  /* 0x0000005a2600780c */ /* 0x000fc40004fa1670 */
        /* <DEDUP_REMOVED lines=10> */
[----:B------:R1:W-:Y:S04]  /*127d0*/  @!P4 STG.E.U8 desc[UR46][R116.64+0x58], R51 ;  /* 0x000058337400c986 */ /* 0x0003e8000c10112e */
[----:B------:R-:W2:Y:S01]  /*127e0*/  @!P5 LDG.E.U8 R50, desc[UR46][R32.64+0x59] ;  /* 0x0000592e2032d981 */ /* 0x000ea2000c1e1100 */
        /* <DEDUP_REMOVED lines=10> */
[----:B-1----:R-:W-:Y:S02]  /*12890*/  F2FP.SATFINITE.E4M3.F32.PACK_AB_MERGE_C R51, RZ, R50, RZ ;  /* 0x00000032ff33723e */ /* 0x002fe400048070ff */
        /* <DEDUP_REMOVED lines=27> */
[----:B0-----:R-:W0:Y:S01]  /*12a50*/  @!P5 LDC.64 R46, c[0x0][0x5c0] ;  /* 0x00017000ff2edb82 */ /* 0x001e220000000a00 */
[----:B--2---:R-:W-:-:S04]  /*12a60*/  LOP3.LUT R48, R48, 0xff, RZ, 0xc0, !PT ;  /* 0x000000ff30307812 */ /* 0x004fc800078ec0ff */
[----:B------:R-:W-:-:S05]  /*12a70*/  F2FP.F16.E4M3.UNPACK_B R48, R48 ;  /* 0x00000030ff30723e */ /* 0x000fca00020006ff */
[----:B------:R-:W-:-:S05]  /*12a80*/  HADD2.F32 R48, -RZ, R48.H0_H0 ;  /* 0x20000030ff307230 */ /* 0x000fca0000004100 */
[----:B------:R-:W-:-:S04]  /*12a90*/  FMUL R48, R48, UR40 ;  /* 0x0000002830307c20 */ /* 0x000fc80008400000 */
[----:B------:R-:W-:Y:S01]  /*12aa0*/  FFMA R48, R224, UR41, R48 ;  /* 0x00000029e0307c23 */ /* 0x000fe20008000030 */
[----:B0-----:R-:W-:Y:S01]  /*12ab0*/  @!P5 IADD3 R46, P6, R109, R46, RZ ;  /* 0x0000002e6d2ed210 */ /* 0x001fe20007fde0ff */
[----:B------:R-:W2:Y:S03]  /*12ac0*/  LDL.LU R224, [R1+0x174] ;  /* 0x0001740001e07983 */ /* 0x000ea60000300800 */
[----:B------:R-:W-:Y:S02]  /*12ad0*/  F2FP.SATFINITE.E4M3.F32.PACK_AB_MERGE_C R49, RZ, R48, RZ ;  /* 0x00000030ff31723e */ /* 0x000fe400048070ff */
[----:B------:R-:W-:-:S03]  /*12ae0*/  PRMT R48, RZ, 0x7610, R48 ;  /* 0x00007610ff307816 */ /* 0x000fc60000000030 */
[----:B------:R0:W-:Y:S04]  /*12af0*/  @!P4 STG.E.U8 desc[UR46][R8.64+0x50], R49 ;  /* 0x000050310800c986 */ /* 0x0001e8000c10112e */
[----:B------:R-:W4:Y:S01]  /*12b00*/  @!P5 LDG.E.U8 R48, desc[UR46][R36.64+0x51] ;  /* 0x0000512e2430d981 */ /* 0x000f22000c1e1100 */
[----:B------:R-:W-:Y:S01]  /*12b10*/  @!P5 IMAD.X R47, R108, 0x1, R47, P6 ;  /* 0x000000016c2fd824 */ /* 0x000fe200030e062f */
[----:B------:R-:W-:Y:S02]  /*12b20*/  LOP3.LUT P6, RZ, R228, 0x80000000, RZ, 0xc0, !PT ;  /* 0x80000000e4ff7812 */ /* 0x000fe400078cc0ff */
        /* <DEDUP_REMOVED lines=9> */
[----:B------:R-:W-:Y:S04]  /*12bc0*/  @!P5 STG.E.U8 desc[UR46][R46.64+0x51], R9 ;  /* 0x000051092e00d986 */ /* 0x000fe8000c10112e */
[----:B------:R-:W3:Y:S02]  /*12bd0*/  @!P6 LDG.E.U8 R8, desc[UR46][R34.64+0x58] ;  /* 0x0000582e2208e981 */ /* 0x000ee4000c1e1100 */
        /* <DEDUP_REMOVED lines=11> */
[----:B0-----:R-:W-:Y:S02]  /*12c90*/  PRMT R44, RZ, 0x7610, R44 ;  /* 0x00007610ff2c7816 */ /* 0x001fe4000000002c */
        /* <DEDUP_REMOVED lines=8> */
[----:B------:R-:W0:Y:S03]  /*12d20*/  @!P5 LDC.64 R8, c[0x0][0x5c0] ;  /* 0x00017000ff08db82 */ /* 0x000e260000000a00 */
[----:B------:R1:W-:Y:S04]  /*12d30*/  @!P0 STG.E.U8 desc[UR46][R42.64+0x59], R47 ;  /* 0x0000592f2a008986 */ /* 0x0003e8000c10112e */
[----:B------:R-:W4:Y:S01]  /*12d40*/  @!P5 LDG.E.U8 R44, desc[UR46][R36.64+0x58] ;  /* 0x0000582e242cd981 */ /* 0x000f22000c1e1100 */
[----:B-1----:R-:W1:Y:S01]  /*12d50*/  @!P4 LDC.64 R42, c[0x0][0x5c0] ;  /* 0x00017000ff2acb82 */ /* 0x002e620000000a00 */
[----:B0-----:R-:W-:-:S05]  /*12d60*/  @!P5 IADD3 R8, P6, R105, R8, RZ ;  /* 0x000000086908d210 */ /* 0x001fca0007fde0ff */
[----:B------:R-:W-:Y:S01]  /*12d70*/  @!P5 IMAD.X R9, R104, 0x1, R9, P6 ;  /* 0x000000016809d824 */ /* 0x000fe200030e0609 */
[----:B----4-:R-:W-:-:S04]  /*12d80*/  LOP3.LUT R44, R44, 0xff, RZ, 0xc0, !PT ;  /* 0x000000ff2c2c7812 */ /* 0x010fc800078ec0ff */
[----:B------:R-:W-:-:S05]  /*12d90*/  F2FP.F16.E4M3.UNPACK_B R44, R44 ;  /* 0x0000002cff2c723e */ /* 0x000fca00020006ff */
[----:B------:R-:W-:-:S05]  /*12da0*/  HADD2.F32 R44, -RZ, R44.H0_H0 ;  /* 0x2000002cff2c7230 */ /* 0x000fca0000004100 */
[----:B------:R-:W-:-:S04]  /*12db0*/  FMUL R44, R44, UR40 ;  /* 0x000000282c2c7c20 */ /* 0x000fc80008400000 */
[----:B------:R-:W-:Y:S01]  /*12dc0*/  FFMA R44, R226, UR41, R44 ;  /* 0x00000029e22c7c23 */ /* 0x000fe2000800002c */
[----:B------:R-:W-:Y:S01]  /*12dd0*/  ISETP.GE.AND P6, PT, R39, 0x1, PT ;  /* 0x000000012700780c */ /* 0x000fe20003fc6270 */
[----:B------:R-:W4:Y:S03]  /*12de0*/  LDL.LU R226, [R1+0x184] ;  /* 0x0001840001e27983 */ /* 0x000f260000300800 */
[----:B------:R-:W-:-:S05]  /*12df0*/  F2FP.SATFINITE.E4M3.F32.PACK_AB_MERGE_C R45, RZ, R44, RZ ;  /* 0x0000002cff2d723e */ /* 0x000fca00048070ff */
[----:B------:R0:W-:Y:S01]  /*12e00*/  @!P5 STG.E.U8 desc[UR46][R8.64+0x58], R45 ;  /* 0x0000582d0800d986 */ /* 0x0001e2000c10112e */
[----:B-1----:R-:W-:Y:S02]  /*12e10*/  @!P4 IADD3 R42, P5, R41, R42, RZ ;  /* 0x0000002a292ac210 */ /* 0x002fe40007fbe0ff */
[----:B------:R-:W-:-:S06]  /*12e20*/  PRMT R41, RZ, 0x7610, R41 ;  /* 0x00007610ff297816 */ /* 0x000fcc0000000029 */
[----:B------:R-:W3:Y:S01]  /*12e30*/  @!P4 LDG.E.U8 R41, desc[UR46][R36.64+0x59] ;  /* 0x0000592e2429c981 */ /* 0x000ee2000c1e1100 */
[----:B------:R-:W-:Y:S01]  /*12e40*/  @!P4 IMAD.X R43, R82, 0x1, R43, P5 ;  /* 0x00000001522bc824 */ /* 0x000fe200028e062b */
[----:B---3--:R-:W-:-:S04]  /*12e50*/  LOP3.LUT R41, R41, 0xff, RZ, 0xc0, !PT ;  /* 0x000000ff29297812 */ /* 0x008fc800078ec0ff */
[----:B------:R-:W-:-:S05]  /*12e60*/  F2FP.F16.E4M3.UNPACK_B R41, R41 ;  /* 0x00000029ff29723e */ /* 0x000fca00020006ff */
[----:B------:R-:W-:-:S05]  /*12e70*/  HADD2.F32 R41, -RZ, R41.H0_H0 ;  /* 0x20000029ff297230 */ /* 0x000fca0000004100 */
[----:B------:R-:W-:-:S04]  /*12e80*/  FMUL R41, R41, UR40 ;  /* 0x0000002829297c20 */ /* 0x000fc80008400000 */
[----:B------:R-:W-:Y:S02]  /*12e90*/  FFMA R41, R225, UR41, R41 ;  /* 0x00000029e1297c23 */ /* 0x000fe40008000029 */
[----:B------:R-:W3:Y:S03]  /*12ea0*/  LDL.LU R225, [R1+0x188] ;  /* 0x0001880001e17983 */ /* 0x000ee60000300800 */
[----:B0-----:R-:W-:-:S05]  /*12eb0*/  F2FP.SATFINITE.E4M3.F32.PACK_AB_MERGE_C R45, RZ, R41, RZ ;  /* 0x00000029ff2d723e */ /* 0x001fca00048070ff */
[----:B------:R0:W-:Y:S01]  /*12ec0*/  @!P4 STG.E.U8 desc[UR46][R42.64+0x59], R45 ;  /* 0x0000592d2a00c986 */ /* 0x0001e2000c10112e */
[----:B------:R-:W-:Y:S02]  /*12ed0*/  ISETP.LT.OR P4, PT, R38, 0x61, !P6 ;  /* 0x000000612600780c */ /* 0x000fe40007781670 */
[----:B------:R-:W-:-:S11]  /*12ee0*/  PRMT R41, RZ, 0x7610, R41 ;  /* 0x00007610ff297816 */ /* 0x000fd60000000029 */
[----:B------:R-:W2:Y:S01]  /*12ef0*/  @!P4 LDG.E.U8 R41, desc[UR46][R26.64+0x60] ;  /* 0x0000602e1a29c981 */ /* 0x000ea2000c1e1100 */
[----:B------:R-:W1:Y:S02]  /*12f00*/  @!P4 LDC.64 R8, c[0x0][0x5c0] ;  /* 0x00017000ff08cb82 */ /* 0x000e640000000a00 */
[----:B-1----:R-:W-:-:S05]  /*12f10*/  @!P4 IADD3 R8, P5, R24, R8, RZ ;  /* 0x000000081808c210 */ /* 0x002fca0007fbe0ff */
        /* <DEDUP_REMOVED lines=8> */
[----:B0-----:R-:W-:-:S05]  /*12fa0*/  F2FP.SATFINITE.E4M3.F32.PACK_AB_MERGE_C R45, RZ, R41, RZ ;  /* 0x00000029ff2d723e */ /* 0x001fca00048070ff */
[----:B------:R0:W-:Y:S01]  /*12fb0*/  @!P4 STG.E.U8 desc[UR46][R8.64+0x60], R45 ;  /* 0x0000602d0800c986 */ /* 0x0001e2000c10112e */
[----:B------:R-:W-:Y:S02]  /*12fc0*/  ISETP.LT.OR P4, PT, R38, 0x62, !P6 ;  /* 0x000000622600780c */ /* 0x000fe40007781670 */
[----:B------:R-:W-:-:S11]  /*12fd0*/  PRMT R41, RZ, 0x7610, R41 ;  /* 0x00007610ff297816 */ /* 0x000fd60000000029 */
[----:B------:R-:W4:Y:S01]  /*12fe0*/  @!P4 LDG.E.U8 R41, desc[UR46][R26.64+0x61] ;  /* 0x0000612e1a29c981 */ /* 0x000f22000c1e1100 */
[----:B------:R-:W1:Y:S01]  /*12ff0*/  @!P4 LDC.64 R42, c[0x0][0x5c0] ;  /* 0x00017000ff2acb82 */ /* 0x000e620000000a00 */
[----:B0-----:R-:W-:Y:S02]  /*13000*/  PRMT R8, RZ, 0x7610, R8 ;  /* 0x00007610ff087816 */ /* 0x001fe40000000008 */
[----:B-1----:R-:W-:-:S05]  /*13010*/  @!P4 IADD3 R42, P5, R24, R42, RZ ;  /* 0x0000002a182ac210 */ /* 0x002fca0007fbe0ff */
[----:B------:R-:W-:Y:S01]  /*13020*/  @!P4 IMAD.X R43, R40, 0x1, R43, P5 ;  /* 0x00000001282bc824 */ /* 0x000fe200028e062b */
[----:B------:R-:W-:Y:S02]  /*13030*/  LOP3.LUT P5, RZ, R229, 0x1, RZ, 0xc0, !PT ;  /* 0x00000001e5ff7812 */ /* 0x000fe400078ac0ff */
[----:B----4-:R-:W-:-:S04]  /*13040*/  LOP3.LUT R41, R41, 0xff, RZ, 0xc0, !PT ;  /* 0x000000ff29297812 */ /* 0x010fc800078ec0ff */
[----:B------:R-:W-:-:S05]  /*13050*/  F2FP.F16.E4M3.UNPACK_B R41, R41 ;  /* 0x00000029ff29723e */ /* 0x000fca00020006ff */
[----:B------:R-:W-:-:S05]  /*13060*/  HADD2.F32 R41, -RZ, R41.H0_H0 ;  /* 0x20000029ff297230 */ /* 0x000fca0000004100 */
[----:B------:R-:W-:-:S04]  /*13070*/  FMUL R41, R41, UR40 ;  /* 0x0000002829297c20 */ /* 0x000fc80008400000 */
[----:B------:R-:W-:Y:S02]  /*13080*/  FFMA R41, R226, UR41, R41 ;  /* 0x00000029e2297c23 */ /* 0x000fe40008000029 */
        /* <DEDUP_REMOVED lines=8> */
[----:B------:R-:W-:-:S05]  /*13110*/  FFMA R8, R225, UR41, R8 ;  /* 0x00000029e1087c23 */ /* 0x000fca0008000008 */
[----:B------:R-:W-:Y:S02]  /*13120*/  F2FP.SATFINITE.E4M3.F32.PACK_AB_MERGE_C R9, RZ, R8, RZ ;  /* 0x00000008ff09723e */ /* 0x000fe400048070ff */
[----:B------:R-:W-:-:S03]  /*13130*/  PRMT R8, RZ, 0x7610, R8 ;  /* 0x00007610ff087816 */ /* 0x000fc60000000008 */
[----:B------:R0:W-:Y:S04]  /*13140*/  @!P5 STG.E.U8 desc[UR46][R22.64+0x60], R9 ;  /* 0x000060091600d986 */ /* 0x0001e8000c10112e */
[----:B------:R-:W3:Y:S01]  /*13150*/  @!P0 LDG.E.U8 R8, desc[UR46][R28.64+0x61] ;  /* 0x0000612e1c088981 */ /* 0x000ee2000c1e1100 */
[----:B------:R-:W-:Y:S02]  /*13160*/  ISETP.LT.OR P4, PT, R38, 0x69, !P6 ;  /* 0x000000692600780c */ /* 0x000fe40007781670 */
[----:B0-----:R-:W-:Y:S02]  /*13170*/  PRMT R22, RZ, 0x7610, R22 ;  /* 0x00007610ff167816 */ /* 0x001fe40000000016 */
[----:B---3--:R-:W-:-:S04]  /*13180*/  LOP3.LUT R8, R8, 0xff, RZ, 0xc0, !PT ;  /* 0x000000ff08087812 */ /* 0x008fc800078ec0ff */
[----:B------:R-:W-:-:S05]  /*13190*/  F2FP.F16.E4M3.UNPACK_B R8, R8 ;  /* 0x00000008ff08723e */ /* 0x000fca00020006ff */
[----:B------:R-:W-:-:S05]  /*131a0*/  HADD2.F32 R8, -RZ, R8.H0_H0 ;  /* 0x20000008ff087230 */ /* 0x000fca0000004100 */
[----:B------:R-:W-:-:S04]  /*131b0*/  FMUL R8, R8, UR40 ;  /* 0x0000002808087c20 */ /* 0x000fc80008400000 */
[----:B--2---:R-:W-:Y:S02]  /*131c0*/  FFMA R8, R224, UR41, R8 ;  /* 0x00000029e0087c23 */ /* 0x004fe40008000008 */
[----:B------:R-:W2:Y:S03]  /*131d0*/  LDL.LU R224, [R1+0x194] ;  /* 0x0001940001e07983 */ /* 0x000ea60000300800 */
[----:B------:R-:W-:Y:S01]  /*131e0*/  F2FP.SATFINITE.E4M3.F32.PACK_AB_MERGE_C R41, RZ, R8, RZ ;  /* 0x00000008ff29723e */ /* 0x000fe200048070ff */
[----:B------:R-:W3:Y:S01]  /*131f0*/  LDL.LU R225, [R1+0x198] ;  /* 0x0001980001e17983 */ /* 0x000ee20000300800 */
[----:B------:R-:W0:Y:S03]  /*13200*/  @!P4 LDC.64 R8, c[0x0][0x5c0] ;  /* 0x00017000ff08cb82 */ /* 0x000e260000000a00 */
[----:B------:R1:W-:Y:S04]  /*13210*/  @!P0 STG.E.U8 desc[UR46][R20.64+0x61], R41 ;  /* 0x0000612914008986 */ /* 0x0003e8000c10112e */
[----:B------:R-:W4:Y:S01]  /*13220*/  @!P4 LDG.E.U8 R22, desc[UR46][R26.64+0x68] ;  /* 0x0000682e1a16c981 */ /* 0x000f22000c1e1100 */
        /* <DEDUP_REMOVED lines=13> */
[----:B------:R-:W2:Y:S01]  /*13300*/  @!P4 LDG.E.U8 R22, desc[UR46][R26.64+0x69] ;  /* 0x0000692e1a16c981 */ /* 0x000ea2000c1e1100 */
[----:B-1----:R-:W1:Y:S01]  /*13310*/  @!P4 LDC.64 R20, c[0x0][0x5c0] ;  /* 0x00017000ff14cb82 */ /* 0x002e620000000a00 */
[----:B0-----:R-:W-:Y:S02]  /*13320*/  PRMT R8, RZ, 0x7610, R8 ;  /* 0x00007610ff087816 */ /* 0x001fe40000000008 */
        /* <DEDUP_REMOVED lines=11> */
[----:B------:R-:W3:Y:S01]  /*133e0*/  @!P0 LDG.E.U8 R8, desc[UR46][R28.64+0x68] ;  /* 0x0000682e1c088981 */ /* 0x000ee2000c1e1100 */
        /* <DEDUP_REMOVED lines=10> */
[----:B------:R-:W-:Y:S04]  /*13490*/  @!P0 STG.E.U8 desc[UR46][R18.64+0x68], R23 ;  /* 0x0000681712008986 */ /* 0x000fe8000c10112e */
        /* <DEDUP_REMOVED lines=8> */
[----:B0-----:R-:W-:Y:S02]  /*13520*/  F2FP.SATFINITE.E4M3.F32.PACK_AB_MERGE_C R9, RZ, R8, RZ ;  /* 0x00000008ff09723e */ /* 0x001fe400048070ff */
        /* <DEDUP_REMOVED lines=8> */
[----:B0-----:R-:W-:Y:S01]  /*135b0*/  PRMT R16, RZ, 0x7610, R16 ;  /* 0x00007610ff107816 */ /* 0x001fe20000000010 */
[----:B------:R-:W2:Y:S03]  /*135c0*/  LDL.LU R224, [R1+0x1ac] ;  /* 0x0001ac0001e07983 */ /* 0x000ea60000300800 */
[----:B------:R-:W-:Y:S02]  /*135d0*/  F2FP.SATFINITE.E4M3.F32.PACK_AB_MERGE_C R19, RZ, R8, RZ ;  /* 0x00000008ff13723e */ /* 0x000fe400048070ff */
[----:B------:R-:W-:-:S03]  /*135e0*/  PRMT R8, RZ, 0x7610, R8 ;  /* 0x00007610ff087816 */ /* 0x000fc60000000008 */
[----:B------:R0:W-:Y:S04]  /*135f0*/  @!P6 STG.E.U8 desc[UR46][R14.64+0x60], R19 ;  /* 0x000060130e00e986 */ /* 0x0001e8000c10112e */
        /* <DEDUP_REMOVED lines=10> */
[----:B------:R-:W1:Y:S03]  /*136a0*/  @!P3 LDC.64 R8, c[0x0][0x5c0] ;  /* 0x00017000ff08bb82 */ /* 0x000e660000000a00 */
[----:B------:R4:W-:Y:S04]  /*136b0*/  @!P5 STG.E.U8 desc[UR46][R12.64+0x61], R17 ;  /* 0x000061110c00d986 */ /* 0x0009e8000c10112e */
[----:B------:R-:W2:Y:S01]  /*136c0*/  @!P3 LDG.E.U8 R16, desc[UR46][R32.64+0x60] ;  /* 0x0000602e2010b981 */ /* 0x000ea2000c1e1100 */
[----:B----4-:R-:W-:-:S02]  /*136d0*/  PRMT R12, RZ, 0x7610, R12 ;  /* 0x00007610ff0c7816 */ /* 0x010fc4000000000c */
[----:B-1----:R-:W-:-:S05]  /*136e0*/  @!P3 IADD3 R8, P4, R83, R8, RZ ;  /* 0x000000085308b210 */ /* 0x002fca0007f9e0ff */
[----:B------:R-:W-:Y:S01]  /*136f0*/  @!P3 IMAD.X R9, R84, 0x1, R9, P4 ;  /* 0x000000015409b824 */ /* 0x000fe200020e0609 */
        /* <DEDUP_REMOVED lines=18> */
[----:B------:R-:W-:Y:S02]  /*13820*/  F2FP.SATFINITE.E4M3.F32.PACK_AB_MERGE_C R17, RZ, R12, RZ ;  /* 0x0000000cff11723e */ /* 0x000fe400048070ff */
[----:B------:R-:W-:-:S03]  /*13830*/  PRMT R12, RZ, 0x7610, R12 ;  /* 0x00007610ff0c7816 */ /* 0x000fc6000000000c */
[----:B------:R1:W-:Y:S04]  /*13840*/  @!P2 STG.E.U8 desc[UR46][R14.64+0x61], R17 ;  /* 0x000061110e00a986 */ /* 0x0003e8000c10112e */
[----:B------:R-:W3:Y:S01]  /*13850*/  @!P6 LDG.E.U8 R12, desc[UR46][R30.64+0x68] ;  /* 0x0000682e1e0ce981 */ /* 0x000ee2000c1e1100 */
[----:B------:R-:W-:Y:S02]  /*13860*/  ISETP.LT.OR P3, PT, R38, 0x6a, !P5 ;  /* 0x0000006a2600780c */ /* 0x000fe40006f61670 */
[----:B0-----:R-:W-:-:S11]  /*13870*/  PRMT R8, RZ, 0x7610, R8 ;  /* 0x00007610ff087816 */ /* 0x001fd60000000008 */
[----:B-1----:R-:W0:Y:S01]  /*13880*/  @!P3 LDC.64 R14, c[0x0][0x5c0] ;  /* 0x00017000ff0ebb82 */ /* 0x002e220000000a00 */
[----:B---3--:R-:W-:-:S04]  /*13890*/  LOP3.LUT R12, R12, 0xff, RZ, 0xc0, !PT ;  /* 0x000000ff0c0c7812 */ /* 0x008fc800078ec0ff */
[----:B------:R-:W-:-:S05]  /*138a0*/  F2FP.F16.E4M3.UNPACK_B R12, R12 ;  /* 0x0000000cff0c723e */ /* 0x000fca00020006ff */
[----:B------:R-:W-:-:S05]  /*138b0*/  HADD2.F32 R12, -RZ, R12.H0_H0 ;  /* 0x2000000cff0c7230 */ /* 0x000fca0000004100 */
[----:B------:R-:W-:-:S04]  /*138c0*/  FMUL R12, R12, UR40 ;  /* 0x000000280c0c7c20 */ /* 0x000fc80008400000 */
[----:B------:R-:W-:Y:S02]  /*138d0*/  FFMA R12, R225, UR41, R12 ;  /* 0x00000029e10c7c23 */ /* 0x000fe4000800000c */
[----:B------:R-:W3:Y:S03]  /*138e0*/  LDL.LU R225, [R1+0x1bc] ;  /* 0x0001bc0001e17983 */ /* 0x000ee60000300800 */
[----:B------:R-:W-:-:S05]  /*138f0*/  F2FP.SATFINITE.E4M3.F32.PACK_AB_MERGE_C R13, RZ, R12, RZ ;  /* 0x0000000cff0d723e */ /* 0x000fca00048070ff */
[----:B------:R1:W-:Y:S04]  /*13900*/  @!P6 STG.E.U8 desc[UR46][R10.64+0x68], R13 ;  /* 0x0000680d0a00e986 */ /* 0x0003e8000c10112e */
[----:B------:R-:W2:Y:S01]  /*13910*/  @!P3 LDG.E.U8 R8, desc[UR46][R30.64+0x69] ;  /* 0x0000692e1e08b981 */ /* 0x000ea2000c1e1100 */
[----:B-1----:R-:W-:Y:S02]  /*13920*/  PRMT R10, RZ, 0x7610, R10 ;  /* 0x00007610ff0a7816 */ /* 0x002fe4000000000a */
[----:B--2---:R-:W-:-:S04]  /*13930*/  LOP3.LUT R8, R8, 0xff, RZ, 0xc0, !PT ;  /* 0x000000ff08087812 */ /* 0x004fc800078ec0ff */
[----:B------:R-:W-:-:S05]  /*13940*/  F2FP.F16.E4M3.UNPACK_B R8, R8 ;  /* 0x00000008ff08723e */ /* 0x000fca00020006ff */
[----:B------:R-:W-:Y:S01]  /*13950*/  HADD2.F32 R9, -RZ, R8.H0_H0 ;  /* 0x20000008ff097230 */ /* 0x000fe20000004100 */
[----:B0-----:R-:W-:-:S04]  /*13960*/  @!P3 IADD3 R8, P2, P4, R24, R14, R5 ;  /* 0x0000000e1808b210 */ /* 0x001fc80007c5e005 */
[----:B------:R-:W-:Y:S01]  /*13970*/  FMUL R12, R9, UR40 ;  /* 0x00000028090c7c20 */ /* 0x000fe20008400000 */
[----:B------:R-:W-:Y:S02]  /*13980*/  @!P3 IADD3.X R9, R40, R15, R7, P2, P4 ;  /* 0x0000000f2809b210 */ /* 0x000fe400017e8407 */
[----:B------:R-:W-:Y:S01]  /*13990*/  ISETP.LT.OR P2, PT, R38, 0x69, !P1 ;  /* 0x000000692600780c */ /* 0x000fe20004f41670 */
[----:B------:R-:W-:Y:S01]  /*139a0*/  FFMA R12, R226, UR41, R12 ;  /* 0x00000029e20c7c23 */ /* 0x000fe2000800000c */
[----:B------:R-:W-:Y:S01]  /*139b0*/  ISETP.LT.OR P1, PT, R38, 0x6a, !P1 ;  /* 0x0000006a2600780c */ /* 0x000fe20004f21670 */
[----:B------:R-:W2:Y:S03]  /*139c0*/  LDL.LU R226, [R1+0x1c0] ;  /* 0x0001c00001e27983 */ /* 0x000ea60000300800 */
[----:B------:R-:W-:-:S05]  /*139d0*/  F2FP.SATFINITE.E4M3.F32.PACK_AB_MERGE_C R13, RZ, R12, RZ ;  /* 0x0000000cff0d723e */ /* 0x000fca00048070ff */
[----:B------:R4:W-:Y:S02]  /*139e0*/  @!P3 STG.E.U8 desc[UR46][R8.64+0x69], R13 ;  /* 0x0000690d0800b986 */ /* 0x0009e4000c10112e */
[----:B------:R-:W0:Y:S02]  /*139f0*/  @!P2 LDC.64 R16, c[0x0][0x5c0] ;  /* 0x00017000ff10ab82 */ /* 0x000e240000000a00 */
[----:B------:R-:W3:Y:S01]  /*13a00*/  @!P2 LDG.E.U8 R10, desc[UR46][R32.64+0x68] ;  /* 0x0000682e200aa981 */ /* 0x000ee2000c1e1100 */
[----:B------:R-:W-:-:S04]  /*13a10*/  @!P2 IADD3 R15, P3, P4, R2, R24, R5 ;  /* 0x00000018020fa210 */ /* 0x000fc80007c7e005 */
[----:B------:R-:W-:Y:S02]  /*13a20*/  @!P2 IADD3.X R12, R6, R40, R7, P3, P4 ;  /* 0x00000028060ca210 */ /* 0x000fe40001fe8407 */
[----:B---3--:R-:W-:-:S04]  /*13a30*/  LOP3.LUT R10, R10, 0xff, RZ, 0xc0, !PT ;  /* 0x000000ff0a0a7812 */ /* 0x008fc800078ec0ff */
[----:B------:R-:W-:-:S05]  /*13a40*/  F2FP.F16.E4M3.UNPACK_B R10, R10 ;  /* 0x0000000aff0a723e */ /* 0x000fca00020006ff */
[----:B------:R-:W-:-:S05]  /*13a50*/  HADD2.F32 R10, -RZ, R10.H0_H0 ;  /* 0x2000000aff0a7230 */ /* 0x000fca0000004100 */
[----:B------:R-:W-:Y:S01]  /*13a60*/  FMUL R11, R10, UR40 ;  /* 0x000000280a0b7c20 */ /* 0x000fe20008400000 */
[----:B0-----:R-:W-:-:S03]  /*13a70*/  @!P2 IADD3 R10, P3, R15, R16, RZ ;  /* 0x000000100f0aa210 */ /* 0x001fc60007f7e0ff */
[----:B----4-:R-:W-:Y:S02]  /*13a80*/  FFMA R8, R224, UR41, R11 ;  /* 0x00000029e0087c23 */ /* 0x010fe4000800000b */
[----:B------:R-:W-:Y:S01]  /*13a90*/  @!P2 IMAD.X R11, R12, 0x1, R17, P3 ;  /* 0x000000010c0ba824 */ /* 0x000fe200018e0611 */
[----:B------:R-:W-:Y:S01]  /*13aa0*/  ISETP.GE.AND P6, PT, R39, 0x101, PT ;  /* 0x000001012700780c */ /* 0x000fe20003fc6270 */
[----:B------:R-:W0:Y:S01]  /*13ab0*/  @!P1 LDC.64 R16, c[0x0][0x5c0] ;  /* 0x00017000ff109b82 */ /* 0x000e220000000a00 */
[----:B------:R-:W-:Y:S01]  /*13ac0*/  F2FP.SATFINITE.E4M3.F32.PACK_AB_MERGE_C R9, RZ, R8, RZ ;  /* 0x00000008ff09723e */ /* 0x000fe200048070ff */
[----:B------:R-:W3:Y:S01]  /*13ad0*/  LDL.LU R224, [R1+0x1c4] ;  /* 0x0001c40001e07983 */ /* 0x000ee20000300800 */
[----:B------:R-:W-:-:S03]  /*13ae0*/  PRMT R8, RZ, 0x7610, R8 ;  /* 0x00007610ff087816 */ /* 0x000fc60000000008 */
[----:B------:R1:W-:Y:S04]  /*13af0*/  @!P2 STG.E.U8 desc[UR46][R10.64+0x68], R9 ;  /* 0x000068090a00a986 */ /* 0x0003e8000c10112e */
[----:B------:R-:W4:Y:S01]  /*13b00*/  @!P1 LDG.E.U8 R8, desc[UR46][R32.64+0x69] ;  /* 0x0000692e20089981 */ /* 0x000f22000c1e1100 */
[----:B------:R-:W-:Y:S02]  /*13b10*/  @!P1 IADD3 R13, P3, P4, R2, R24, R5 ;  /* 0x00000018020d9210 */ /* 0x000fe40007c7e005 */
[----:B------:R-:W-:Y:S02]  /*13b20*/  ISETP.LT.OR P2, PT, R38, 0x61, !P6 ;  /* 0x000000612600780c */ /* 0x000fe40007741670 */
[----:B------:R-:W-:Y:S02]  /*13b30*/  @!P1 IADD3.X R14, R6, R40, R7, P3, P4 ;  /* 0x00000028060e9210 */ /* 0x000fe40001fe8407 */
[----:B-1----:R-:W-:-:S02]  /*13b40*/  PRMT R10, RZ, 0x7610, R10 ;  /* 0x00007610ff0a7816 */ /* 0x002fc4000000000a */
[----:B----4-:R-:W-:-:S04]  /*13b50*/  LOP3.LUT R8, R8, 0xff, RZ, 0xc0, !PT ;  /* 0x000000ff08087812 */ /* 0x010fc800078ec0ff */
[----:B------:R-:W-:-:S05]  /*13b60*/  F2FP.F16.E4M3.UNPACK_B R8, R8 ;  /* 0x00000008ff08723e */ /* 0x000fca00020006ff */
[----:B------:R-:W-:-:S05]  /*13b70*/  HADD2.F32 R8, -RZ, R8.H0_H0 ;  /* 0x20000008ff087230 */ /* 0x000fca0000004100 */
[----:B------:R-:W-:-:S04]  /*13b80*/  FMUL R8, R8, UR40 ;  /* 0x0000002808087c20 */ /* 0x000fc80008400000 */
[----:B------:R-:W-:Y:S01]  /*13b90*/  FFMA R12, R225, UR41, R8 ;  /* 0x00000029e10c7c23 */ /* 0x000fe20008000008 */
[----:B0-----:R-:W-:Y:S01]  /*13ba0*/  @!P1 IADD3 R8, P3, R13, R16, RZ ;  /* 0x000000100d089210 */ /* 0x001fe20007f7e0ff */
[----:B------:R-:W4:Y:S03]  /*13bb0*/  LDL.LU R225, [R1+0x1c8] ;  /* 0x0001c80001e17983 */ /* 0x000f260000300800 */
[----:B------:R-:W-:Y:S01]  /*13bc0*/  F2FP.SATFINITE.E4M3.F32.PACK_AB_MERGE_C R13, RZ, R12, RZ ;  /* 0x0000000cff0d723e */ /* 0x000fe200048070ff */
[----:B------:R-:W-:Y:S02]  /*13bd0*/  @!P1 IMAD.X R9, R14, 0x1, R17, P3 ;  /* 0x000000010e099824 */ /* 0x000fe400018e0611 */
[----:B------:R-:W0:Y:S03]  /*13be0*/  @!P2 LDC.64 R14, c[0x0][0x5c0] ;  /* 0x00017000ff0eab82 */ /* 0x000e260000000a00 */
[----:B------:R1:W-:Y:S04]  /*13bf0*/  @!P1 STG.E.U8 desc[UR46][R8.64+0x69], R13 ;  /* 0x0000690d08009986 */ /* 0x0003e8000c10112e */
[----:B------:R-:W2:Y:S01]  /*13c00*/  @!P2 LDG.E.U8 R10, desc[UR46][R34.64+0x60] ;  /* 0x0000602e220aa981 */ /* 0x000ea2000c1e1100 */
[----:B------:R-:W-:-:S02]  /*13c10*/  ISETP.LT.OR P1, PT, R38, 0x62, !P6 ;  /* 0x000000622600780c */ /* 0x000fc40007721670 */
[----:B-1----:R-:W-:Y:S02]  /*13c20*/  PRMT R8, RZ, 0x7610, R8 ;  /* 0x00007610ff087816 */ /* 0x002fe40000000008 */
[----:B--2---:R-:W-:-:S04]  /*13c30*/  LOP3.LUT R10, R10, 0xff, RZ, 0xc0, !PT ;  /* 0x000000ff0a0a7812 */ /* 0x004fc800078ec0ff */
[----:B------:R-:W-:-:S05]  /*13c40*/  F2FP.F16.E4M3.UNPACK_B R10, R10 ;  /* 0x0000000aff0a723e */ /* 0x000fca00020006ff */
[----:B------:R-:W-:-:S05]  /*13c50*/  HADD2.F32 R10, -RZ, R10.H0_H0 ;  /* 0x2000000aff0a7230 */ /* 0x000fca0000004100 */
[----:B------:R-:W-:Y:S01]  /*13c60*/  FMUL R11, R10, UR40 ;  /* 0x000000280a0b7c20 */ /* 0x000fe20008400000 */
[----:B0-----:R-:W-:-:S03]  /*13c70*/  @!P2 IADD3 R10, P3, P4, R24, R14, R3 ;  /* 0x0000000e180aa210 */ /* 0x001fc60007c7e003 */
[----:B------:R-:W-:Y:S01]  /*13c80*/  FFMA R12, R226, UR41, R11 ;  /* 0x00000029e20c7c23 */ /* 0x000fe2000800000b */
[----:B------:R-:W-:Y:S02]  /*13c90*/  @!P2 IADD3.X R11, R40, R15, R4, P3, P4 ;  /* 0x0000000f280ba210 */ /* 0x000fe40001fe8404 */
[----:B------:R-:W0:Y:S02]  /*13ca0*/  @!P1 LDC.64 R14, c[0x0][0x5c0] ;  /* 0x00017000ff0e9b82 */ /* 0x000e240000000a00 */
[----:B------:R-:W-:-:S05]  /*13cb0*/  F2FP.SATFINITE.E4M3.F32.PACK_AB_MERGE_C R13, RZ, R12, RZ ;  /* 0x0000000cff0d723e */ /* 0x000fca00048070ff */
[----:B------:R1:W-:Y:S04]  /*13cc0*/  @!P2 STG.E.U8 desc[UR46][R10.64+0x60], R13 ;  /* 0x0000600d0a00a986 */ /* 0x0003e8000c10112e */
[----:B------:R-:W2:Y:S01]  /*13cd0*/  @!P1 LDG.E.U8 R8, desc[UR46][R34.64+0x61] ;  /* 0x0000612e22089981 */ /* 0x000ea2000c1e1100 */
[----:B------:R-:W-:-:S04]  /*13ce0*/  LOP3.LUT P0, RZ, R227, 0x800, RZ, 0xc0, !PT ;  /* 0x00000800e3ff7812 */ /* 0x000fc8000780c0ff */
[----:B------:R-:W-:Y:S02]  /*13cf0*/  ISETP.LT.OR P2, PT, R38, 0x61, !P0 ;  /* 0x000000612600780c */ /* 0x000fe40004741670 */
[----:B-1----:R-:W-:-:S11]  /*13d00*/  PRMT R10, RZ, 0x7610, R10 ;  /* 0x00007610ff0a7816 */ /* 0x002fd6000000000a */
[----:B------:R-:W1:Y:S01]  /*13d10*/  @!P2 LDC.64 R16, c[0x0][0x5c0] ;  /* 0x00017000ff10ab82 */ /* 0x000e620000000a00 */
[----:B--2---:R-:W-:-:S04]  /*13d20*/  LOP3.LUT R8, R8, 0xff, RZ, 0xc0, !PT ;  /* 0x000000ff08087812 */ /* 0x004fc800078ec0ff */
[----:B------:R-:W-:-:S05]  /*13d30*/  F2FP.F16.E4M3.UNPACK_B R8, R8 ;  /* 0x00000008ff08723e */ /* 0x000fca00020006ff */
[----:B------:R-:W-:-:S05]  /*13d40*/  HADD2.F32 R8, -RZ, R8.H0_H0 ;  /* 0x20000008ff087230 */ /* 0x000fca0000004100 */
[----:B------:R-:W-:Y:S01]  /*13d50*/  FMUL R9, R8, UR40 ;  /* 0x0000002808097c20 */ /* 0x000fe20008400000 */
[----:B0-----:R-:W-:-:S03]  /*13d60*/  @!P1 IADD3 R8, P3, P4, R24, R14, R3 ;  /* 0x0000000e18089210 */ /* 0x001fc60007c7e003 */
[----:B---3--:R-:W-:Y:S01]  /*13d70*/  FFMA R12, R224, UR41, R9 ;  /* 0x00000029e00c7c23 */ /* 0x008fe20008000009 */
[----:B------:R-:W-:Y:S01]  /*13d80*/  @!P1 IADD3.X R9, R40, R15, R4, P3, P4 ;  /* 0x0000000f28099210 */ /* 0x000fe20001fe8404 */
[----:B------:R-:W2:Y:S03]  /*13d90*/  LDL.LU R224, [R1+0x1cc] ;  /* 0x0001cc0001e07983 */ /* 0x000ea60000300800 */
[----:B------:R-:W-:Y:S01]  /*13da0*/  F2FP.SATFINITE.E4M3.F32.PACK_AB_MERGE_C R13, RZ, R12, RZ ;  /* 0x0000000cff0d723e */ /* 0x000fe200048070ff */
[----:B------:R-:W3:Y:S04]  /*13db0*/  LDL.LU R226, [R1+0x1d0] ;  /* 0x0001d00001e27983 */ /* 0x000ee80000300800 */
[----:B------:R4:W-:Y:S04]  /*13dc0*/  @!P1 STG.E.U8 desc[UR46][R8.64+0x61], R13 ;  /* 0x0000610d08009986 */ /* 0x0009e8000c10112e */
[----:B------:R-:W4:Y:S01]  /*13dd0*/  @!P2 LDG.E.U8 R10, desc[UR46][R36.64+0x60] ;  /* 0x0000602e240aa981 */ /* 0x000f22000c1e1100 */
[----:B------:R-:W-:-:S02]  /*13de0*/  @!P2 IADD3 R15, P3, P4, R2, R24, R3 ;  /* 0x00000018020fa210 */ /* 0x000fc40007c7e003 */
[----:B------:R-:W-:Y:S02]  /*13df0*/  ISETP.LT.OR P1, PT, R38, 0x62, !P0 ;  /* 0x000000622600780c */ /* 0x000fe40004721670 */
[----:B------:R-:W-:Y:S02]  /*13e00*/  @!P2 IADD3.X R12, R6, R40, R4, P3, P4 ;  /* 0x00000028060ca210 */ /* 0x000fe40001fe8404 */
[----:B----4-:R-:W-:-:S04]  /*13e10*/  LOP3.LUT R10, R10, 0xff, RZ, 0xc0, !PT ;  /* 0x000000ff0a0a7812 */ /* 0x010fc800078ec0ff */
[----:B------:R-:W-:-:S05]  /*13e20*/  F2FP.F16.E4M3.UNPACK_B R10, R10 ;  /* 0x0000000aff0a723e */ /* 0x000fca00020006ff */
[----:B------:R-:W-:-:S05]  /*13e30*/  HADD2.F32 R10, -RZ, R10.H0_H0 ;  /* 0x2000000aff0a7230 */ /* 0x000fca0000004100 */
[----:B------:R-:W-:Y:S01]  /*13e40*/  FMUL R11, R10, UR40 ;  /* 0x000000280a0b7c20 */ /* 0x000fe20008400000 */
[----:B-1----:R-:W-:-:S03]  /*13e50*/  @!P2 IADD3 R10, P3, R15, R16, RZ ;  /* 0x000000100f0aa210 */ /* 0x002fc60007f7e0ff */
[----:B------:R-:W-:Y:S02]  /*13e60*/  FFMA R8, R225, UR41, R11 ;  /* 0x00000029e1087c23 */ /* 0x000fe4000800000b */
[----:B------:R-:W-:Y:S01]  /*13e70*/  @!P2 IMAD.X R11, R12, 0x1, R17, P3 ;  /* 0x000000010c0ba824 */ /* 0x000fe200018e0611 */
[----:B------:R-:W4:Y:S01]  /*13e80*/  LDL.LU R225, [R1+0x1d4] ;  /* 0x0001d40001e17983 */ /* 0x000f220000300800 */
[----:B------:R-:W0:Y:S01]  /*13e90*/  @!P1 LDC.64 R16, c[0x0][0x5c0] ;  /* 0x00017000ff109b82 */ /* 0x000e220000000a00 */
[----:B------:R-:W-:Y:S02]  /*13ea0*/  F2FP.SATFINITE.E4M3.F32.PACK_AB_MERGE_C R13, RZ, R8, RZ ;  /* 0x00000008ff0d723e */ /* 0x000fe400048070ff */
[----:B------:R-:W-:-:S03]  /*13eb0*/  PRMT R8, RZ, 0x7610, R8 ;  /* 0x00007610ff087816 */ /* 0x000fc60000000008 */
[----:B------:R2:W-:Y:S04]  /*13ec0*/  @!P2 STG.E.U8 desc[UR46][R10.64+0x60], R13 ;  /* 0x0000600d0a00a986 */ /* 0x0005e8000c10112e */
[----:B------:R-:W3:Y:S01]  /*13ed0*/  @!P1 LDG.E.U8 R8, desc[UR46][R36.64+0x61] ;  /* 0x0000612e24089981 */ /* 0x000ee2000c1e1100 */
[----:B------:R-:W-:Y:S02]  /*13ee0*/  @!P1 IADD3 R15, P3, P4, R2, R24, R3 ;  /* 0x00000018020f9210 */ /* 0x000fe40007c7e003 */
[----:B------:R-:W-:Y:S02]  /*13ef0*/  ISETP.LT.OR P2, PT, R38, 0x69, !P6 ;  /* 0x000000692600780c */ /* 0x000fe40007741670 */
[----:B------:R-:W-:Y:S02]  /*13f00*/  @!P1 IADD3.X R12, R6, R40, R4, P3, P4 ;  /* 0x00000028060c9210 */ /* 0x000fe40001fe8404 */
[----:B---3--:R-:W-:-:S04]  /*13f10*/  LOP3.LUT R8, R8, 0xff, RZ, 0xc0, !PT ;  /* 0x000000ff08087812 */ /* 0x008fc800078ec0ff */
[----:B------:R-:W-:-:S05]  /*13f20*/  F2FP.F16.E4M3.UNPACK_B R8, R8 ;  /* 0x00000008ff08723e */ /* 0x000fca00020006ff */
[----:B------:R-:W-:-:S05]  /*13f30*/  HADD2.F32 R8, -RZ, R8.H0_H0 ;  /* 0x20000008ff087230 */ /* 0x000fca0000004100 */
[----:B------:R-:W-:Y:S01]  /*13f40*/  FMUL R9, R8, UR40 ;  /* 0x0000002808097c20 */ /* 0x000fe20008400000 */
[----:B0-----:R-:W-:Y:S02]  /*13f50*/  @!P1 IADD3 R8, P3, R15, R16, RZ ;  /* 0x000000100f089210 */ /* 0x001fe40007f7e0ff */
[----:B------:R-:W0:Y:S01]  /*13f60*/  @!P2 LDC.64 R14, c[0x0][0x5c0] ;  /* 0x00017000ff0eab82 */ /* 0x000e220000000a00 */
[----:B--2---:R-:W-:Y:S02]  /*13f70*/  FFMA R10, R224, UR41, R9 ;  /* 0x00000029e00a7c23 */ /* 0x004fe40008000009 */
[----:B------:R-:W-:Y:S01]  /*13f80*/  @!P1 IMAD.X R9, R12, 0x1, R17, P3 ;  /* 0x000000010c099824 */ /* 0x000fe200018e0611 */
[----:B------:R-:W2:Y:S02]  /*13f90*/  LDL.LU R224, [R1+0x1d8] ;  /* 0x0001d80001e07983 */ /* 0x000ea40000300800 */
[----:B------:R-:W-:Y:S02]  /*13fa0*/  F2FP.SATFINITE.E4M3.F32.PACK_AB_MERGE_C R13, RZ, R10, RZ ;  /* 0x0000000aff0d723e */ /* 0x000fe400048070ff */
[----:B------:R-:W-:-:S03]  /*13fb0*/  PRMT R10, RZ, 0x7610, R10 ;  /* 0x00007610ff0a7816 */ /* 0x000fc6000000000a */
[----:B------:R1:W-:Y:S04]  /*13fc0*/  @!P1 STG.E.U8 desc[UR46][R8.64+0x61], R13 ;  /* 0x0000610d08009986 */ /* 0x0003e8000c10112e */
[----:B------:R-:W3:Y:S01]  /*13fd0*/  @!P2 LDG.E.U8 R10, desc[UR46][R34.64+0x68] ;  /* 0x0000682e220aa981 */ /* 0x000ee2000c1e1100 */
[----:B------:R-:W-:Y:S02]  /*13fe0*/  ISETP.LT.OR P1, PT, R38, 0x6a, !P6 ;  /* 0x0000006a2600780c */ /* 0x000fe40007721670 */
[----:B-1----:R-:W-:Y:S02]  /*13ff0*/  PRMT R8, RZ, 0x7610, R8 ;  /* 0x00007610ff087816 */ /* 0x002fe40000000008 */
[----:B---3--:R-:W-:-:S04]  /*14000*/  LOP3.LUT R10, R10, 0xff, RZ, 0xc0, !PT ;  /* 0x000000ff0a0a7812 */ /* 0x008fc800078ec0ff */
        /* <DEDUP_REMOVED lines=9> */
[----:B------:R-:W3:Y:S01]  /*140a0*/  @!P1 LDG.E.U8 R8, desc[UR46][R34.64+0x69] ;  /* 0x0000692e22089981 */ /* 0x000ee2000c1e1100 */
[----:B------:R-:W-:Y:S02]  /*140b0*/  ISETP.LT.OR P2, PT, R38, 0x69, !P0 ;  /* 0x000000692600780c */ /* 0x000fe40004741670 */
[----:B-1----:R-:W-:-:S11]  /*140c0*/  PRMT R10, RZ, 0x7610, R10 ;  /* 0x00007610ff0a7816 */ /* 0x002fd6000000000a */
[----:B------:R-:W1:Y:S01]  /*140d0*/  @!P2 LDC.64 R16, c[0x0][0x5c0] ;  /* 0x00017000ff10ab82 */ /* 0x000e620000000a00 */
[----:B---3--:R-:W-:-:S04]  /*140e0*/  LOP3.LUT R8, R8, 0xff, RZ, 0xc0, !PT ;  /* 0x000000ff08087812 */ /* 0x008fc800078ec0ff */
[----:B------:R-:W-:-:S05]  /*140f0*/  F2FP.F16.E4M3.UNPACK_B R8, R8 ;  /* 0x00000008ff08723e */ /* 0x000fca00020006ff */
[----:B------:R-:W-:-:S05]  /*14100*/  HADD2.F32 R8, -RZ, R8.H0_H0 ;  /* 0x20000008ff087230 */ /* 0x000fca0000004100 */
[----:B------:R-:W-:Y:S01]  /*14110*/  FMUL R9, R8, UR40 ;  /* 0x0000002808097c20 */ /* 0x000fe20008400000 */
[----:B0-----:R-:W-:-:S03]  /*14120*/  @!P1 IADD3 R8, P3, P4, R24, R14, R3 ;  /* 0x0000000e18089210 */ /* 0x001fc60007c7e003 */
[----:B----4-:R-:W-:Y:S01]  /*14130*/  FFMA R12, R225, UR41, R9 ;  /* 0x00000029e10c7c23 */ /* 0x010fe20008000009 */
[----:B------:R-:W-:-:S04]  /*14140*/  @!P1 IADD3.X R9, R40, R15, R4, P3, P4 ;  /* 0x0000000f28099210 */ /* 0x000fc80001fe8404 */
[----:B------:R-:W-:-:S05]  /*14150*/  F2FP.SATFINITE.E4M3.F32.PACK_AB_MERGE_C R13, RZ, R12, RZ ;  /* 0x0000000cff0d723e */ /* 0x000fca00048070ff */
[----:B------:R0:W-:Y:S04]  /*14160*/  @!P1 STG.E.U8 desc[UR46][R8.64+0x69], R13 ;  /* 0x0000690d08009986 */ /* 0x0001e8000c10112e */
[----:B------:R-:W3:Y:S01]  /*14170*/  @!P2 LDG.E.U8 R10, desc[UR46][R36.64+0x68] ;  /* 0x0000682e240aa981 */ /* 0x000ee2000c1e1100 */
[----:B------:R-:W-:-:S04]  /*14180*/  @!P2 IADD3 R15, P1, P3, R2, R24, R3 ;  /* 0x00000018020fa210 */ /* 0x000fc80007b3e003 */
[----:B------:R-:W-:Y:S02]  /*14190*/  @!P2 IADD3.X R14, R6, R40, R4, P1, P3 ;  /* 0x00000028060ea210 */ /* 0x000fe40000fe6404 */
[----:B------:R-:W-:Y:S01]  /*141a0*/  ISETP.LT.OR P0, PT, R38, 0x6a, !P0 ;  /* 0x0000006a2600780c */ /* 0x000fe20004701670 */
[----:B------:R-:W-:Y:S01]  /*141b0*/  BSSY B1, `(.L_x_33) ;  /* 0x000000d000017945 */ /* 0x000fe20003800000 */
[----:B0-----:R-:W-:Y:S02]  /*141c0*/  PRMT R8, RZ, 0x7610, R8 ;  /* 0x00007610ff087816 */ /* 0x001fe40000000008 */
[----:B---3--:R-:W-:-:S04]  /*141d0*/  LOP3.LUT R10, R10, 0xff, RZ, 0xc0, !PT ;  /* 0x000000ff0a0a7812 */ /* 0x008fc800078ec0ff */
[----:B------:R-:W-:-:S05]  /*141e0*/  F2FP.F16.E4M3.UNPACK_B R10, R10 ;  /* 0x0000000aff0a723e */ /* 0x000fca00020006ff */
[----:B------:R-:W-:-:S05]  /*141f0*/  HADD2.F32 R10, -RZ, R10.H0_H0 ;  /* 0x2000000aff0a7230 */ /* 0x000fca0000004100 */
[----:B------:R-:W-:Y:S01]  /*14200*/  FMUL R11, R10, UR40 ;  /* 0x000000280a0b7c20 */ /* 0x000fe20008400000 */
[----:B-1----:R-:W-:-:S03]  /*14210*/  @!P2 IADD3 R10, P4, R15, R16, RZ ;  /* 0x000000100f0aa210 */ /* 0x002fc60007f9e0ff */
[----:B--2---:R-:W-:Y:S02]  /*14220*/  FFMA R12, R224, UR41, R11 ;  /* 0x00000029e00c7c23 */ /* 0x004fe4000800000b */
[----:B------:R-:W-:-:S03]  /*14230*/  @!P2 IMAD.X R11, R14, 0x1, R17, P4 ;  /* 0x000000010e0ba824 */ /* 0x000fc600020e0611 */
[----:B------:R-:W-:-:S05]  /*14240*/  F2FP.SATFINITE.E4M3.F32.PACK_AB_MERGE_C R9, RZ, R12, RZ ;  /* 0x0000000cff09723e */ /* 0x000fca00048070ff */
[----:B------:R0:W-:Y:S01]  /*14250*/  @!P2 STG.E.U8 desc[UR46][R10.64+0x68], R9 ;  /* 0x000068090a00a986 */ /* 0x0001e2000c10112e */
[----:B------:R-:W-:Y:S05]  /*14260*/  @P0 BRA `(.L_x_34) ;  /* 0x0000000000040947 */ /* 0x000fea0003800000 */
[----:B------:R1:W5:Y:S02]  /*14270*/  LDG.E.U8 R8, desc[UR46][R36.64+0x69] ;  /* 0x0000692e24087981 */ /* 0x000364000c1e1100 */
.L_x_34:
[----:B------:R-:W-:Y:S05]  /*14280*/  BSYNC B1 ;  /* 0x0000000000017941 */ /* 0x000fea0003800000 */
.L_x_33:
[----:B------:R-:W-:Y:S05]  /*14290*/  @P0 BRA `(.L_x_35) ;  /* 0x00000070006c0947 */ /* 0x000fea0003800000 */
[----:B0-----:R-:W2:Y:S01]  /*142a0*/  LDL.LU R10, [R1+0x1dc] ;  /* 0x0001dc00010a7983 */ /* 0x001ea20000300800 */
[----:B-----5:R-:W-:Y:S01]  /*142b0*/  LOP3.LUT R8, R8, 0xff, RZ, 0xc0, !PT ;  /* 0x000000ff08087812 */ /* 0x020fe200078ec0ff */
[----:B------:R-:W-:Y:S01]  /*142c0*/  ULDC.64 UR8, c[0x0][0x5c0] ;  /* 0x0001700000087ab9 */ /* 0x000fe20000000a00 */
[----:B------:R-:W-:Y:S02]  /*142d0*/  IADD3 R24, P0, P1, R2, R24, R3 ;  /* 0x0000001802187210 */ /* 0x000fe4000791e003 */
[----:B------:R-:W-:Y:S02]  /*142e0*/  F2FP.F16.E4M3.UNPACK_B R8, R8 ;  /* 0x00000008ff08723e */ /* 0x000fe400020006ff */
[----:B------:R-:W-:-:S03]  /*142f0*/  IADD3.X R40, R6, R40, R4, P0, P1 ;  /* 0x0000002806287210 */ /* 0x000fc600007e2404 */
[----:B------:R-:W-:-:S05]  /*14300*/  HADD2.F32 R8, -RZ, R8.H0_H0 ;  /* 0x20000008ff087230 */ /* 0x000fca0000004100 */
[----:B------:R-:W-:Y:S01]  /*14310*/  FMUL R9, R8, UR40 ;  /* 0x0000002808097c20 */ /* 0x000fe20008400000 */
[----:B------:R-:W-:-:S03]  /*14320*/  IADD3 R8, P0, R24, UR8, RZ ;  /* 0x0000000818087c10 */ /* 0x000fc6000ff1e0ff */
[----:B--2---:R-:W-:Y:S01]  /*14330*/  FFMA R10, R10, UR41, R9 ;  /* 0x000000290a0a7c23 */ /* 0x004fe20008000009 */
[----:B------:R-:W-:-:S04]  /*14340*/  IADD3.X R9, R40, UR9, RZ, P0, !PT ;  /* 0x0000000928097c10 */ /* 0x000fc800087fe4ff */
[----:B------:R-:W-:-:S05]  /*14350*/  F2FP.SATFINITE.E4M3.F32.PACK_AB_MERGE_C R11, RZ, R10, RZ ;  /* 0x0000000aff0b723e */ /* 0x000fca00048070ff */
[----:B------:R2:W-:Y:S01]  /*14360*/  STG.E.U8 desc[UR46][R8.64+0x69], R11 ;  /* 0x0000690b08007986 */ /* 0x0005e2000c10112e */
[----:B------:R-:W-:Y:S05]  /*14370*/  BRA `(.L_x_35) ;  /* 0x0000007000347947 */ /* 0x000fea0003800000 */
.L_x_32:
[----:B------:R-:W-:Y:S01]  /*14380*/  ISETP.GE.AND P2, PT, R39, 0x9, PT ;  /* 0x000000092700780c */ /* 0x000fe20003f46270 */
[----:B------:R-:W2:Y:S03]  /*14390*/  LDL.LU R225, [R1] ;  /* 0x0000000001e17983 */ /* 0x000ea60000300800 */
[----:B------:R-:W-:Y:S02]  /*143a0*/  ISETP.LT.OR P5, PT, R38, 0x1, !P2 ;  /* 0x000000012600780c */ /* 0x000fe400057a1670 */
[----:B-----5:R-:W-:Y:S02]  /*143b0*/  LOP3.LUT R227, R227, 0xffffffdf, RZ, 0xc0, !PT ;  /* 0xffffffdfe3e37812 */ /* 0x020fe400078ec0ff */
[----:B------:R-:W-:Y:S01]  /*143c0*/  LOP3.LUT R228, R228, 0xfffffff7, RZ, 0xc0, !PT ;  /* 0xfffffff7e4e47812 */ /* 0x000fe200078ec0ff */
[----:B------:R-:W-:Y:S01]  /*143d0*/  FMUL R223, R223, UR41 ;  /* 0x00000029dfdf7c20 */ /* 0x000fe20008400000 */
[----:B------:R-:W-:Y:S01]  /*143e0*/  ISETP.LT.OR P3, PT, R38, 0x2, !P2 ;  /* 0x000000022600780c */ /* 0x000fe20005761670 */
[----:B------:R-:W-:Y:S01]  /*143f0*/  FMUL R222, R222, UR41 ;  /* 0x00000029dede7c20 */ /* 0x000fe20008400000 */
[----:B------:R-:W-:Y:S01]  /*14400*/  ISETP.LT.OR P4, PT, R38, 0x9, !P2 ;  /* 0x000000092600780c */ /* 0x000fe20005781670 */
[----:B------:R-:W-:Y:S01]  /*14410*/  FMUL R221, R221, UR41 ;  /* 0x00000029dddd7c20 */ /* 0x000fe20008400000 */
[----:B------:R-:W-:Y:S01]  /*14420*/  FMUL R220, R220, UR41 ;  /* 0x00000029dcdc7c20 */ /* 0x000fe20008400000 */
[----:B------:R-:W-:Y:S01]  /*14430*/  FMUL R219, R219, UR41 ;  /* 0x00000029dbdb7c20 */ /* 0x000fe20008400000 */
[----:B------:R-:W-:Y:S01]  /*14440*/  FMUL R218, R218, UR41 ;  /* 0x00000029dada7c20 */ /* 0x000fe20008400000 */
[----:B------:R-:W0:Y:S01]  /*14450*/  @!P5 LDC.64 R30, c[0x0][0x5c0] ;  /* 0x00017000ff1edb82 */ /* 0x000e220000000a00 */
[----:B------:R-:W-:Y:S01]  /*14460*/  FMUL R217, R217, UR41 ;  /* 0x00000029d9d97c20 */ /* 0x000fe20008400000 */
[----:B------:R-:W-:Y:S01]  /*14470*/  FMUL R216, R216, UR41 ;  /* 0x00000029d8d87c20 */ /* 0x000fe20008400000 */
[----:B------:R-:W-:Y:S01]  /*14480*/  FMUL R215, R215, UR41 ;  /* 0x00000029d7d77c20 */ /* 0x000fe20008400000 */
[----:B------:R-:W-:Y:S01]  /*14490*/  FMUL R214, R214, UR41 ;  /* 0x00000029d6d67c20 */ /* 0x000fe20008400000 */
[----:B------:R-:W-:Y:S01]  /*144a0*/  FMUL R213, R213, UR41 ;  /* 0x00000029d5d57c20 */ /* 0x000fe20008400000 */
[----:B------:R-:W-:Y:S01]  /*144b0*/  LOP3.LUT R229, R229, 0xfffffbff, RZ, 0xc0, !PT ;  /* 0xfffffbffe5e57812 */ /* 0x000fe200078ec0ff */
[----:B------:R-:W-:Y:S01]  /*144c0*/  FMUL R212, R212, UR41 ;  /* 0x00000029d4d47c20 */ /* 0x000fe20008400000 */
[----:B------:R-:W1:Y:S01]  /*144d0*/  @!P3 LDC.64 R28, c[0x0][0x5c0] ;  /* 0x00017000ff1cbb82 */ /* 0x000e620000000a00 */
[----:B------:R-:W-:Y:S01]  /*144e0*/  FMUL R211, R211, UR41 ;  /* 0x00000029d3d37c20 */ /* 0x000fe20008400000 */
[----:B------:R-:W-:Y:S01]  /*144f0*/  FMUL R210, R210, UR41 ;  /* 0x00000029d2d27c20 */ /* 0x000fe20008400000 */
[----:B------:R-:W-:Y:S01]  /*14500*/  FMUL R209, R209, UR41 ;  /* 0x00000029d1d17c20 */ /* 0x000fe20008400000 */
[----:B------:R-:W-:Y:S01]  /*14510*/  FMUL R208, R208, UR41 ;  /* 0x00000029d0d07c20 */ /* 0x000fe20008400000 */
[----:B------:R-:W-:Y:S01]  /*14520*/  FMUL R207, R207, UR41 ;  /* 0x00000029cfcf7c20 */ /* 0x000fe20008400000 */
[----:B------:R-:W-:Y:S01]  /*14530*/  LOP3.LUT R0, R0, 0xfffffffd, RZ, 0xc0, !PT ;  /* 0xfffffffd00007812 */ /* 0x000fe200078ec0ff */
[----:B------:R-:W-:Y:S01]  /*14540*/  FMUL R206, R206, UR41 ;  /* 0x00000029cece7c20 */ /* 0x000fe20008400000 */
[----:B------:R-:W3:Y:S01]  /*14550*/  @!P4 LDC.64 R26, c[0x0][0x5c0] ;  /* 0x00017000ff1acb82 */ /* 0x000ee20000000a00 */
[----:B------:R-:W-:Y:S01]  /*14560*/  FMUL R205, R205, UR41 ;  /* 0x00000029cdcd7c20 */ /* 0x000fe20008400000 */
[----:B------:R-:W-:Y:S01]  /*14570*/  FMUL R204, R204, UR41 ;  /* 0x00000029cccc7c20 */ /* 0x000fe20008400000 */
[----:B------:R-:W-:Y:S01]  /*14580*/  FMUL R203, R203, UR41 ;  /* 0x00000029cbcb7c20 */ /* 0x000fe20008400000 */
[----:B------:R-:W-:Y:S01]  /*14590*/  FMUL R202, R202, UR41 ;  /* 0x00000029caca7c20 */ /* 0x000fe20008400000 */
[----:B------:R-:W-:Y:S01]  /*145a0*/  FMUL R201, R201, UR41 ;  /* 0x00000029c9c97c20 */ /* 0x000fe20008400000 */
[----:B------:R-:W-:Y:S01]  /*145b0*/  FMUL R200, R200, UR41 ;  /* 0x00000029c8c87c20 */ /* 0x000fe20008400000 */
[----:B------:R-:W-:Y:S01]  /*145c0*/  FMUL R199, R199, UR41 ;  /* 0x00000029c7c77c20 */ /* 0x000fe20008400000 */
[----:B0-----:R-:W-:Y:S01]  /*145d0*/  @!P5 IADD3 R30, P0, P1, R24, R30, R2 ;  /* 0x0000001e181ed210 */ /* 0x001fe2000791e002 */
[----:B------:R-:W-:Y:S01]  /*145e0*/  FMUL R198, R198, UR41 ;  /* 0x00000029c6c67c20 */ /* 0x000fe20008400000 */
[----:B------:R-:W-:Y:S01]  /*145f0*/  FMUL R197, R197, UR41 ;  /* 0x00000029c5c57c20 */ /* 0x000fe20008400000 */
[----:B------:R-:W-:Y:S01]  /*14600*/  FMUL R196, R196, UR41 ;  /* 0x00000029c4c47c20 */ /* 0x000fe20008400000 */
[----:B------:R-:W-:Y:S01]  /*14610*/  @!P5 IADD3.X R31, R40, R31, R6, P0, P1 ;  /* 0x0000001f281fd210 */ /* 0x000fe200007e2406 */
[----:B------:R-:W-:Y:S01]  /*14620*/  FMUL R195, R195, UR41 ;  /* 0x00000029c3c37c20 */ /* 0x000fe20008400000 */
[----:B------:R-:W-:Y:S01]  /*14630*/  FMUL R194, R194, UR41 ;  /* 0x00000029c2c27c20 */ /* 0x000fe20008400000 */
[----:B------:R-:W-:Y:S01]  /*14640*/  FMUL R193, R193, UR41 ;  /* 0x00000029c1c17c20 */ /* 0x000fe20008400000 */
[----:B-1----:R-:W-:Y:S01]  /*14650*/  @!P3 IADD3 R28, P0, P1, R24, R28, R2 ;  /* 0x0000001c181cb210 */ /* 0x002fe2000791e002 */
[----:B------:R-:W-:Y:S01]  /*14660*/  FMUL R192, R192, UR41 ;  /* 0x00000029c0c07c20 */ /* 0x000fe20008400000 */
[----:B------:R-:W-:Y:S01]  /*14670*/  FMUL R23, R23, UR41 ;  /* 0x0000002917177c20 */ /* 0x000fe20008400000 */
[----:B------:R-:W-:Y:S01]  /*14680*/  FMUL R22, R22, UR41 ;  /* 0x0000002916167c20 */ /* 0x000fe20008400000 */
[----:B------:R-:W-:Y:S01]  /*14690*/  @!P3 IADD3.X R29, R40, R29, R6, P0, P1 ;  /* 0x0000001d281db210 */ /* 0x000fe200007e2406 */
[----:B------:R-:W-:Y:S01]  /*146a0*/  FMUL R21, R21, UR41 ;  /* 0x0000002915157c20 */ /* 0x000fe20008400000 */
[----:B------:R-:W-:Y:S01]  /*146b0*/  ISETP.LT.OR P3, PT, R38, 0xa, !P2 ;  /* 0x0000000a2600780c */ /* 0x000fe20005761670 */
[----:B------:R-:W-:Y:S01]  /*146c0*/  FMUL R20, R20, UR41 ;  /* 0x0000002914147c20 */ /* 0x000fe20008400000 */
[----:B---3--:R-:W-:Y:S01]  /*146d0*/  @!P4 IADD3 R32, P0, P1, R24, R26, R2 ;  /* 0x0000001a1820c210 */ /* 0x008fe2000791e002 */
[----:B------:R-:W-:Y:S01]  /*146e0*/  FMUL R19, R19, UR41 ;  /* 0x0000002913137c20 */ /* 0x000fe20008400000 */
[----:B------:R-:W-:Y:S01]  /*146f0*/  FMUL R18, R18, UR41 ;  /* 0x0000002912127c20 */ /* 0x000fe20008400000 */
[----:B------:R-:W-:Y:S01]  /*14700*/  FMUL R17, R17, UR41 ;  /* 0x0000002911117c20 */ /* 0x000fe20008400000 */
[----:B------:R-:W-:Y:S01]  /*14710*/  @!P4 IADD3.X R33, R40, R27, R6, P0, P1 ;  /* 0x0000001b2821c210 */ /* 0x000fe200007e2406 */
[----:B------:R-:W-:Y:S01]  /*14720*/  FMUL R16, R16, UR41 ;  /* 0x0000002910107c20 */ /* 0x000fe20008400000 */
[----:B------:R-:W-:Y:S01]  /*14730*/  FMUL R15, R15, UR41 ;  /* 0x000000290f0f7c20 */ /* 0x000fe20008400000 */
[----:B------:R-:W-:Y:S01]  /*14740*/  FMUL R14, R14, UR41 ;  /* 0x000000290e0e7c20 */ /* 0x000fe20008400000 */
[----:B------:R-:W-:Y:S01]  /*14750*/  FMUL R13, R13, UR41 ;  /* 0x000000290d0d7c20 */ /* 0x000fe20008400000 */
[----:B------:R-:W3:Y:S02]  /*14760*/  LDL.LU R224, [R1+0x4] ;  /* 0x0000040001e07983 */ /* 0x000ee40000300800 */
[----:B------:R-:W0:Y:S01]  /*14770*/  @!P3 LDC.64 R26, c[0x0][0x5c0] ;  /* 0x00017000ff1abb82 */ /* 0x000e220000000a00 */
[----:B------:R-:W-:Y:S01]  /*14780*/  @P4 LOP3.LUT R227, R227, 0x20, RZ, 0xfc, !PT ;  /* 0x00000020e3e34812 */ /* 0x000fe200078efcff */
[----:B------:R-:W-:Y:S01]  /*14790*/  FMUL R12, R12, UR41 ;  /* 0x000000290c0c7c20 */ /* 0x000fe20008400000 */
[----:B------:R-:W-:Y:S01]  /*147a0*/  F2FP.SATFINITE.E4M3.F32.PACK_AB_MERGE_C R223, RZ, R223, RZ ;  /* 0x000000dfffdf723e */ /* 0x000fe200048070ff */
[----:B------:R-:W-:Y:S01]  /*147b0*/  FMUL R11, R11, UR41 ;  /* 0x000000290b0b7c20 */ /* 0x000fe20008400000 */
[----:B------:R-:W-:Y:S01]  /*147c0*/  F2FP.SATFINITE.E4M3.F32.PACK_AB_MERGE_C R222, RZ, R222, RZ ;  /* 0x000000deffde723e */ /* 0x000fe200048070ff */
[----:B------:R-:W-:Y:S01]  /*147d0*/  FMUL R10, R10, UR41 ;  /* 0x000000290a0a7c20 */ /* 0x000fe20008400000 */
[----:B------:R-:W-:Y:S01]  /*147e0*/  F2FP.SATFINITE.E4M3.F32.PACK_AB_MERGE_C R221, RZ, R221, RZ ;  /* 0x000000ddffdd723e */ /* 0x000fe200048070ff */
[----:B------:R-:W4:Y:S01]  /*147f0*/  LDL.LU R226, [R1+0x8] ;  /* 0x0000080001e27983 */ /* 0x000f220000300800 */
[----:B------:R-:W-:Y:S01]  /*14800*/  LOP3.LUT R227, R227, 0xffffffbf, RZ, 0xc0, !PT ;  /* 0xffffffbfe3e37812 */ /* 0x000fe200078ec0ff */
[----:B------:R-:W-:Y:S01]  /*14810*/  FMUL R9, R9, UR41 ;  /* 0x0000002909097c20 */ /* 0x000fe20008400000 */
[----:B------:R-:W-:Y:S01]  /*14820*/  F2FP.SATFINITE.E4M3.F32.PACK_AB_MERGE_C R220, RZ, R220, RZ ;  /* 0x000000dcffdc723e */ /* 0x000fe200048070ff */
[----:B------:R-:W-:Y:S01]  /*14830*/  FMUL R8, R8, UR41 ;  /* 0x0000002908087c20 */ /* 0x000fe20008400000 */
[----:B------:R-:W-:-:S02]  /*14840*/  @P3 LOP3.LUT R227, R227, 0x40, RZ, 0xfc, !PT ;  /* 0x00000040e3e33812 */ /* 0x000fc400078efcff */
[----:B------:R-:W-:Y:S02]  /*14850*/  F2FP.SATFINITE.E4M3.F32.PACK_AB_MERGE_C R219, RZ, R219, RZ ;  /* 0x000000dbffdb723e */ /* 0x000fe400048070ff */
[----:B------:R-:W-:Y:S02]  /*14860*/  LOP3.LUT R227, R227, 0xffffff7f, RZ, 0xc0, !PT ;  /* 0xffffff7fe3e37812 */ /* 0x000fe400078ec0ff */
[----:B------:R-:W-:Y:S02]  /*14870*/  F2FP.SATFINITE.E4M3.F32.PACK_AB_MERGE_C R218, RZ, R218, RZ ;  /* 0x000000daffda723e */ /* 0x000fe400048070ff */
[----:B------:R-:W-:Y:S02]  /*14880*/  F2FP.SATFINITE.E4M3.F32.PACK_AB_MERGE_C R217, RZ, R217, RZ ;  /* 0x000000d9ffd9723e */ /* 0x000fe400048070ff */
[----:B------:R-:W-:Y:S02]  /*14890*/  F2FP.SATFINITE.E4M3.F32.PACK_AB_MERGE_C R216, RZ, R216, RZ ;  /* 0x000000d8ffd8723e */ /* 0x000fe400048070ff */
[----:B0-----:R-:W-:-:S02]  /*148a0*/  @!P3 IADD3 R42, P0, P1, R24, R26, R2 ;  /* 0x0000001a182ab210 */ /* 0x001fc4000791e002 */
[----:B------:R-:W-:Y:S02]  /*148b0*/  F2FP.SATFINITE.E4M3.F32.PACK_AB_MERGE_C R215, RZ, R215, RZ ;  /* 0x000000d7ffd7723e */ /* 0x000fe400048070ff */
[----:B------:R-:W-:Y:S02]  /*148c0*/  @!P3 IADD3.X R43, R40, R27, R6, P0, P1 ;  /* 0x0000001b282bb210 */ /* 0x000fe400007e2406 */
[----:B------:R-:W-:Y:S02]  /*148d0*/  ISETP.GE.AND P1, PT, R39, 0x81, PT ;  /* 0x000000812700780c */ /* 0x000fe40003f26270 */
[----:B------:R-:W-:Y:S02]  /*148e0*/  F2FP.SATFINITE.E4M3.F32.PACK_AB_MERGE_C R214, RZ, R214, RZ ;  /* 0x000000d6ffd6723e */ /* 0x000fe400048070ff */
[C---:B------:R-:W-:Y:S02]  /*148f0*/  ISETP.LT.OR P0, PT, R38.reuse, 0x1, !P1 ;  /* 0x000000012600780c */ /* 0x040fe40004f01670 */
[----:B------:R-:W-:-:S02]  /*14900*/  ISETP.LT.OR P4, PT, R38, 0x2, !P1 ;  /* 0x000000022600780c */ /* 0x000fc40004f81670 */
[----:B------:R-:W-:Y:S02]  /*14910*/  F2FP.SATFINITE.E4M3.F32.PACK_AB_MERGE_C R213, RZ, R213, RZ ;  /* 0x000000d5ffd5723e */ /* 0x000fe400048070ff */
[----:B------:R-:W-:Y:S02]  /*14920*/  F2FP.SATFINITE.E4M3.F32.PACK_AB_MERGE_C R212, RZ, R212, RZ ;  /* 0x000000d4ffd4723e */ /* 0x000fe400048070ff */
[----:B------:R-:W-:Y:S02]  /*14930*/  F2FP.SATFINITE.E4M3.F32.PACK_AB_MERGE_C R211, RZ, R211, RZ ;  /* 0x000000d3ffd3723e */ /* 0x000fe400048070ff */
[----:B------:R-:W-:Y:S02]  /*14940*/  F2FP.SATFINITE.E4M3.F32.PACK_AB_MERGE_C R210, RZ, R210, RZ ;  /* 0x000000d2ffd2723e */ /* 0x000fe400048070ff */
[----:B------:R-:W-:Y:S01]  /*14950*/  F2FP.SATFINITE.E4M3.F32.PACK_AB_MERGE_C R209, RZ, R209, RZ ;  /* 0x000000d1ffd1723e */ /* 0x000fe200048070ff */
[----:B------:R-:W0:Y:S01]  /*14960*/  @!P0 LDC.64 R26, c[0x0][0x5c0] ;  /* 0x00017000ff1a8b82 */ /* 0x000e220000000a00 */
[----:B------:R-:W-:-:S02]  /*14970*/  @P0 LOP3.LUT R227, R227, 0x80, RZ, 0xfc, !PT ;  /* 0x00000080e3e30812 */ /* 0x000fc400078efcff */
[----:B------:R-:W-:Y:S02]  /*14980*/  F2FP.SATFINITE.E4M3.F32.PACK_AB_MERGE_C R208, RZ, R208, RZ ;  /* 0x000000d0ffd0723e */ /* 0x000fe400048070ff */
[----:B------:R-:W-:Y:S02]  /*14990*/  LOP3.LUT R227, R227, 0xfffffeff, RZ, 0xc0, !PT ;  /* 0xfffffeffe3e37812 */ /* 0x000fe400078ec0ff */
[----:B------:R-:W-:Y:S02]  /*149a0*/  F2FP.SATFINITE.E4M3.F32.PACK_AB_MERGE_C R207, RZ, R207, RZ ;  /* 0x000000cfffcf723e */ /* 0x000fe400048070ff */
[----:B------:R-:W-:Y:S02]  /*149b0*/  @P1 LOP3.LUT R227, R227, 0x100, RZ, 0xfc, !PT ;  /* 0x00000100e3e31812 */ /* 0x000fe400078efcff */
[----:B------:R-:W-:Y:S02]  /*149c0*/  F2FP.SATFINITE.E4M3.F32.PACK_AB_MERGE_C R206, RZ, R206, RZ ;  /* 0x000000ceffce723e */ /* 0x000fe400048070ff */
[----:B------:R-:W-:-:S02]  /*149d0*/  F2FP.SATFINITE.E4M3.F32.PACK_AB_MERGE_C R205, RZ, R205, RZ ;  /* 0x000000cdffcd723e */ /* 0x000fc400048070ff */
[----:B------:R-:W-:Y:S02]  /*149e0*/  F2FP.SATFINITE.E4M3.F32.PACK_AB_MERGE_C R204, RZ, R204, RZ ;  /* 0x000000ccffcc723e */ /* 0x000fe400048070ff */
[----:B------:R-:W-:Y:S02]  /*149f0*/  F2FP.SATFINITE.E4M3.F32.PACK_AB_MERGE_C R203, RZ, R203, RZ ;  /* 0x000000cbffcb723e */ /* 0x000fe400048070ff */
[----:B------:R-:W-:Y:S02]  /*14a00*/  F2FP.SATFINITE.E4M3.F32.PACK_AB_MERGE_C R202, RZ, R202, RZ ;  /* 0x000000caffca723e */ /* 0x000fe400048070ff */
[----:B------:R-:W-:Y:S02]  /*14a10*/  F2FP.SATFINITE.E4M3.F32.PACK_AB_MERGE_C R201, RZ, R201, RZ ;  /* 0x000000c9ffc9723e */ /* 0x000fe400048070ff */
[----:B------:R-:W-:Y:S02]  /*14a20*/  F2FP.SATFINITE.E4M3.F32.PACK_AB_MERGE_C R200, RZ, R200, RZ ;  /* 0x000000c8ffc8723e */ /* 0x000fe400048070ff */
[----:B0-----:R-:W-:-:S02]  /*14a30*/  @!P0 IADD3 R36, P5, P6, R24, R26, R5 ;  /* 0x0000001a18248210 */ /* 0x001fc40007ebe005 */
[----:B------:R-:W-:Y:S02]  /*14a40*/  F2FP.SATFINITE.E4M3.F32.PACK_AB_MERGE_C R199, RZ, R199, RZ ;  /* 0x000000c7ffc7723e */ /* 0x000fe400048070ff */
[----:B------:R-:W-:Y:S02]  /*14a50*/  @!P0 IADD3.X R37, R40, R27, R7, P5, P6 ;  /* 0x0000001b28258210 */ /* 0x000fe40002fec407 */
[----:B------:R-:W0:Y:S01]  /*14a60*/  @!P4 LDC.64 R26, c[0x0][0x5c0] ;  /* 0x00017000ff1acb82 */ /* 0x000e220000000a00 */
[----:B------:R-:W-:Y:S02]  /*14a70*/  ISETP.LT.OR P0, PT, R38, 0x9, !P1 ;  /* 0x000000092600780c */ /* 0x000fe40004f01670 */
[----:B------:R-:W-:Y:S02]  /*14a80*/  F2FP.SATFINITE.E4M3.F32.PACK_AB_MERGE_C R198, RZ, R198, RZ ;  /* 0x000000c6ffc6723e */ /* 0x000fe400048070ff */
[----:B------:R-:W-:Y:S02]  /*14a90*/  F2FP.SATFINITE.E4M3.F32.PACK_AB_MERGE_C R197, RZ, R197, RZ ;  /* 0x000000c5ffc5723e */ /* 0x000fe400048070ff */
[----:B------:R-:W-:-:S02]  /*14aa0*/  F2FP.SATFINITE.E4M3.F32.PACK_AB_MERGE_C R196, RZ, R196, RZ ;  /* 0x000000c4ffc4723e */ /* 0x000fc400048070ff */
[----:B------:R-:W-:Y:S02]  /*14ab0*/  F2FP.SATFINITE.E4M3.F32.PACK_AB_MERGE_C R195, RZ, R195, RZ ;  /* 0x000000c3ffc3723e */ /* 0x000fe400048070ff */
[----:B------:R-:W-:Y:S02]  /*14ac0*/  F2FP.SATFINITE.E4M3.F32.PACK_AB_MERGE_C R194, RZ, R194, RZ ;  /* 0x000000c2ffc2723e */ /* 0x000fe400048070ff */
[----:B------:R-:W-:Y:S02]  /*14ad0*/  F2FP.SATFINITE.E4M3.F32.PACK_AB_MERGE_C R193, RZ, R193, RZ ;  /* 0x000000c1ffc1723e */ /* 0x000fe400048070ff */
[----:B------:R-:W-:Y:S02]  /*14ae0*/  @P0 LOP3.LUT R228, R228, 0x8, RZ, 0xfc, !PT ;  /* 0x00000008e4e40812 */ /* 0x000fe400078efcff */
[----:B------:R-:W-:Y:S02]  /*14af0*/  F2FP.SATFINITE.E4M3.F32.PACK_AB_MERGE_C R192, RZ, R192, RZ ;  /* 0x000000c0ffc0723e */ /* 0x000fe400048070ff */
[----:B------:R-:W-:-:S02]  /*14b00*/  LOP3.LUT R228, R228, 0xffffffef, RZ, 0xc0, !PT ;  /* 0xffffffefe4e47812 */ /* 0x000fc400078ec0ff */
[----:B------:R-:W-:Y:S02]  /*14b10*/  F2FP.SATFINITE.E4M3.F32.PACK_AB_MERGE_C R23, RZ, R23, RZ ;  /* 0x00000017ff17723e */ /* 0x000fe400048070ff */
[----:B------:R-:W-:Y:S02]  /*14b20*/  F2FP.SATFINITE.E4M3.F32.PACK_AB_MERGE_C R22, RZ, R22, RZ ;  /* 0x00000016ff16723e */ /* 0x000fe400048070ff */
[----:B0-----:R-:W-:Y:S02]  /*14b30*/  @!P4 IADD3 R34, P5, P6, R24, R26, R5 ;  /* 0x0000001a1822c210 */ /* 0x001fe40007ebe005 */
[----:B------:R-:W-:Y:S02]  /*14b40*/  F2FP.SATFINITE.E4M3.F32.PACK_AB_MERGE_C R21, RZ, R21, RZ ;  /* 0x00000015ff15723e */ /* 0x000fe400048070ff */
[----:B------:R-:W-:Y:S02]  /*14b50*/  @!P4 IADD3.X R35, R40, R27, R7, P5, P6 ;  /* 0x0000001b2823c210 */ /* 0x000fe40002fec407 */
[----:B------:R-:W0:Y:S01]  /*14b60*/  @!P0 LDC.64 R26, c[0x0][0x5c0] ;  /* 0x00017000ff1a8b82 */ /* 0x000e220000000a00 */
[----:B------:R-:W-:-:S02]  /*14b70*/  ISETP.GE.AND P4, PT, R39, 0x1, PT ;  /* 0x000000012700780c */ /* 0x000fc40003f86270 */
[----:B------:R-:W-:Y:S02]  /*14b80*/  F2FP.SATFINITE.E4M3.F32.PACK_AB_MERGE_C R20, RZ, R20, RZ ;  /* 0x00000014ff14723e */ /* 0x000fe400048070ff */
[----:B------:R-:W-:Y:S02]  /*14b90*/  F2FP.SATFINITE.E4M3.F32.PACK_AB_MERGE_C R19, RZ, R19, RZ ;  /* 0x00000013ff13723e */ /* 0x000fe400048070ff */
[----:B------:R-:W-:Y:S02]  /*14ba0*/  F2FP.SATFINITE.E4M3.F32.PACK_AB_MERGE_C R18, RZ, R18, RZ ;  /* 0x00000012ff12723e */ /* 0x000fe400048070ff */
[----:B------:R-:W-:Y:S02]  /*14bb0*/  F2FP.SATFINITE.E4M3.F32.PACK_AB_MERGE_C R17, RZ, R17, RZ ;  /* 0x00000011ff11723e */ /* 0x000fe400048070ff */
        /* <DEDUP_REMOVED lines=10> */
[----:B------:R-:W-:Y:S02]  /*14c60*/  ISETP.LT.OR P0, PT, R38, 0xa, !P1 ;  /* 0x0000000a2600780c */ /* 0x000fe40004f01670 */
[----:B------:R-:W-:-:S11]  /*14c70*/  F2FP.SATFINITE.E4M3.F32.PACK_AB_MERGE_C R8, RZ, R8, RZ ;  /* 0x00000008ff08723e */ /* 0x000fd600048070ff */
[----:B------:R-:W0:Y:S01]  /*14c80*/  @!P0 LDC.64 R26, c[0x0][0x5c0] ;  /* 0x00017000ff1a8b82 */ /* 0x000e220000000a00 */
[----:B------:R-:W-:-:S04]  /*14c90*/  @P0 LOP3.LUT R228, R228, 0x10, RZ, 0xfc, !PT ;  /* 0x00000010e4e40812 */ /* 0x000fc800078efcff */
[----:B------:R-:W-:Y:S02]  /*14ca0*/  LOP3.LUT R228, R228, 0xffffffbf, RZ, 0xc0, !PT ;  /* 0xffffffbfe4e47812 */ /* 0x000fe400078ec0ff */
[----:B0-----:R-:W-:-:S04]  /*14cb0*/  @!P0 IADD3 R44, P5, P6, R24, R26, R5 ;  /* 0x0000001a182c8210 */ /* 0x001fc80007ebe005 */
[----:B------:R-:W-:Y:S02]  /*14cc0*/  @!P0 IADD3.X R45, R40, R27, R7, P5, P6 ;  /* 0x0000001b282d8210 */ /* 0x000fe40002fec407 */
[----:B------:R-:W-:-:S04]  /*14cd0*/  ISETP.GE.AND P0, PT, R39, 0x101, PT ;  /* 0x000001012700780c */ /* 0x000fc80003f06270 */
        /* <DEDUP_REMOVED lines=54> */
[C---:B------:R-:W-:Y:S02]  /*15040*/  ISETP.LT.OR P3, PT, R38.reuse, 0x1a, !P1 ;  /* 0x0000001a2600780c */ /* 0x040fe40004f61670 */
[----:B------:R-:W-:-:S11]  /*15050*/  ISETP.LT.OR P1, PT, R38, 0x11, !P0 ;  /* 0x000000112600780c */ /* 0x000fd60004721670 */
[----:B------:R-:W0:Y:S02]  /*15060*/  @!P3 LDC.64 R26, c[0x0][0x5c0] ;  /* 0x00017000ff1abb82 */ /* 0x000e240000000a00 */
[----:B------:R-:W-:-:S04]  /*15070*/  @P1 LOP3.LUT R228, R228, 0x80000, RZ, 0xfc, !PT ;  /* 0x00080000e4e41812 */ /* 0x000fc800078efcff */
[----:B------:R-:W-:Y:S02]  /*15080*/  LOP3.LUT R228, R228, 0xfffbffff, RZ, 0xc0, !PT ;  /* 0xfffbffffe4e47812 */ /* 0x000fe400078ec0ff */
[----:B0-----:R-:W-:-:S04]  /*15090*/  @!P3 IADD3 R78, P5, P6, R24, R26, R5 ;  /* 0x0000001a184eb210 */ /* 0x001fc80007ebe005 */
[----:B------:R-:W-:Y:S02]  /*150a0*/  @!P3 IADD3.X R79, R40, R27, R7, P5, P6 ;  /* 0x0000001b284fb210 */ /* 0x000fe40002fec407 */
[C---:B------:R-:W-:Y:S02]  /*150b0*/  ISETP.LT.OR P5, PT, R38.reuse, 0x1, !P4 ;  /* 0x000000012600780c */ /* 0x040fe400067a1670 */
[----:B------:R-:W-:-:S11]  /*150c0*/  ISETP.LT.OR P3, PT, R38, 0x1, !P2 ;  /* 0x000000012600780c */ /* 0x000fd60005761670 */
[----:B------:R-:W0:Y:S02]  /*150d0*/  @!P5 LDC.64 R26, c[0x0][0x5c0] ;  /* 0x00017000ff1adb82 */ /* 0x000e240000000a00 */
[----:B0-----:R-:W-:-:S05]  /*150e0*/  @!P5 IADD3 R26, P6, R24, R26, RZ ;  /* 0x0000001a181ad210 */ /* 0x001fca0007fde0ff */
[----:B------:R-:W-:-:S05]  /*150f0*/  @!P5 IMAD.X R27, R40, 0x1, R27, P6 ;  /* 0x00000001281bd824 */ /* 0x000fca00030e061b */
[----:B------:R0:W-:Y:S02]  /*15100*/  @!P5 STG.E.U8 desc[UR46][R26.64], R223 ;  /* 0x000000df1a00d986 */ /* 0x0001e4000c10112e */
[----:B0-----:R-:W0:Y:S02]  /*15110*/  @!P1 LDC.64 R26, c[0x0][0x5c0] ;  /* 0x00017000ff1a9b82 */ /* 0x001e240000000a00 */
[----:B0-----:R-:W-:-:S04]  /*15120*/  @!P1 IADD3 R90, P5, P6, R24, R26, R3 ;  /* 0x0000001a185a9210 */ /* 0x001fc80007ebe003 */
[----:B------:R-:W-:Y:S02]  /*15130*/  @!P1 IADD3.X R91, R40, R27, R4, P5, P6 ;  /* 0x0000001b285b9210 */ /* 0x000fe40002fec404 */
[C---:B------:R-:W-:Y:S02]  /*15140*/  ISETP.LT.OR P5, PT, R38.reuse, 0x2, !P4 ;  /* 0x000000022600780c */ /* 0x040fe400067a1670 */
[----:B------:R-:W-:-:S11]  /*15150*/  ISETP.LT.OR P1, PT, R38, 0x12, !P0 ;  /* 0x000000122600780c */ /* 0x000fd60004721670 */
[----:B------:R-:W0:Y:S02]  /*15160*/  @!P5 LDC.64 R26, c[0x0][0x5c0] ;  /* 0x00017000ff1adb82 */ /* 0x000e240000000a00 */
[----:B------:R-:W-:-:S04]  /*15170*/  @P1 LOP3.LUT R228, R228, 0x40000, RZ, 0xfc, !PT ;  /* 0x00040000e4e41812 */ /* 0x000fc800078efcff */
[----:B------:R-:W-:Y:S02]  /*15180*/  LOP3.LUT R228, R228, 0xffefffff, RZ, 0xc0, !PT ;  /* 0xffefffffe4e47812 */ /* 0x000fe400078ec0ff */
[----:B0-----:R-:W-:-:S05]  /*15190*/  @!P5 IADD3 R26, P6, R24, R26, RZ ;  /* 0x0000001a181ad210 */ /* 0x001fca0007fde0ff */
[----:B------:R-:W-:-:S05]  /*151a0*/  @!P5 IMAD.X R27, R40, 0x1, R27, P6 ;  /* 0x00000001281bd824 */ /* 0x000fca00030e061b */
[----:B------:R0:W-:Y:S04]  /*151b0*/  @!P5 STG.E.U8 desc[UR46][R26.64+0x1], R222 ;  /* 0x000001de1a00d986 */ /* 0x0001e8000c10112e */
[----:B------:R1:W-:Y:S01]  /*151c0*/  @!P3 STG.E.U8 desc[UR46][R30.64], R221 ;  /* 0x000000dd1e00b986 */ /* 0x0003e2000c10112e */
[C---:B------:R-:W-:Y:S02]  /*151d0*/  ISETP.LT.OR P3, PT, R38.reuse, 0x19, !P0 ;  /* 0x000000192600780c */ /* 0x040fe40004761670 */
[----:B------:R-:W-:Y:S01]  /*151e0*/  ISETP.LT.OR P0, PT, R38, 0x1a, !P0 ;  /* 0x0000001a2600780c */ /* 0x000fe20004701670 */
[----:B0-----:R-:W0:Y:S10]  /*151f0*/  @!P1 LDC.64 R26, c[0x0][0x5c0] ;  /* 0x00017000ff1a9b82 */ /* 0x001e340000000a00 */
[----:B------:R-:W-:-:S04]  /*15200*/  @P3 LOP3.LUT R228, R228, 0x100000, RZ, 0xfc, !PT ;  /* 0x00100000e4e43812 */ /* 0x000fc800078efcff */
[----:B------:R-:W-:-:S04]  /*15210*/  LOP3.LUT R228, R228, 0xfffffffe, RZ, 0xc0, !PT ;  /* 0xfffffffee4e47812 */ /* 0x000fc800078ec0ff */
[----:B------:R-:W-:-:S04]  /*15220*/  @P0 LOP3.LUT R228, R228, 0x1, RZ, 0xfc, !PT ;  /* 0x00000001e4e40812 */ /* 0x000fc800078efcff */
[----:B------:R-:W-:Y:S02]  /*15230*/  LOP3.LUT R228, R228, 0xff7fffff, RZ, 0xc0, !PT ;  /* 0xff7fffffe4e47812 */ /* 0x000fe400078ec0ff */
[----:B0-----:R-:W-:-:S04]  /*15240*/  @!P1 IADD3 R84, P5, P6, R24, R26, R3 ;  /* 0x0000001a18549210 */ /* 0x001fc80007ebe003 */
[----:B------:R-:W-:Y:S02]  /*15250*/  @!P1 IADD3.X R85, R40, R27, R4, P5, P6 ;  /* 0x0000001b28559210 */ /* 0x000fe40002fec404 */
[----:B------:R-:W1:Y:S01]  /*15260*/  @!P3 LDC.64 R26, c[0x0][0x5c0] ;  /* 0x00017000ff1abb82 */ /* 0x000e620000000a00 */
[----:B------:R-:W-:Y:S02]  /*15270*/  LOP3.LUT P1, RZ, R227, 0x100, RZ, 0xc0, !PT ;  /* 0x00000100e3ff7812 */ /* 0x000fe4000782c0ff */
[----:B-1----:R-:W-:-:S04]  /*15280*/  @!P3 IADD3 R30, P5, P6, R24, R26, R3 ;  /* 0x0000001a181eb210 */ /* 0x002fc80007ebe003 */
[----:B------:R-:W-:Y:S02]  /*15290*/  @!P3 IADD3.X R31, R40, R27, R4, P5, P6 ;  /* 0x0000001b281fb210 */ /* 0x000fe40002fec404 */
[----:B------:R-:W0:Y:S01]  /*152a0*/  @!P0 LDC.64 R26, c[0x0][0x5c0] ;  /* 0x00017000ff1a8b82 */ /* 0x000e220000000a00 */
[----:B------:R-:W-:-:S13]  /*152b0*/  ISETP.LT.OR P3, PT, R38, 0x2, !P2 ;  /* 0x000000022600780c */ /* 0x000fda0005761670 */
[----:B------:R-:W-:Y:S01]  /*152c0*/  @!P3 STG.E.U8 desc[UR46][R28.64+0x1], R220 ;  /* 0x000001dc1c00b986 */ /* 0x000fe2000c10112e */
[----:B------:R-:W-:Y:S02]  /*152d0*/  ISETP.LT.OR P3, PT, R38, 0x21, !P2 ;  /* 0x000000212600780c */ /* 0x000fe40005761670 */
[----:B0-----:R-:W-:-:S04]  /*152e0*/  @!P0 IADD3 R98, P5, P6, R24, R26, R3 ;  /* 0x0000001a18628210 */ /* 0x001fc80007ebe003 */
[----:B------:R-:W-:Y:S02]  /*152f0*/  @!P0 IADD3.X R99, R40, R27, R4, P5, P6 ;  /* 0x0000001b28638210 */ /* 0x000fe40002fec404 */
[----:B------:R-:W-:Y:S02]  /*15300*/  ISETP.LT.OR P5, PT, R38, 0x9, !P4 ;  /* 0x000000092600780c */ /* 0x000fe400067a1670 */
[----:B------:R-:W-:-:S11]  /*15310*/  LOP3.LUT P0, RZ, R227, 0x80, RZ, 0xc0, !PT ;  /* 0x00000080e3ff7812 */ /* 0x000fd6000780c0ff */
        /* <DEDUP_REMOVED lines=8> */
[----:B------:R-:W-:Y:S02]  /*153a0*/  ISETP.LT.OR P4, PT, R38, 0x22, !P2 ;  /* 0x000000222600780c */ /* 0x000fe40005781670 */
[----:B------:R-:W-:-:S09]  /*153b0*/  LOP3.LUT P3, RZ, R227, 0x40, RZ, 0xc0, !PT ;  /* 0x00000040e3ff7812 */ /* 0x000fd2000786c0ff */
[----:B------:R-:W0:Y:S02]  /*153c0*/  @!P5 LDC.64 R26, c[0x0][0x5c0] ;  /* 0x00017000ff1adb82 */ /* 0x000e240000000a00 */
[----:B0-----:R-:W-:-:S05]  /*153d0*/  @!P5 IADD3 R26, P6, R24, R26, RZ ;  /* 0x0000001a181ad210 */ /* 0x001fca0007fde0ff */
[----:B------:R-:W-:-:S05]  /*153e0*/  @!P5 IMAD.X R27, R40, 0x1, R27, P6 ;  /* 0x00000001281bd824 */ /* 0x000fca00030e061b */
[----:B------:R0:W-:Y:S02]  /*153f0*/  @!P5 STG.E.U8 desc[UR46][R26.64+0x9], R218 ;  /* 0x000009da1a00d986 */ /* 0x0001e4000c10112e */
[----:B0-----:R-:W0:Y:S02]  /*15400*/  @!P4 LDC.64 R26, c[0x0][0x5c0] ;  /* 0x00017000ff1acb82 */ /* 0x001e240000000a00 */
[----:B0-----:R-:W-:-:S04]  /*15410*/  @!P4 IADD3 R110, P5, P6, R24, R26, R2 ;  /* 0x0000001a186ec210 */ /* 0x001fc80007ebe002 */
[----:B------:R-:W-:Y:S02]  /*15420*/  @!P4 IADD3.X R111, R40, R27, R6, P5, P6 ;  /* 0x0000001b286fc210 */ /* 0x000fe40002fec406 */
[----:B------:R-:W-:Y:S02]  /*15430*/  ISETP.LT.OR P6, PT, R38, 0x29, !P2 ;  /* 0x000000292600780c */ /* 0x000fe400057c1670 */
[C---:B------:R-:W-:Y:S02]  /*15440*/  LOP3.LUT P4, RZ, R227.reuse, 0x20, RZ, 0xc0, !PT ;  /* 0x00000020e3ff7812 */ /* 0x040fe4000788c0ff */
[----:B------:R-:W-:-:S04]  /*15450*/  LOP3.LUT R227, R227, 0xfffffff7, RZ, 0xc0, !PT ;  /* 0xfffffff7e3e37812 */ /* 0x000fc800078ec0ff */
[----:B------:R-:W-:-:S04]  /*15460*/  @P2 LOP3.LUT R227, R227, 0x8, RZ, 0xfc, !PT ;  /* 0x00000008e3e32812 */ /* 0x000fc800078efcff */
[----:B------:R-:W-:Y:S01]  /*15470*/  LOP3.LUT R227, R227, 0xffffffef, RZ, 0xc0, !PT ;  /* 0xffffffefe3e37812 */ /* 0x000fe200078ec0ff */
[----:B------:R-:W0:Y:S02]  /*15480*/  @!P6 LDC.64 R26, c[0x0][0x5c0] ;  /* 0x00017000ff1aeb82 */ /* 0x000e240000000a00 */
[----:B------:R-:W-:Y:S01]  /*15490*/  @!P4 STG.E.U8 desc[UR46][R32.64+0x8], R217 ;  /* 0x000008d92000c986 */ /* 0x000fe2000c10112e */
[----:B------:R-:W-:-:S03]  /*154a0*/  @P1 LOP3.LUT R227, R227, 0x10, RZ, 0xfc, !PT ;  /* 0x00000010e3e31812 */ /* 0x000fc600078efcff */
[----:B------:R-:W-:Y:S04]  /*154b0*/  @!P3 STG.E.U8 desc[UR46][R42.64+0x9], R216 ;  /* 0x000009d82a00b986 */ /* 0x000fe8000c10112e */
[----:B------:R-:W-:Y:S01]  /*154c0*/  @!P0 STG.E.U8 desc[UR46][R36.64], R215 ;  /* 0x000000d724008986 */ /* 0x000fe2000c10112e */
[----:B0-----:R-:W-:-:S04]  /*154d0*/  @!P6 IADD3 R120, P4, P5, R24, R26, R2 ;  /* 0x0000001a1878e210 */ /* 0x001fc80007d9e002 */
[----:B------:R-:W-:Y:S02]  /*154e0*/  @!P6 IADD3.X R121, R40, R27, R6, P4, P5 ;  /* 0x0000001b2879e210 */ /* 0x000fe400027ea406 */
[C---:B------:R-:W-:Y:S02]  /*154f0*/  ISETP.LT.OR P6, PT, R38.reuse, 0x2a, !P2 ;  /* 0x0000002a2600780c */ /* 0x040fe400057c1670 */
[----:B------:R-:W-:-:S11]  /*15500*/  ISETP.LT.OR P2, PT, R38, 0x21, !P1 ;  /* 0x000000212600780c */ /* 0x000fd60004f41670 */
[----:B------:R-:W0:Y:S01]  /*15510*/  @!P6 LDC.64 R26, c[0x0][0x5c0] ;  /* 0x00017000ff1aeb82 */ /* 0x000e220000000a00 */
[----:B------:R-:W-:Y:S02]  /*15520*/  @P6 LOP3.LUT R228, R228, 0x800000, RZ, 0xfc, !PT ;  /* 0x00800000e4e46812 */ /* 0x000fe400078efcff */
[----:B0-----:R-:W-:-:S04]  /*15530*/  @!P6 IADD3 R126, P4, P5, R24, R26, R2 ;  /* 0x0000001a187ee210 */ /* 0x001fc80007d9e002 */
[----:B------:R-:W-:Y:S02]  /*15540*/  @!P6 IADD3.X R127, R40, R27, R6, P4, P5 ;  /* 0x0000001b287fe210 */ /* 0x000fe400027ea406 */
[----:B------:R-:W0:Y:S01]  /*15550*/  @!P2 LDC.64 R26, c[0x0][0x5c0] ;  /* 0x00017000ff1aab82 */ /* 0x000e220000000a00 */
[----:B------:R-:W-:-:S13]  /*15560*/  ISETP.LT.OR P6, PT, R38, 0x2, !P1 ;  /* 0x000000022600780c */ /* 0x000fda0004fc1670 */
[----:B------:R-:W-:Y:S01]  /*15570*/  @!P6 STG.E.U8 desc[UR46][R34.64+0x1], R214 ;  /* 0x000001d62200e986 */ /* 0x000fe2000c10112e */
[----:B0-----:R-:W-:-:S04]  /*15580*/  @!P2 IADD3 R130, P3, P4, R24, R26, R5 ;  /* 0x0000001a1882a210 */ /* 0x001fc80007c7e005 */
[----:B------:R-:W-:Y:S02]  /*15590*/  @!P2 IADD3.X R131, R40, R27, R7, P3, P4 ;  /* 0x0000001b2883a210 */ /* 0x000fe40001fe8407 */
[----:B------:R-:W-:-:S13]  /*155a0*/  ISETP.LT.OR P2, PT, R38, 0x22, !P1 ;  /* 0x000000222600780c */ /* 0x000fda0004f41670 */
[----:B------:R-:W0:Y:S02]  /*155b0*/  @!P2 LDC.64 R26, c[0x0][0x5c0] ;  /* 0x00017000ff1aab82 */ /* 0x000e240000000a00 */
[----:B0-----:R-:W-:-:S04]  /*155c0*/  @!P2 IADD3 R124, P0, P3, R24, R26, R5 ;  /* 0x0000001a187ca210 */ /* 0x001fc80007b1e005 */
[----:B------:R-:W-:Y:S02]  /*155d0*/  @!P2 IADD3.X R125, R40, R27, R7, P0, P3 ;  /* 0x0000001b287da210 */ /* 0x000fe400007e6407 */
[----:B------:R-:W-:Y:S02]  /*155e0*/  ISETP.GE.AND P0, PT, R39, 0x89, PT ;  /* 0x000000892700780c */ /* 0x000fe40003f06270 */
[C---:B------:R-:W-:Y:S02]  /*155f0*/  ISETP.LT.OR P2, PT, R38.reuse, 0x29, !P1 ;  /* 0x000000292600780c */ /* 0x040fe40004f41670 */
[----:B------:R-:W-:-:S11]  /*15600*/  ISETP.LT.OR P3, PT, R38, 0x1, !P0 ;  /* 0x000000012600780c */ /* 0x000fd60004761670 */
[----:B------:R-:W-:Y:S02]  /*15610*/  @P2 LOP3.LUT R229, R229, 0x400, RZ, 0xfc, !PT ;  /* 0x00000400e5e52812 */ /* 0x000fe400078efcff */
[----:B------:R-:W0:Y:S01]  /*15620*/  @!P3 LDC.64 R28, c[0x0][0x5c0] ;  /* 0x00017000ff1cbb82 */ /* 0x000e220000000a00 */
[----:B------:R-:W-:Y:S02]  /*15630*/  @!P3 IADD3 R26, P4, P5, R2, R24, R5 ;  /* 0x00000018021ab210 */ /* 0x000fe40007d9e005 */
[----:B------:R-:W-:Y:S02]  /*15640*/  LOP3.LUT R229, R229, 0xfffffdff, RZ, 0xc0, !PT ;  /* 0xfffffdffe5e57812 */ /* 0x000fe400078ec0ff */
[----:B------:R-:W-:Y:S02]  /*15650*/  @!P3 IADD3.X R25, R6, R40, R7, P4, P5 ;  /* 0x000000280619b210 */ /* 0x000fe400027ea407 */
[----:B0-----:R-:W-:Y:S02]  /*15660*/  @!P3 IADD3 R28, P4, R26, R28, RZ ;  /* 0x0000001c1a1cb210 */ /* 0x001fe40007f9e0ff */
[----:B------:R-:W0:Y:S03]  /*15670*/  @!P2 LDC.64 R26, c[0x0][0x5c0] ;  /* 0x00017000ff1aab82 */ /* 0x000e260000000a00 */
[----:B------:R-:W-:-:S05]  /*15680*/  @!P3 IMAD.X R29, R25, 0x1, R29, P4 ;  /* 0x00000001191db824 */ /* 0x000fca00020e061d */
[----:B------:R1:W-:Y:S01]  /*15690*/  @!P3 STG.E.U8 desc[UR46][R28.64], R213 ;  /* 0x000000d51c00b986 */ /* 0x0003e2000c10112e */
[----:B------:R-:W-:Y:S02]  /*156a0*/  ISETP.LT.OR P3, PT, R38, 0x2, !P0 ;  /* 0x000000022600780c */ /* 0x000fe40004761670 */
[----:B0-----:R-:W-:-:S04]  /*156b0*/  @!P2 IADD3 R134, P5, P6, R24, R26, R5 ;  /* 0x0000001a1886a210 */ /* 0x001fc80007ebe005 */
[----:B------:R-:W-:-:S07]  /*156c0*/  @!P2 IADD3.X R135, R40, R27, R7, P5, P6 ;  /* 0x0000001b2887a210 */ /* 0x000fce0002fec407 */
[----:B------:R-:W0:Y:S01]  /*156d0*/  @!P3 LDC.64 R26, c[0x0][0x5c0] ;  /* 0x00017000ff1abb82 */ /* 0x000e220000000a00 */
[----:B------:R-:W-:Y:S02]  /*156e0*/  ISETP.LT.OR P2, PT, R38, 0x2a, !P1 ;  /* 0x0000002a2600780c */ /* 0x000fe40004f41670 */
[----:B-1----:R-:W-:Y:S02]  /*156f0*/  @!P3 IADD3 R28, P4, P5, R2, R24, R5 ;  /* 0x00000018021cb210 */ /* 0x002fe40007d9e005 */
[----:B------:R-:W-:Y:S02]  /*15700*/  LOP3.LUT P1, RZ, R228, 0x8, RZ, 0xc0, !PT ;  /* 0x00000008e4ff7812 */ /* 0x000fe4000782c0ff */
[----:B------:R-:W-:Y:S02]  /*15710*/  @!P3 IADD3.X R25, R6, R40, R7, P4, P5 ;  /* 0x000000280619b210 */ /* 0x000fe400027ea407 */
[C---:B------:R-:W-:Y:S02]  /*15720*/  LOP3.LUT P6, RZ, R228.reuse, 0x10, RZ, 0xc0, !PT ;  /* 0x00000010e4ff7812 */ /* 0x040fe400078cc0ff */
[----:B------:R-:W-:-:S03]  /*15730*/  LOP3.LUT R228, R228, 0xfffffff7, RZ, 0xc0, !PT ;  /* 0xfffffff7e4e47812 */ /* 0x000fc600078ec0ff */
[----:B------:R-:W-:-:S04]  /*15740*/  @P2 LOP3.LUT R229, R229, 0x200, RZ, 0xfc, !PT ;  /* 0x00000200e5e52812 */ /* 0x000fc800078efcff */
[----:B------:R-:W-:Y:S02]  /*15750*/  LOP3.LUT R229, R229, 0xffffbfff, RZ, 0xc0, !PT ;  /* 0xffffbfffe5e57812 */ /* 0x000fe400078ec0ff */
[----:B0-----:R-:W-:-:S05]  /*15760*/  @!P3 IADD3 R28, P4, R28, R26, RZ ;  /* 0x0000001a1c1cb210 */ /* 0x001fca0007f9e0ff */
[----:B------:R-:W-:Y:S02]  /*15770*/  @!P3 IMAD.X R29, R25, 0x1, R27, P4 ;  /* 0x00000001191db824 */ /* 0x000fe400020e061b */
[----:B------:R-:W0:Y:S03]  /*15780*/  @!P2 LDC.64 R26, c[0x0][0x5c0] ;  /* 0x00017000ff1aab82 */ /* 0x000e260000000a00 */
[----:B------:R1:W-:Y:S04]  /*15790*/  @!P3 STG.E.U8 desc[UR46][R28.64+0x1], R212 ;  /* 0x000001d41c00b986 */ /* 0x0003e8000c10112e */
[----:B------:R-:W-:Y:S04]  /*157a0*/  @!P1 STG.E.U8 desc[UR46][R46.64+0x8], R211 ;  /* 0x000008d32e009986 */ /* 0x000fe8000c10112e */
[----:B------:R-:W-:Y:S01]  /*157b0*/  @!P6 STG.E.U8 desc[UR46][R44.64+0x9], R210 ;  /* 0x000009d22c00e986 */ /* 0x000fe2000c10112e */
[----:B0-----:R-:W-:-:S04]  /*157c0*/  @!P2 IADD3 R132, P4, P5, R24, R26, R5 ;  /* 0x0000001a1884a210 */ /* 0x001fc80007d9e005 */
[----:B------:R-:W-:Y:S02]  /*157d0*/  @!P2 IADD3.X R133, R40, R27, R7, P4, P5 ;  /* 0x0000001b2885a210 */ /* 0x000fe400027ea407 */
[----:B------:R-:W-:-:S04]  /*157e0*/  ISETP.GE.AND P2, PT, R39, 0x101, PT ;  /* 0x000001012700780c */ /* 0x000fc80003f46270 */
[C---:B------:R-:W-:Y:S02]  /*157f0*/  ISETP.LT.OR P5, PT, R38.reuse, 0x21, !P2 ;  /* 0x000000212600780c */ /* 0x040fe400057a1670 */
[----:B------:R-:W-:-:S11]  /*15800*/  ISETP.LT.OR P1, PT, R38, 0x22, !P2 ;  /* 0x000000222600780c */ /* 0x000fd60005721670 */
[----:B------:R-:W0:Y:S01]  /*15810*/  @!P5 LDC.64 R26, c[0x0][0x5c0] ;  /* 0x00017000ff1adb82 */ /* 0x000e220000000a00 */
[----:B------:R-:W-:Y:S02]  /*15820*/  @P5 LOP3.LUT R229, R229, 0x4000, RZ, 0xfc, !PT ;  /* 0x00004000e5e55812 */ /* 0x000fe400078efcff */
[----:B------:R-:W-:Y:S02]  /*15830*/  @P1 LOP3.LUT R228, R228, 0x8, RZ, 0xfc, !PT ;  /* 0x00000008e4e41812 */ /* 0x000fe400078efcff */
[----:B------:R-:W-:Y:S02]  /*15840*/  LOP3.LUT R229, R229, 0xffefffff, RZ, 0xc0, !PT ;  /* 0xffefffffe5e57812 */ /* 0x000fe400078ec0ff */
[----:B0-----:R-:W-:-:S04]  /*15850*/  @!P5 IADD3 R140, P3, P4, R24, R26, R3 ;  /* 0x0000001a188cd210 */ /* 0x001fc80007c7e003 */
[----:B------:R-:W-:Y:S02]  /*15860*/  @!P5 IADD3.X R141, R40, R27, R4, P3, P4 ;  /* 0x0000001b288dd210 */ /* 0x000fe40001fe8404 */
[----:B------:R-:W0:Y:S02]  /*15870*/  @!P1 LDC.64 R26, c[0x0][0x5c0] ;  /* 0x00017000ff1a9b82 */ /* 0x000e240000000a00 */
[----:B0-----:R-:W-:-:S04]  /*15880*/  @!P1 IADD3 R122, P3, P4, R24, R26, R3 ;  /* 0x0000001a187a9210 */ /* 0x001fc80007c7e003 */
[----:B------:R-:W-:Y:S02]  /*15890*/  @!P1 IADD3.X R123, R40, R27, R4, P3, P4 ;  /* 0x0000001b287b9210 */ /* 0x000fe40001fe8404 */
[C---:B------:R-:W-:Y:S02]  /*158a0*/  ISETP.LT.OR P3, PT, R38.reuse, 0x9, !P0 ;  /* 0x000000092600780c */ /* 0x040fe40004761670 */
[C---:B------:R-:W-:Y:S02]  /*158b0*/  ISETP.LT.OR P1, PT, R38.reuse, 0x29, !P2 ;  /* 0x000000292600780c */ /* 0x040fe40005721670 */
[----:B------:R-:W-:-:S09]  /*158c0*/  ISETP.LT.OR P2, PT, R38, 0x2a, !P2 ;  /* 0x0000002a2600780c */ /* 0x000fd20005741670 */
[----:B-1----:R-:W0:Y:S01]  /*158d0*/  @!P3 LDC.64 R28, c[0x0][0x5c0] ;  /* 0x00017000ff1cbb82 */ /* 0x002e220000000a00 */
[----:B------:R-:W-:Y:S02]  /*158e0*/  @!P3 IADD3 R26, P4, P5, R2, R24, R5 ;  /* 0x00000018021ab210 */ /* 0x000fe40007d9e005 */
[----:B------:R-:W-:Y:S02]  /*158f0*/  @P1 LOP3.LUT R229, R229, 0x100000, RZ, 0xfc, !PT ;  /* 0x00100000e5e51812 */ /* 0x000fe400078efcff */
[----:B------:R-:W-:Y:S02]  /*15900*/  @!P3 IADD3.X R25, R6, R40, R7, P4, P5 ;  /* 0x000000280619b210 */ /* 0x000fe400027ea407 */
[----:B------:R-:W-:Y:S02]  /*15910*/  LOP3.LUT R229, R229, 0xfdffffff, RZ, 0xc0, !PT ;  /* 0xfdffffffe5e57812 */ /* 0x000fe400078ec0ff */
        /* <DEDUP_REMOVED lines=8> */
[----:B-1----:R-:W-:Y:S02]  /*159a0*/  @!P3 IADD3 R28, P4, P5, R2, R24, R5 ;  /* 0x00000018021cb210 */ /* 0x002fe40007d9e005 */
[C---:B------:R-:W-:Y:S02]  /*159b0*/  LOP3.LUT P1, RZ, R227.reuse, 0x10, RZ, 0xc0, !PT ;  /* 0x00000010e3ff7812 */ /* 0x040fe4000782c0ff */
[----:B------:R-:W-:Y:S02]  /*159c0*/  @!P3 IADD3.X R25, R6, R40, R7, P4, P5 ;  /* 0x000000280619b210 */ /* 0x000fe400027ea407 */
[----:B------:R-:W-:Y:S02]  /*159d0*/  LOP3.LUT R227, R227, 0xfffffffe, RZ, 0xc0, !PT ;  /* 0xfffffffee3e37812 */ /* 0x000fe400078ec0ff */
[----:B------:R-:W-:Y:S02]  /*159e0*/  LOP3.LUT P6, RZ, R228, 0x20, RZ, 0xc0, !PT ;  /* 0x00000020e4ff7812 */ /* 0x000fe400078cc0ff */
[----:B------:R-:W-:-:S02]  /*159f0*/  @P0 LOP3.LUT R227, R227, 0x1, RZ, 0xfc, !PT ;  /* 0x00000001e3e30812 */ /* 0x000fc400078efcff */
[C---:B------:R-:W-:Y:S02]  /*15a00*/  LOP3.LUT P0, RZ, R228.reuse, 0x40, RZ, 0xc0, !PT ;  /* 0x00000040e4ff7812 */ /* 0x040fe4000780c0ff */
[----:B------:R-:W-:-:S04]  /*15a10*/  LOP3.LUT R228, R228, 0xffffffef, RZ, 0xc0, !PT ;  /* 0xffffffefe4e47812 */ /* 0x000fc800078ec0ff */
        /* <DEDUP_REMOVED lines=10> */
[C---:B------:R-:W-:Y:S02]  /*15ac0*/  LOP3.LUT P2, RZ, R227.reuse, 0x8, RZ, 0xc0, !PT ;  /* 0x00000008e3ff7812 */ /* 0x040fe4000784c0ff */
[----:B------:R-:W-:Y:S02]  /*15ad0*/  LOP3.LUT R227, R227, 0xfffffffb, RZ, 0xc0, !PT ;  /* 0xfffffffbe3e37812 */ /* 0x000fe400078ec0ff */
[C---:B------:R-:W-:Y:S02]  /*15ae0*/  ISETP.LT.OR P5, PT, R38.reuse, 0x31, !P2 ;  /* 0x000000312600780c */ /* 0x040fe400057a1670 */
[----:B------:R-:W-:-:S11]  /*15af0*/  ISETP.LT.OR P0, PT, R38, 0x32, !P2 ;  /* 0x000000322600780c */ /* 0x000fd60005701670 */
[----:B------:R-:W0:Y:S01]  /*15b00*/  @!P5 LDC.64 R26, c[0x0][0x5c0] ;  /* 0x00017000ff1adb82 */ /* 0x000e220000000a00 */
[----:B------:R-:W-:Y:S02]  /*15b10*/  @P5 LOP3.LUT R229, R229, 0x2000000, RZ, 0xfc, !PT ;  /* 0x02000000e5e55812 */ /* 0x000fe400078efcff */
[----:B------:R-:W-:Y:S02]  /*15b20*/  @P0 LOP3.LUT R228, R228, 0x40, RZ, 0xfc, !PT ;  /* 0x00000040e4e40812 */ /* 0x000fe400078efcff */
[----:B------:R-:W-:Y:S02]  /*15b30*/  LOP3.LUT R229, R229, 0xdfffffff, RZ, 0xc0, !PT ;  /* 0xdfffffffe5e57812 */ /* 0x000fe400078ec0ff */
[----:B------:R-:W-:Y:S02]  /*15b40*/  LOP3.LUT R228, R228, 0xffffffdf, RZ, 0xc0, !PT ;  /* 0xffffffdfe4e47812 */ /* 0x000fe400078ec0ff */
        /* <DEDUP_REMOVED lines=11> */
[----:B------:R-:W-:-:S04]  /*15c00*/  ISETP.GE.AND P0, PT, R39, 0x109, PT ;  /* 0x000001092700780c */ /* 0x000fc80003f06270 */
[----:B------:R-:W-:-:S09]  /*15c10*/  ISETP.LT.OR P4, PT, R38, 0x1, !P0 ;  /* 0x000000012600780c */ /* 0x000fd20004781670 */
[----:B------:R-:W-:-:S04]  /*15c20*/  @P0 LOP3.LUT R227, R227, 0x4, RZ, 0xfc, !PT ;  /* 0x00000004e3e30812 */ /* 0x000fc800078efcff */
[----:B------:R-:W0:Y:S01]  /*15c30*/  @!P4 LDC.64 R26, c[0x0][0x5c0] ;  /* 0x00017000ff1acb82 */ /* 0x000e220000000a00 */
[----:B-1----:R-:W-:-:S04]  /*15c40*/  @!P4 IADD3 R28, P3, P5, R2, R24, R3 ;  /* 0x00000018021cc210 */ /* 0x002fc80007d7e003 */
[----:B------:R-:W-:Y:S02]  /*15c50*/  @!P4 IADD3.X R25, R6, R40, R4, P3, P5 ;  /* 0x000000280619c210 */ /* 0x000fe40001fea404 */
[----:B0-----:R-:W-:-:S05]  /*15c60*/  @!P4 IADD3 R26, P3, R28, R26, RZ ;  /* 0x0000001a1c1ac210 */ /* 0x001fca0007f7e0ff */
[----:B------:R-:W-:Y:S01]  /*15c70*/  @!P4 IMAD.X R27, R25, 0x1, R27, P3 ;  /* 0x00000001191bc824 */ /* 0x000fe200018e061b */
[C---:B------:R-:W-:Y:S02]  /*15c80*/  ISETP.LT.OR P3, PT, R38.reuse, 0x2, !P0 ;  /* 0x000000022600780c */ /* 0x040fe40004761670 */
[----:B------:R-:W-:Y:S02]  /*15c90*/  ISETP.LT.OR P0, PT, R38, 0x3a, !P2 ;  /* 0x0000003a2600780c */ /* 0x000fe40005701670 */
[----:B------:R0:W-:Y:S09]  /*15ca0*/  @!P4 STG.E.U8 desc[UR46][R26.64], R205 ;  /* 0x000000cd1a00c986 */ /* 0x0001f2000c10112e */
[----:B------:R-:W-:Y:S01]  /*15cb0*/  @!P3 IADD3 R32, P5, P6, R2, R24, R3 ;  /* 0x000000180220b210 */ /* 0x000fe20007ebe003 */
[----:B------:R-:W1:Y:S01]  /*15cc0*/  @!P3 LDC.64 R28, c[0x0][0x5c0] ;  /* 0x00017000ff1cbb82 */ /* 0x000e620000000a00 */
[----:B------:R-:W-:-:S02]  /*15cd0*/  @P0 LOP3.LUT R228, R228, 0x20, RZ, 0xfc, !PT ;  /* 0x00000020e4e40812 */ /* 0x000fc400078efcff */
[----:B------:R-:W-:-:S05]  /*15ce0*/  @!P3 IADD3.X R25, R6, R40, R4, P5, P6 ;  /* 0x000000280619b210 */ /* 0x000fca0002fec404 */
[----:B0-----:R-:W0:Y:S01]  /*15cf0*/  @!P0 LDC.64 R26, c[0x0][0x5c0] ;  /* 0x00017000ff1a8b82 */ /* 0x001e220000000a00 */
[----:B-1----:R-:W-:-:S05]  /*15d00*/  @!P3 IADD3 R28, P4, R32, R28, RZ ;  /* 0x0000001c201cb210 */ /* 0x002fca0007f9e0ff */
[----:B------:R-:W-:Y:S01]  /*15d10*/  @!P3 IMAD.X R29, R25, 0x1, R29, P4 ;  /* 0x00000001191db824 */ /* 0x000fe200020e061d */
[----:B0-----:R-:W-:-:S04]  /*15d20*/  @!P0 IADD3 R114, P5, P6, R24, R26, R2 ;  /* 0x0000001a18728210 */ /* 0x001fc80007ebe002 */
[----:B------:R0:W-:Y:S01]  /*15d30*/  @!P3 STG.E.U8 desc[UR46][R28.64+0x1], R204 ;  /* 0x000001cc1c00b986 */ /* 0x0001e2000c10112e */
[----:B------:R-:W-:Y:S02]  /*15d40*/  @!P0 IADD3.X R115, R40, R27, R6, P5, P6 ;  /* 0x0000001b28738210 */ /* 0x000fe40002fec406 */
[----:B------:R-:W-:Y:S02]  /*15d50*/  ISETP.LT.OR P0, PT, R38, 0x31, !P1 ;  /* 0x000000312600780c */ /* 0x000fe40004f01670 */
[C---:B------:R-:W-:Y:S02]  /*15d60*/  LOP3.LUT P5, RZ, R228.reuse, 0x100, RZ, 0xc0, !PT ;  /* 0x00000100e4ff7812 */ /* 0x040fe400078ac0ff */
[----:B------:R-:W-:-:S09]  /*15d70*/  LOP3.LUT P6, RZ, R228, 0x80, RZ, 0xc0, !PT ;  /* 0x00000080e4ff7812 */ /* 0x000fd200078cc0ff */
[----:B------:R-:W1:Y:S01]  /*15d80*/  @!P0 LDC.64 R26, c[0x0][0x5c0] ;  /* 0x00017000ff1a8b82 */ /* 0x000e620000000a00 */
[----:B------:R-:W-:Y:S01]  /*15d90*/  @P0 LOP3.LUT R229, R229, 0x20000000, RZ, 0xfc, !PT ;  /* 0x20000000e5e50812 */ /* 0x000fe200078efcff */
[----:B------:R-:W-:Y:S01]  /*15da0*/  @!P5 STG.E.U8 desc[UR46][R54.64+0x8], R203 ;  /* 0x000008cb3600d986 */ /* 0x000fe2000c10112e */
[----:B------:R-:W-:Y:S02]  /*15db0*/  ISETP.LT.OR P5, PT, R38, 0x39, !P1 ;  /* 0x000000392600780c */ /* 0x000fe40004fa1670 */
[----:B------:R-:W-:Y:S01]  /*15dc0*/  LOP3.LUT R229, R229, 0xbfffffff, RZ, 0xc0, !PT ;  /* 0xbfffffffe5e57812 */ /* 0x000fe200078ec0ff */
[----:B------:R-:W-:Y:S10]  /*15dd0*/  @!P6 STG.E.U8 desc[UR46][R52.64+0x9], R202 ;  /* 0x000009ca3400e986 */ /* 0x000ff4000c10112e */
[----:B------:R-:W-:-:S04]  /*15de0*/  @P5 LOP3.LUT R0, R0, 0x100, RZ, 0xfc, !PT ;  /* 0x0000010000005812 */ /* 0x000fc800078efcff */
[----:B------:R-:W-:Y:S02]  /*15df0*/  LOP3.LUT R0, R0, 0xffffffef, RZ, 0xc0, !PT ;  /* 0xffffffef00007812 */ /* 0x000fe400078ec0ff */
[----:B-1----:R-:W-:-:S04]  /*15e00*/  @!P0 IADD3 R108, P3, P4, R24, R26, R5 ;  /* 0x0000001a186c8210 */ /* 0x002fc80007c7e005 */
[----:B------:R-:W-:Y:S02]  /*15e10*/  @!P0 IADD3.X R109, R40, R27, R7, P3, P4 ;  /* 0x0000001b286d8210 */ /* 0x000fe40001fe8407 */
[----:B------:R-:W-:-:S13]  /*15e20*/  ISETP.LT.OR P0, PT, R38, 0x32, !P1 ;  /* 0x000000322600780c */ /* 0x000fda0004f01670 */
[----:B------:R-:W1:Y:S01]  /*15e30*/  @!P0 LDC.64 R26, c[0x0][0x5c0] ;  /* 0x00017000ff1a8b82 */ /* 0x000e620000000a00 */
[----:B------:R-:W-:-:S04]  /*15e40*/  @P0 LOP3.LUT R229, R229, 0x40000000, RZ, 0xfc, !PT ;  /* 0x40000000e5e50812 */ /* 0x000fc800078efcff */
[----:B------:R-:W-:Y:S02]  /*15e50*/  LOP3.LUT R229, R229, 0x7fffffff, RZ, 0xc0, !PT ;  /* 0x7fffffffe5e57812 */ /* 0x000fe400078ec0ff */
[----:B-1----:R-:W-:-:S04]  /*15e60*/  @!P0 IADD3 R104, P3, P4, R24, R26, R5 ;  /* 0x0000001a18688210 */ /* 0x002fc80007c7e005 */
[----:B------:R-:W-:Y:S02]  /*15e70*/  @!P0 IADD3.X R105, R40, R27, R7, P3, P4 ;  /* 0x0000001b28698210 */ /* 0x000fe40001fe8407 */
[----:B------:R-:W1:Y:S01]  /*15e80*/  @!P5 LDC.64 R26, c[0x0][0x5c0] ;  /* 0x00017000ff1adb82 */ /* 0x000e620000000a00 */
[C---:B------:R-:W-:Y:S02]  /*15e90*/  LOP3.LUT P0, RZ, R227.reuse, 0x4, RZ, 0xc0, !PT ;  /* 0x00000004e3ff7812 */ /* 0x040fe4000780c0ff */
[----:B------:R-:W-:-:S04]  /*15ea0*/  LOP3.LUT R227, R227, 0xfffffffd, RZ, 0xc0, !PT ;  /* 0xfffffffde3e37812 */ /* 0x000fc800078ec0ff */
[----:B------:R-:W-:Y:S02]  /*15eb0*/  @P1 LOP3.LUT R227, R227, 0x2, RZ, 0xfc, !PT ;  /* 0x00000002e3e31812 */ /* 0x000fe400078efcff */
[----:B-1----:R-:W-:-:S04]  /*15ec0*/  @!P5 IADD3 R106, P3, P4, R24, R26, R5 ;  /* 0x0000001a186ad210 */ /* 0x002fc80007c7e005 */
[----:B------:R-:W-:Y:S02]  /*15ed0*/  @!P5 IADD3.X R107, R40, R27, R7, P3, P4 ;  /* 0x0000001b286bd210 */ /* 0x000fe40001fe8407 */
[----:B------:R-:W-:-:S13]  /*15ee0*/  ISETP.LT.OR P4, PT, R38, 0x9, !P0 ;  /* 0x000000092600780c */ /* 0x000fda0004781670 */
[----:B------:R-:W1:Y:S01]  /*15ef0*/  @!P4 LDC.64 R26, c[0x0][0x5c0] ;  /* 0x00017000ff1acb82 */ /* 0x000e620000000a00 */
[----:B0-----:R-:W-:-:S04]  /*15f00*/  @!P4 IADD3 R28, P3, P5, R2, R24, R3 ;  /* 0x00000018021cc210 */ /* 0x001fc80007d7e003 */
[----:B------:R-:W-:Y:S02]  /*15f10*/  @!P4 IADD3.X R25, R6, R40, R4, P3, P5 ;  /* 0x000000280619c210 */ /* 0x000fe40001fea404 */
[----:B-1----:R-:W-:-:S05]  /*15f20*/  @!P4 IADD3 R26, P3, R28, R26, RZ ;  /* 0x0000001a1c1ac210 */ /* 0x002fca0007f7e0ff */
[----:B------:R-:W-:Y:S01]  /*15f30*/  @!P4 IMAD.X R27, R25, 0x1, R27, P3 ;  /* 0x00000001191bc824 */ /* 0x000fe200018e061b */
[C---:B------:R-:W-:Y:S02]  /*15f40*/  ISETP.LT.OR P3, PT, R38.reuse, 0xa, !P0 ;  /* 0x0000000a2600780c */ /* 0x040fe40004761670 */
[----:B------:R-:W-:Y:S02]  /*15f50*/  ISETP.LT.OR P0, PT, R38, 0x3a, !P1 ;  /* 0x0000003a2600780c */ /* 0x000fe40004f01670 */
[----:B------:R0:W-:Y:S09]  /*15f60*/  @!P4 STG.E.U8 desc[UR46][R26.64+0x8], R201 ;  /* 0x000008c91a00c986 */ /* 0x0001f2000c10112e */
[----:B------:R-:W-:Y:S01]  /*15f70*/  @!P3 IADD3 R32, P5, P6, R2, R24, R3 ;  /* 0x000000180220b210 */ /* 0x000fe20007ebe003 */
[----:B------:R-:W1:Y:S01]  /*15f80*/  @!P3 LDC.64 R28, c[0x0][0x5c0] ;  /* 0x00017000ff1cbb82 */ /* 0x000e620000000a00 */
[----:B------:R-:W-:-:S02]  /*15f90*/  @P0 LOP3.LUT R0, R0, 0x10, RZ, 0xfc, !PT ;  /* 0x0000001000000812 */ /* 0x000fc400078efcff */
[----:B------:R-:W-:Y:S02]  /*15fa0*/  @!P3 IADD3.X R25, R6, R40, R4, P5, P6 ;  /* 0x000000280619b210 */ /* 0x000fe40002fec404 */
[----:B------:R-:W-:-:S03]  /*15fb0*/  LOP3.LUT R0, R0, 0xfffffdff, RZ, 0xc0, !PT ;  /* 0xfffffdff00007812 */ /* 0x000fc600078ec0ff */
[----:B0-----:R-:W0:Y:S01]  /*15fc0*/  @!P0 LDC.64 R26, c[0x0][0x5c0] ;  /* 0x00017000ff1a8b82 */ /* 0x001e220000000a00 */
[----:B-1----:R-:W-:-:S05]  /*15fd0*/  @!P3 IADD3 R28, P4, R32, R28, RZ ;  /* 0x0000001c201cb210 */ /* 0x002fca0007f9e0ff */
[----:B------:R-:W-:Y:S01]  /*15fe0*/  @!P3 IMAD.X R29, R25, 0x1, R29, P4 ;  /* 0x00000001191db824 */ /* 0x000fe200020e061d */
[----:B0-----:R-:W-:-:S04]  /*15ff0*/  @!P0 IADD3 R102, P5, P6, R24, R26, R5 ;  /* 0x0000001a18668210 */ /* 0x001fc80007ebe005 */
[----:B------:R-:W-:Y:S01]  /*16000*/  @!P3 STG.E.U8 desc[UR46][R28.64+0x9], R200 ;  /* 0x000009c81c00b986 */ /* 0x000fe2000c10112e */
[----:B------:R-:W-:Y:S02]  /*16010*/  @!P0 IADD3.X R103, R40, R27, R7, P5, P6 ;  /* 0x0000001b28678210 */ /* 0x000fe40002fec407 */
[C---:B------:R-:W-:Y:S02]  /*16020*/  ISETP.GE.AND P6, PT, R39.reuse, 0x101, PT ;  /* 0x000001012700780c */ /* 0x040fe40003fc6270 */
[----:B------:R-:W-:Y:S02]  /*16030*/  ISETP.GE.AND P0, PT, R39, 0x1, PT ;  /* 0x000000012700780c */ /* 0x000fe40003f06270 */
[C---:B------:R-:W-:Y:S02]  /*16040*/  ISETP.LT.OR P1, PT, R38.reuse, 0x31, !P6 ;  /* 0x000000312600780c */ /* 0x040fe40007721670 */
[----:B------:R-:W-:-:S11]  /*16050*/  ISETP.LT.OR P5, PT, R38, 0x11, !P2 ;  /* 0x000000112600780c */ /* 0x000fd600057a1670 */
[----:B------:R-:W0:Y:S01]  /*16060*/  @!P1 LDC.64 R26, c[0x0][0x5c0] ;  /* 0x00017000ff1a9b82 */ /* 0x000e220000000a00 */
[----:B------:R-:W-:-:S04]  /*16070*/  @P1 LOP3.LUT R0, R0, 0x200, RZ, 0xfc, !PT ;  /* 0x0000020000001812 */ /* 0x000fc800078efcff */
[----:B------:R-:W-:Y:S02]  /*16080*/  LOP3.LUT R0, R0, 0xffffff7f, RZ, 0xc0, !PT ;  /* 0xffffff7f00007812 */ /* 0x000fe400078ec0ff */
        /* <DEDUP_REMOVED lines=9> */
[----:B------:R0:W-:Y:S01]  /*16120*/  @!P3 STG.E.U8 desc[UR46][R26.64+0x10], R199 ;  /* 0x000010c71a00b986 */ /* 0x0001e2000c10112e */
[----:B------:R-:W-:-:S13]  /*16130*/  ISETP.LT.OR P3, PT, R38, 0x12, !P0 ;  /* 0x000000122600780c */ /* 0x000fda0004761670 */
[----:B0-----:R-:W0:Y:S02]  /*16140*/  @!P3 LDC.64 R26, c[0x0][0x5c0] ;  /* 0x00017000ff1abb82 */ /* 0x001e240000000a00 */
[----:B0-----:R-:W-:-:S05]  /*16150*/  @!P3 IADD3 R26, P4, R24, R26, RZ ;  /* 0x0000001a181ab210 */ /* 0x001fca0007f9e0ff */
[----:B------:R-:W-:-:S05]  /*16160*/  @!P3 IMAD.X R27, R40, 0x1, R27, P4 ;  /* 0x00000001281bb824 */ /* 0x000fca00020e061b */
[----:B------:R0:W-:Y:S04]  /*16170*/  @!P3 STG.E.U8 desc[UR46][R26.64+0x11], R198 ;  /* 0x000011c61a00b986 */ /* 0x0001e8000c10112e */
[----:B------:R-:W-:Y:S01]  /*16180*/  @!P5 STG.E.U8 desc[UR46][R58.64+0x10], R197 ;  /* 0x000010c53a00d986 */ /* 0x000fe2000c10112e */
[----:B------:R-:W-:Y:S01]  /*16190*/  ISETP.LT.OR P5, PT, R38, 0x3a, !P6 ;  /* 0x0000003a2600780c */ /* 0x000fe200077a1670 */
[----:B0-----:R-:W0:Y:S02]  /*161a0*/  @!P1 LDC.64 R26, c[0x0][0x5c0] ;  /* 0x00017000ff1a9b82 */ /* 0x001e240000000a00 */
[----:B0-----:R-:W-:-:S04]  /*161b0*/  @!P1 IADD3 R88, P3, P4, R24, R26, R3 ;  /* 0x0000001a18589210 */ /* 0x001fc80007c7e003 */
[----:B------:R-:W-:Y:S02]  /*161c0*/  @!P1 IADD3.X R89, R40, R27, R4, P3, P4 ;  /* 0x0000001b28599210 */ /* 0x000fe40001fe8404 */
[C---:B------:R-:W-:Y:S02]  /*161d0*/  ISETP.LT.OR P1, PT, R38.reuse, 0x39, !P6 ;  /* 0x000000392600780c */ /* 0x040fe40007721670 */
[----:B------:R-:W-:-:S11]  /*161e0*/  ISETP.LT.OR P6, PT, R38, 0x12, !P2 ;  /* 0x000000122600780c */ /* 0x000fd600057c1670 */
[----:B------:R-:W0:Y:S01]  /*161f0*/  @!P1 LDC.64 R26, c[0x0][0x5c0] ;  /* 0x00017000ff1a9b82 */ /* 0x000e220000000a00 */
[----:B------:R-:W-:Y:S01]  /*16200*/  @P1 LOP3.LUT R0, R0, 0x40, RZ, 0xfc, !PT ;  /* 0x0000004000001812 */ /* 0x000fe200078efcff */
[----:B------:R-:W-:Y:S01]  /*16210*/  @!P6 STG.E.U8 desc[UR46][R56.64+0x11], R196 ;  /* 0x000011c43800e986 */ /* 0x000fe2000c10112e */
[----:B------:R-:W-:Y:S02]  /*16220*/  LOP3.LUT P6, RZ, R228, 0x800, RZ, 0xc0, !PT ;  /* 0x00000800e4ff7812 */ /* 0x000fe400078cc0ff */
[----:B------:R-:W-:-:S04]  /*16230*/  LOP3.LUT R0, R0, 0xfffffff7, RZ, 0xc0, !PT ;  /* 0xfffffff700007812 */ /* 0x000fc800078ec0ff */
[----:B------:R-:W-:-:S04]  /*16240*/  @P5 LOP3.LUT R0, R0, 0x8, RZ, 0xfc, !PT ;  /* 0x0000000800005812 */ /* 0x000fc800078efcff */
[----:B------:R-:W-:Y:S02]  /*16250*/  LOP3.LUT R0, R0, 0xffffffdf, RZ, 0xc0, !PT ;  /* 0xffffffdf00007812 */ /* 0x000fe400078ec0ff */
[----:B0-----:R-:W-:-:S04]  /*16260*/  @!P1 IADD3 R94, P3, P4, R24, R26, R3 ;  /* 0x0000001a185e9210 */ /* 0x001fc80007c7e003 */
[----:B------:R-:W-:Y:S02]  /*16270*/  @!P1 IADD3.X R95, R40, R27, R4, P3, P4 ;  /* 0x0000001b285f9210 */ /* 0x000fe40001fe8404 */
[----:B------:R-:W0:Y:S01]  /*16280*/  @!P5 LDC.64 R26, c[0x0][0x5c0] ;  /* 0x00017000ff1adb82 */ /* 0x000e220000000a00 */
[----:B------:R-:W-:Y:S02]  /*16290*/  LOP3.LUT P1, RZ, R227, 0x2, RZ, 0xc0, !PT ;  /* 0x00000002e3ff7812 */ /* 0x000fe4000782c0ff */
        /* <DEDUP_REMOVED lines=13> */
[----:B------:R0:W-:Y:S01]  /*16370*/  @!P3 STG.E.U8 desc[UR46][R26.64+0x18], R195 ;  /* 0x000018c31a00b986 */ /* 0x0001e2000c10112e */
[C---:B------:R-:W-:Y:S02]  /*16380*/  ISETP.LT.OR P3, PT, R38.reuse, 0x1a, !P0 ;  /* 0x0000001a2600780c */ /* 0x040fe40004761670 */
[----:B------:R-:W-:-:S11]  /*16390*/  ISETP.LT.OR P0, PT, R38, 0x42, !P2 ;  /* 0x000000422600780c */ /* 0x000fd60005701670 */
[----:B0-----:R-:W0:Y:S02]  /*163a0*/  @!P3 LDC.64 R26, c[0x0][0x5c0] ;  /* 0x00017000ff1abb82 */ /* 0x001e240000000a00 */
[----:B------:R-:W-:-:S04]  /*163b0*/  @P0 LOP3.LUT R0, R0, 0x1, RZ, 0xfc, !PT ;  /* 0x0000000100000812 */ /* 0x000fc800078efcff */
[----:B------:R-:W-:Y:S02]  /*163c0*/  LOP3.LUT R0, R0, 0xfffffffb, RZ, 0xc0, !PT ;  /* 0xfffffffb00007812 */ /* 0x000fe400078ec0ff */
[----:B0-----:R-:W-:-:S05]  /*163d0*/  @!P3 IADD3 R26, P4, R24, R26, RZ ;  /* 0x0000001a181ab210 */ /* 0x001fca0007f9e0ff */
[----:B------:R-:W-:-:S05]  /*163e0*/  @!P3 IMAD.X R27, R40, 0x1, R27, P4 ;  /* 0x00000001281bb824 */ /* 0x000fca00020e061b */
[----:B------:R0:W-:Y:S04]  /*163f0*/  @!P3 STG.E.U8 desc[UR46][R26.64+0x19], R194 ;  /* 0x000019c21a00b986 */ /* 0x0001e8000c10112e */
[----:B------:R-:W-:Y:S01]  /*16400*/  @!P5 STG.E.U8 desc[UR46][R62.64+0x18], R193 ;  /* 0x000018c13e00d986 */ /* 0x000fe2000c10112e */
[----:B------:R-:W-:-:S03]  /*16410*/  ISETP.LT.OR P5, PT, R38, 0x4a, !P2 ;  /* 0x0000004a2600780c */ /* 0x000fc600057a1670 */
[----:B------:R-:W-:Y:S01]  /*16420*/  @!P6 STG.E.U8 desc[UR46][R60.64+0x19], R192 ;  /* 0x000019c03c00e986 */ /* 0x000fe2000c10112e */
[----:B------:R-:W-:Y:S01]  /*16430*/  ISETP.LT.OR P6, PT, R38, 0x11, !P1 ;  /* 0x000000112600780c */ /* 0x000fe20004fc1670 */
[----:B0-----:R-:W0:Y:S08]  /*16440*/  @!P0 LDC.64 R26, c[0x0][0x5c0] ;  /* 0x00017000ff1a8b82 */ /* 0x001e300000000a00 */
[----:B------:R-:W-:-:S04]  /*16450*/  @P5 LOP3.LUT R229, R229, 0x80000000, RZ, 0xfc, !PT ;  /* 0x80000000e5e55812 */ /* 0x000fc800078efcff */
[----:B------:R-:W-:Y:S01]  /*16460*/  LOP3.LUT R229, R229, 0xefffffff, RZ, 0xc0, !PT ;  /* 0xefffffffe5e57812 */ /* 0x000fe200078ec0ff */
[----:B------:R-:W-:Y:S01]  /*16470*/  @!P6 STG.E.U8 desc[UR46][R66.64+0x10], R23 ;  /* 0x000010174200e986 */ /* 0x000fe2000c10112e */
[----:B------:R-:W-:Y:S02]  /*16480*/  ISETP.LT.OR P6, PT, R38, 0x12, !P1 ;  /* 0x000000122600780c */ /* 0x000fe40004fc1670 */
[----:B0-----:R-:W-:-:S11]  /*16490*/  @!P0 IADD3 R82, P3, P4, R24, R26, R2 ;  /* 0x0000001a18528210 */ /* 0x001fd60007c7e002 */
[----:B------:R0:W-:Y:S01]  /*164a0*/  @!P6 STG.E.U8 desc[UR46][R64.64+0x11], R22 ;  /* 0x000011164000e986 */ /* 0x0001e2000c10112e */
[----:B------:R-:W-:Y:S02]  /*164b0*/  @!P0 IADD3.X R83, R40, R27, R6, P3, P4 ;  /* 0x0000001b28538210 */ /* 0x000fe40001fe8406 */
[----:B------:R-:W-:-:S13]  /*164c0*/  ISETP.LT.OR P0, PT, R38, 0x49, !P2 ;  /* 0x000000492600780c */ /* 0x000fda0005701670 */
[----:B------:R-:W1:Y:S01]  /*164d0*/  @!P0 LDC.64 R26, c[0x0][0x5c0] ;  /* 0x00017000ff1a8b82 */ /* 0x000e620000000a00 */
[----:B------:R-:W-:-:S04]  /*164e0*/  @P0 LOP3.LUT R0, R0, 0x4, RZ, 0xfc, !PT ;  /* 0x0000000400000812 */ /* 0x000fc800078efcff */
[----:B------:R-:W-:-:S04]  /*164f0*/  LOP3.LUT R0, R0, 0x7fffffff, RZ, 0xc0, !PT ;  /* 0x7fffffff00007812 */ /* 0x000fc800078ec0ff */
[----:B------:R-:W-:Y:S02]  /*16500*/  @P2 LOP3.LUT R0, R0, 0x80000000, RZ, 0xfc, !PT ;  /* 0x8000000000002812 */ /* 0x000fe400078efcff */
[----:B------:R-:W-:Y:S02]  /*16510*/  ISETP.LT.OR P2, PT, R38, 0x41, !P1 ;  /* 0x000000412600780c */ /* 0x000fe40004f41670 */
[----:B------:R-:W-:Y:S02]  /*16520*/  LOP3.LUT R0, R0, 0xefffffff, RZ, 0xc0, !PT ;  /* 0xefffffff00007812 */ /* 0x000fe400078ec0ff */
[----:B-1----:R-:W-:-:S09]  /*16530*/  @!P0 IADD3 R92, P3, P4, R24, R26, R2 ;  /* 0x0000001a185c8210 */ /* 0x002fd20007c7e002 */
[----:B------:R-:W-:Y:S02]  /*16540*/  @P2 LOP3.LUT R229, R229, 0x10000000, RZ, 0xfc, !PT ;  /* 0x10000000e5e52812 */ /* 0x000fe400078efcff */
[----:B------:R-:W-:Y:S02]  /*16550*/  @!P0 IADD3.X R93, R40, R27, R6, P3, P4 ;  /* 0x0000001b285d8210 */ /* 0x000fe40001fe8406 */
[----:B------:R-:W1:Y:S01]  /*16560*/  @!P5 LDC.64 R26, c[0x0][0x5c0] ;  /* 0x00017000ff1adb82 */ /* 0x000e620000000a00 */
[----:B------:R-:W-:Y:S02]  /*16570*/  LOP3.LUT R229, R229, 0xf7ffffff, RZ, 0xc0, !PT ;  /* 0xf7ffffffe5e57812 */ /* 0x000fe400078ec0ff */
[----:B------:R-:W-:-:S13]  /*16580*/  LOP3.LUT P0, RZ, R227, 0x1, RZ, 0xc0, !PT ;  /* 0x00000001e3ff7812 */ /* 0x000fda000780c0ff */
[----:B------:R-:W-:Y:S02]  /*16590*/  @P0 LOP3.LUT R0, R0, 0x10000000, RZ, 0xfc, !PT ;  /* 0x1000000000000812 */ /* 0x000fe400078efcff */
[----:B-1----:R-:W-:-:S04]  /*165a0*/  @!P5 IADD3 R80, P3, P4, R24, R26, R2 ;  /* 0x0000001a1850d210 */ /* 0x002fc80007c7e002 */
[----:B------:R-:W-:Y:S02]  /*165b0*/  @!P5 IADD3.X R81, R40, R27, R6, P3, P4 ;  /* 0x0000001b2851d210 */ /* 0x000fe40001fe8406 */
[----:B------:R-:W1:Y:S02]  /*165c0*/  @!P2 LDC.64 R26, c[0x0][0x5c0] ;  /* 0x00017000ff1aab82 */ /* 0x000e640000000a00 */
        /* <DEDUP_REMOVED lines=14> */
[C---:B------:R-:W-:Y:S02]  /*166b0*/  ISETP.LT.OR P4, PT, R38.reuse, 0x11, !P0 ;  /* 0x000000112600780c */ /* 0x040fe40004781670 */
[----:B------:R-:W-:-:S11]  /*166c0*/  ISETP.LT.OR P2, PT, R38, 0x4a, !P1 ;  /* 0x0000004a2600780c */ /* 0x000fd60004f41670 */
[----:B0-----:R-:W0:Y:S01]  /*166d0*/  @!P4 LDC.64 R22, c[0x0][0x5c0] ;  /* 0x00017000ff16cb82 */ /* 0x001e220000000a00 */
[----:B------:R-:W-:Y:S02]  /*166e0*/  @!P4 IADD3 R26, P3, P5, R2, R24, R5 ;  /* 0x00000018021ac210 */ /* 0x000fe40007d7e005 */
[----:B------:R-:W-:Y:S02]  /*166f0*/  @P2 LOP3.LUT R229, R229, 0x1000000, RZ, 0xfc, !PT ;  /* 0x01000000e5e52812 */ /* 0x000fe400078efcff */
[----:B------:R-:W-:Y:S02]  /*16700*/  @!P4 IADD3.X R25, R6, R40, R7, P3, P5 ;  /* 0x000000280619c210 */ /* 0x000fe40001fea407 */
[----:B------:R-:W-:Y:S02]  /*16710*/  LOP3.LUT R229, R229, 0xff7fffff, RZ, 0xc0, !PT ;  /* 0xff7fffffe5e57812 */ /* 0x000fe400078ec0ff */
[----:B0-----:R-:W-:-:S05]  /*16720*/  @!P4 IADD3 R22, P3, R26, R22, RZ ;  /* 0x000000161a16c210 */ /* 0x001fca0007f7e0ff */
[----:B------:R-:W-:Y:S01]  /*16730*/  @!P4 IMAD.X R23, R25, 0x1, R23, P3 ;  /* 0x000000011917c824 */ /* 0x000fe200018e0617 */
[----:B------:R-:W-:-:S04]  /*16740*/  ISETP.LT.OR P3, PT, R38, 0x12, !P0 ;  /* 0x000000122600780c */ /* 0x000fc80004761670 */
[----:B------:R0:W-:Y:S09]  /*16750*/  @!P4 STG.E.U8 desc[UR46][R22.64+0x10], R21 ;  /* 0x000010151600c986 */ /* 0x0001f2000c10112e */
[----:B------:R-:W1:Y:S01]  /*16760*/  @!P3 LDC.64 R26, c[0x0][0x5c0] ;  /* 0x00017000ff1abb82 */ /* 0x000e620000000a00 */
[----:B------:R-:W-:-:S04]  /*16770*/  @!P3 IADD3 R28, P5, P6, R2, R24, R5 ;  /* 0x00000018021cb210 */ /* 0x000fc80007ebe005 */
[----:B------:R-:W-:-:S03]  /*16780*/  @!P3 IADD3.X R25, R6, R40, R7, P5, P6 ;  /* 0x000000280619b210 */ /* 0x000fc60002fec407 */
[----:B0-----:R-:W0:Y:S01]  /*16790*/  @!P2 LDC.64 R22, c[0x0][0x5c0] ;  /* 0x00017000ff16ab82 */ /* 0x001e220000000a00 */
[----:B-1----:R-:W-:-:S05]  /*167a0*/  @!P3 IADD3 R26, P4, R28, R26, RZ ;  /* 0x0000001a1c1ab210 */ /* 0x002fca0007f9e0ff */
[----:B------:R-:W-:Y:S01]  /*167b0*/  @!P3 IMAD.X R27, R25, 0x1, R27, P4 ;  /* 0x00000001191bb824 */ /* 0x000fe200020e061b */
[----:B0-----:R-:W-:-:S04]  /*167c0*/  @!P2 IADD3 R68, P5, P6, R24, R22, R5 ;  /* 0x000000161844a210 */ /* 0x001fc80007ebe005 */
[----:B------:R0:W-:Y:S01]  /*167d0*/  @!P3 STG.E.U8 desc[UR46][R26.64+0x11], R20 ;  /* 0x000011141a00b986 */ /* 0x0001e2000c10112e */
[----:B------:R-:W-:Y:S02]  /*167e0*/  @!P2 IADD3.X R69, R40, R23, R7, P5, P6 ;  /* 0x000000172845a210 */ /* 0x000fe40002fec407 */
[----:B------:R-:W-:-:S04]  /*167f0*/  ISETP.GE.AND P2, PT, R39, 0x101, PT ;  /* 0x000001012700780c */ /* 0x000fc80003f46270 */
[C---:B------:R-:W-:Y:S02]  /*16800*/  ISETP.LT.OR P6, PT, R38.reuse, 0x41, !P2 ;  /* 0x000000412600780c */ /* 0x040fe400057c1670 */
[----:B------:R-:W-:-:S11]  /*16810*/  ISETP.LT.OR P5, PT, R38, 0x42, !P2 ;  /* 0x000000422600780c */ /* 0x000fd600057a1670 */
[----:B0-----:R-:W0:Y:S01]  /*16820*/  @!P6 LDC.64 R20, c[0x0][0x5c0] ;  /* 0x00017000ff14eb82 */ /* 0x001e220000000a00 */
[----:B------:R-:W-:-:S04]  /*16830*/  @P6 LOP3.LUT R229, R229, 0x800000, RZ, 0xfc, !PT ;  /* 0x00800000e5e56812 */ /* 0x000fc800078efcff */
[----:B------:R-:W-:-:S04]  /*16840*/  LOP3.LUT R229, R229, 0xffbfffff, RZ, 0xc0, !PT ;  /* 0xffbfffffe5e57812 */ /* 0x000fc800078ec0ff */
[----:B------:R-:W-:-:S04]  /*16850*/  @P5 LOP3.LUT R229, R229, 0x400000, RZ, 0xfc, !PT ;  /* 0x00400000e5e55812 */ /* 0x000fc800078efcff */
[----:B------:R-:W-:Y:S02]  /*16860*/  LOP3.LUT R229, R229, 0xffdfffff, RZ, 0xc0, !PT ;  /* 0xffdfffffe5e57812 */ /* 0x000fe400078ec0ff */
[----:B0-----:R-:W-:-:S04]  /*16870*/  @!P6 IADD3 R66, P3, P4, R24, R20, R3 ;  /* 0x000000141842e210 */ /* 0x001fc80007c7e003 */
[----:B------:R-:W-:Y:S02]  /*16880*/  @!P6 IADD3.X R67, R40, R21, R4, P3, P4 ;  /* 0x000000152843e210 */ /* 0x000fe40001fe8404 */
[----:B------:R-:W0:Y:S01]  /*16890*/  @!P5 LDC.64 R20, c[0x0][0x5c0] ;  /* 0x00017000ff14db82 */ /* 0x000e220000000a00 */
[----:B------:R-:W-:-:S13]  /*168a0*/  ISETP.LT.OR P6, PT, R38, 0x19, !P1 ;  /* 0x000000192600780c */ /* 0x000fda0004fc1670 */
[----:B------:R-:W-:Y:S01]  /*168b0*/  @!P6 STG.E.U8 desc[UR46][R76.64+0x18], R19 ;  /* 0x000018134c00e986 */ /* 0x000fe2000c10112e */
[----:B------:R-:W-:Y:S02]  /*168c0*/  ISETP.LT.OR P6, PT, R38, 0x1a, !P1 ;  /* 0x0000001a2600780c */ /* 0x000fe40004fc1670 */
[----:B0-----:R-:W-:-:S04]  /*168d0*/  @!P5 IADD3 R64, P3, P4, R24, R20, R3 ;  /* 0x000000141840d210 */ /* 0x001fc80007c7e003 */
[----:B------:R-:W-:-:S07]  /*168e0*/  @!P5 IADD3.X R65, R40, R21, R4, P3, P4 ;  /* 0x000000152841d210 */ /* 0x000fce0001fe8404 */
[----:B------:R0:W-:Y:S01]  /*168f0*/  @!P6 STG.E.U8 desc[UR46][R78.64+0x19], R18 ;  /* 0x000019124e00e986 */ /* 0x0001e2000c10112e */
[C---:B------:R-:W-:Y:S02]  /*16900*/  ISETP.LT.OR P5, PT, R38.reuse, 0x49, !P2 ;  /* 0x000000492600780c */ /* 0x040fe400057a1670 */
[----:B------:R-:W-:-:S11]  /*16910*/  ISETP.LT.OR P2, PT, R38, 0x4a, !P2 ;  /* 0x0000004a2600780c */ /* 0x000fd60005741670 */
[----:B------:R-:W1:Y:S01]  /*16920*/  @!P5 LDC.64 R20, c[0x0][0x5c0] ;  /* 0x00017000ff14db82 */ /* 0x000e620000000a00 */
[----:B------:R-:W-:-:S04]  /*16930*/  @P5 LOP3.LUT R229, R229, 0x200000, RZ, 0xfc, !PT ;  /* 0x00200000e5e55812 */ /* 0x000fc800078efcff */
[----:B------:R-:W-:-:S04]  /*16940*/  LOP3.LUT R229, R229, 0xfffdffff, RZ, 0xc0, !PT ;  /* 0xfffdffffe5e57812 */ /* 0x000fc800078ec0ff */
[----:B------:R-:W-:-:S04]  /*16950*/  @P2 LOP3.LUT R229, R229, 0x20000, RZ, 0xfc, !PT ;  /* 0x00020000e5e52812 */ /* 0x000fc800078efcff */
[----:B------:R-:W-:Y:S02]  /*16960*/  LOP3.LUT R229, R229, 0xfff7ffff, RZ, 0xc0, !PT ;  /* 0xfff7ffffe5e57812 */ /* 0x000fe400078ec0ff */
[----:B-1----:R-:W-:-:S04]  /*16970*/  @!P5 IADD3 R62, P3, P4, R24, R20, R3 ;  /* 0x00000014183ed210 */ /* 0x002fc80007c7e003 */
[----:B------:R-:W-:Y:S02]  /*16980*/  @!P5 IADD3.X R63, R40, R21, R4, P3, P4 ;  /* 0x00000015283fd210 */ /* 0x000fe40001fe8404 */
[----:B------:R-:W-:-:S13]  /*16990*/  ISETP.LT.OR P4, PT, R38, 0x19, !P0 ;  /* 0x000000192600780c */ /* 0x000fda0004781670 */
[----:B0-----:R-:W0:Y:S01]  /*169a0*/  @!P4 LDC.64 R18, c[0x0][0x5c0] ;  /* 0x00017000ff12cb82 */ /* 0x001e220000000a00 */
[----:B------:R-:W-:-:S04]  /*169b0*/  @!P4 IADD3 R21, P3, P5, R2, R24, R5 ;  /* 0x000000180215c210 */ /* 0x000fc80007d7e005 */
[----:B------:R-:W-:Y:S02]  /*169c0*/  @!P4 IADD3.X R20, R6, R40, R7, P3, P5 ;  /* 0x000000280614c210 */ /* 0x000fe40001fea407 */
[----:B0-----:R-:W-:-:S05]  /*169d0*/  @!P4 IADD3 R18, P3, R21, R18, RZ ;  /* 0x000000121512c210 */ /* 0x001fca0007f7e0ff */
[----:B------:R-:W-:Y:S01]  /*169e0*/  @!P4 IMAD.X R19, R20, 0x1, R19, P3 ;  /* 0x000000011413c824 */ /* 0x000fe200018e0613 */
[----:B------:R-:W-:Y:S02]  /*169f0*/  ISETP.LT.OR P3, PT, R38, 0x1a, !P0 ;  /* 0x0000001a2600780c */ /* 0x000fe40004761670 */
[----:B------:R-:W-:Y:S02]  /*16a00*/  LOP3.LUT P0, RZ, R228, 0x80000, RZ, 0xc0, !PT ;  /* 0x00080000e4ff7812 */ /* 0x000fe4000780c0ff */
        /* <DEDUP_REMOVED lines=10> */
[----:B------:R-:W-:Y:S01]  /*16ab0*/  LOP3.LUT P2, RZ, R0, 0x80000000, RZ, 0xc0, !PT ;  /* 0x8000000000ff7812 */ /* 0x000fe2000784c0ff */
[----:B------:R-:W-:Y:S01]  /*16ac0*/  @!P0 STG.E.U8 desc[UR46][R90.64+0x10], R15 ;  /* 0x0000100f5a008986 */ /* 0x000fe2000c10112e */
[----:B------:R-:W-:Y:S02]  /*16ad0*/  LOP3.LUT P6, RZ, R228, 0x40000, RZ, 0xc0, !PT ;  /* 0x00040000e4ff7812 */ /* 0x000fe400078cc0ff */
[C---:B------:R-:W-:Y:S02]  /*16ae0*/  ISETP.LT.OR P5, PT, R38.reuse, 0x51, !P2 ;  /* 0x000000512600780c */ /* 0x040fe400057a1670 */
[----:B------:R-:W-:Y:S02]  /*16af0*/  ISETP.LT.OR P0, PT, R38, 0x59, !P2 ;  /* 0x000000592600780c */ /* 0x000fe40005701670 */
[----:B------:R-:W-:-:S07]  /*16b00*/  LOP3.LUT R0, R0, 0xbfffffff, RZ, 0xc0, !PT ;  /* 0xbfffffff00007812 */ /* 0x000fce00078ec0ff */
[----:B------:R1:W-:Y:S02]  /*16b10*/  @!P6 STG.E.U8 desc[UR46][R84.64+0x11], R14 ;  /* 0x0000110e5400e986 */ /* 0x0003e4000c10112e */
[----:B0-----:R-:W0:Y:S01]  /*16b20*/  @!P5 LDC.64 R16, c[0x0][0x5c0] ;  /* 0x00017000ff10db82 */ /* 0x001e220000000a00 */
[----:B------:R-:W-:-:S04]  /*16b30*/  @P5 LOP3.LUT R229, R229, 0x80000, RZ, 0xfc, !PT ;  /* 0x00080000e5e55812 */ /* 0x000fc800078efcff */
[----:B------:R-:W-:Y:S02]  /*16b40*/  LOP3.LUT R229, R229, 0xfffeffff, RZ, 0xc0, !PT ;  /* 0xfffeffffe5e57812 */ /* 0x000fe400078ec0ff */
[----:B0-----:R-:W-:-:S04]  /*16b50*/  @!P5 IADD3 R58, P3, P4, R24, R16, R2 ;  /* 0x00000010183ad210 */ /* 0x001fc80007c7e002 */
[----:B------:R-:W-:Y:S02]  /*16b60*/  @!P5 IADD3.X R59, R40, R17, R6, P3, P4 ;  /* 0x00000011283bd210 */ /* 0x000fe40001fe8406 */
[----:B------:R-:W-:-:S13]  /*16b70*/  ISETP.LT.OR P5, PT, R38, 0x52, !P2 ;  /* 0x000000522600780c */ /* 0x000fda00057a1670 */
[----:B------:R-:W0:Y:S01]  /*16b80*/  @!P5 LDC.64 R16, c[0x0][0x5c0] ;  /* 0x00017000ff10db82 */ /* 0x000e220000000a00 */
[----:B------:R-:W-:-:S04]  /*16b90*/  @P5 LOP3.LUT R229, R229, 0x10000, RZ, 0xfc, !PT ;  /* 0x00010000e5e55812 */ /* 0x000fc800078efcff */
[----:B------:R-:W-:-:S04]  /*16ba0*/  LOP3.LUT R229, R229, 0xfffbffff, RZ, 0xc0, !PT ;  /* 0xfffbffffe5e57812 */ /* 0x000fc800078ec0ff */
[----:B------:R-:W-:-:S04]  /*16bb0*/  @P0 LOP3.LUT R229, R229, 0x40000, RZ, 0xfc, !PT ;  /* 0x00040000e5e50812 */ /* 0x000fc800078efcff */
[----:B------:R-:W-:Y:S02]  /*16bc0*/  LOP3.LUT R229, R229, 0xffff7fff, RZ, 0xc0, !PT ;  /* 0xffff7fffe5e57812 */ /* 0x000fe400078ec0ff */
[----:B0-----:R-:W-:-:S04]  /*16bd0*/  @!P5 IADD3 R56, P3, P4, R24, R16, R2 ;  /* 0x000000101838d210 */ /* 0x001fc80007c7e002 */
[----:B------:R-:W-:Y:S02]  /*16be0*/  @!P5 IADD3.X R57, R40, R17, R6, P3, P4 ;  /* 0x000000112839d210 */ /* 0x000fe40001fe8406 */
[----:B------:R-:W0:Y:S02]  /*16bf0*/  @!P0 LDC.64 R16, c[0x0][0x5c0] ;  /* 0x00017000ff108b82 */ /* 0x000e240000000a00 */
[----:B0-----:R-:W-:-:S04]  /*16c00*/  @!P0 IADD3 R54, P3, P4, R24, R16, R2 ;  /* 0x0000001018368210 */ /* 0x001fc80007c7e002 */
[----:B------:R-:W-:Y:S02]  /*16c10*/  @!P0 IADD3.X R55, R40, R17, R6, P3, P4 ;  /* 0x0000001128378210 */ /* 0x000fe40001fe8406 */
[----:B------:R-:W-:-:S04]  /*16c20*/  ISETP.GE.AND P0, PT, R39, 0x109, PT ;  /* 0x000001092700780c */ /* 0x000fc80003f06270 */
[----:B------:R-:W-:-:S09]  /*16c30*/  ISETP.LT.OR P4, PT, R38, 0x11, !P0 ;  /* 0x000000112600780c */ /* 0x000fd20004781670 */
[----:B------:R-:W-:-:S04]  /*16c40*/  @P0 LOP3.LUT R0, R0, 0x40000000, RZ, 0xfc, !PT ;  /* 0x4000000000000812 */ /* 0x000fc800078efcff */
[----:B-1----:R-:W0:Y:S01]  /*16c50*/  @!P4 LDC.64 R14, c[0x0][0x5c0] ;  /* 0x00017000ff0ecb82 */ /* 0x002e220000000a00 */
[----:B------:R-:W-:-:S04]  /*16c60*/  @!P4 IADD3 R17, P3, P5, R2, R24, R3 ;  /* 0x000000180211c210 */ /* 0x000fc80007d7e003 */
[----:B------:R-:W-:Y:S02]  /*16c70*/  @!P4 IADD3.X R16, R6, R40, R4, P3, P5 ;  /* 0x000000280610c210 */ /* 0x000fe40001fea404 */
[----:B0-----:R-:W-:-:S05]  /*16c80*/  @!P4 IADD3 R14, P3, R17, R14, RZ ;  /* 0x0000000e110ec210 */ /* 0x001fca0007f7e0ff */
[----:B------:R-:W-:Y:S01]  /*16c90*/  @!P4 IMAD.X R15, R16, 0x1, R15, P3 ;  /* 0x00000001100fc824 */ /* 0x000fe200018e060f */
[C---:B------:R-:W-:Y:S02]  /*16ca0*/  ISETP.LT.OR P3, PT, R38.reuse, 0x12, !P0 ;  /* 0x000000122600780c */ /* 0x040fe40004761670 */
[----:B------:R-:W-:Y:S02]  /*16cb0*/  ISETP.LT.OR P0, PT, R38, 0x5a, !P2 ;  /* 0x0000005a2600780c */ /* 0x000fe40005701670 */
[----:B------:R0:W-:Y:S09]  /*16cc0*/  @!P4 STG.E.U8 desc[UR46][R14.64+0x10], R13 ;  /* 0x0000100d0e00c986 */ /* 0x0001f2000c10112e */
[----:B------:R-:W1:Y:S01]  /*16cd0*/  @!P3 LDC.64 R16, c[0x0][0x5c0] ;  /* 0x00017000ff10bb82 */ /* 0x000e620000000a00 */
[----:B------:R-:W-:-:S02]  /*16ce0*/  @!P3 IADD3 R19, P5, P6, R2, R24, R3 ;  /* 0x000000180213b210 */ /* 0x000fc40007ebe003 */
[----:B------:R-:W-:Y:S02]  /*16cf0*/  @P0 LOP3.LUT R229, R229, 0x8000, RZ, 0xfc, !PT ;  /* 0x00008000e5e50812 */ /* 0x000fe400078efcff */
[----:B------:R-:W-:Y:S02]  /*16d00*/  @!P3 IADD3.X R18, R6, R40, R4, P5, P6 ;  /* 0x000000280612b210 */ /* 0x000fe40002fec404 */
[----:B------:R-:W-:Y:S01]  /*16d10*/  LOP3.LUT R229, R229, 0xffffdfff, RZ, 0xc0, !PT ;  /* 0xffffdfffe5e57812 */ /* 0x000fe200078ec0ff */
        /* <DEDUP_REMOVED lines=9> */
[----:B0-----:R-:W0:Y:S01]  /*16db0*/  @!P0 LDC.64 R12, c[0x0][0x5c0] ;  /* 0x00017000ff0c8b82 */ /* 0x001e220000000a00 */
[----:B------:R-:W-:Y:S01]  /*16dc0*/  @P0 LOP3.LUT R229, R229, 0x2000, RZ, 0xfc, !PT ;  /* 0x00002000e5e50812 */ /* 0x000fe200078efcff */
[----:B------:R-:W-:Y:S01]  /*16dd0*/  @!P5 STG.E.U8 desc[UR46][R30.64+0x18], R11 ;  /* 0x0000180b1e00d986 */ /* 0x000fe2000c10112e */
[----:B------:R-:W-:Y:S02]  /*16de0*/  ISETP.LT.OR P5, PT, R38, 0x59, !P1 ;  /* 0x000000592600780c */ /* 0x000fe40004fa1670 */
[----:B------:R-:W-:Y:S01]  /*16df0*/  LOP3.LUT R229, R229, 0xffffefff, RZ, 0xc0, !PT ;  /* 0xffffefffe5e57812 */ /* 0x000fe200078ec0ff */
[----:B------:R1:W-:Y:S01]  /*16e00*/  @!P6 STG.E.U8 desc[UR46][R98.64+0x19], R10 ;  /* 0x0000190a6200e986 */ /* 0x0003e2000c10112e */
        /* <DEDUP_REMOVED lines=11> */
[C---:B------:R-:W-:Y:S02]  /*16ec0*/  LOP3.LUT P0, RZ, R0.reuse, 0x40000000, RZ, 0xc0, !PT ;  /* 0x4000000000ff7812 */ /* 0x040fe4000780c0ff */
[----:B------:R-:W-:-:S04]  /*16ed0*/  LOP3.LUT R0, R0, 0xdfffffff, RZ, 0xc0, !PT ;  /* 0xdfffffff00007812 */ /* 0x000fc800078ec0ff */
[----:B------:R-:W-:Y:S02]  /*16ee0*/  @P1 LOP3.LUT R0, R0, 0x20000000, RZ, 0xfc, !PT ;  /* 0x2000000000001812 */ /* 0x000fe400078efcff */
[----:B0-----:R-:W-:-:S04]  /*16ef0*/  @!P5 IADD3 R46, P3, P4, R24, R12, R5 ;  /* 0x0000000c182ed210 */ /* 0x001fc80007c7e005 */
[----:B------:R-:W-:Y:S02]  /*16f00*/  @!P5 IADD3.X R47, R40, R13, R7, P3, P4 ;  /* 0x0000000d282fd210 */ /* 0x000fe40001fe8407 */
[----:B------:R-:W-:-:S13]  /*16f10*/  ISETP.LT.OR P4, PT, R38, 0x19, !P0 ;  /* 0x000000192600780c */ /* 0x000fda0004781670 */
        /* <DEDUP_REMOVED lines=16> */
[----:B0-----:R-:W-:Y:S01]  /*17020*/  @!P0 IADD3 R44, P5, P6, R24, R10, R5 ;  /* 0x0000000a182c8210 */ /* 0x001fe20007ebe005 */
[----:B--2---:R-:W-:-:S03]  /*17030*/  FMUL R10, R225, UR41 ;  /* 0x00000029e10a7c20 */ /* 0x004fc60008400000 */
[----:B------:R0:W-:Y:S01]  /*17040*/  @!P3 STG.E.U8 desc[UR46][R12.64+0x19], R8 ;  /* 0x000019080c00b986 */ /* 0x0001e2000c10112e */
[----:B------:R-:W-:Y:S02]  /*17050*/  @!P0 IADD3.X R45, R40, R11, R7, P5, P6 ;  /* 0x0000000b282d8210 */ /* 0x000fe40002fec407 */
[C---:B------:R-:W-:Y:S01]  /*17060*/  ISETP.GE.AND P6, PT, R39.reuse, 0x101, PT ;  /* 0x000001012700780c */ /* 0x040fe20003fc6270 */
[----:B------:R-:W2:Y:S01]  /*17070*/  LDL.LU R225, [R1+0xc] ;  /* 0x00000c0001e17983 */ /* 0x000ea20000300800 */
[----:B------:R-:W-:Y:S02]  /*17080*/  ISETP.GE.AND P0, PT, R39, 0x1, PT ;  /* 0x000000012700780c */ /* 0x000fe40003f06270 */
[----:B------:R-:W-:-:S13]  /*17090*/  ISETP.LT.OR P1, PT, R38, 0x51, !P6 ;  /* 0x000000512600780c */ /* 0x000fda0007721670 */
[----:B0-----:R-:W0:Y:S01]  /*170a0*/  @!P1 LDC.64 R8, c[0x0][0x5c0] ;  /* 0x00017000ff089b82 */ /* 0x001e220000000a00 */
[----:B------:R-:W-:Y:S02]  /*170b0*/  F2FP.SATFINITE.E4M3.F32.PACK_AB_MERGE_C R10, RZ, R10, RZ ;  /* 0x0000000aff0a723e */ /* 0x000fe400048070ff */
[----:B------:R-:W-:Y:S02]  /*170c0*/  @P1 LOP3.LUT R229, R229, 0x80, RZ, 0xfc, !PT ;  /* 0x00000080e5e51812 */ /* 0x000fe400078efcff */
[----:B0-----:R-:W-:-:S04]  /*170d0*/  @!P1 IADD3 R42, P3, P4, R24, R8, R3 ;  /* 0x00000008182a9210 */ /* 0x001fc80007c7e003 */
[----:B------:R-:W-:Y:S02]  /*170e0*/  @!P1 IADD3.X R43, R40, R9, R4, P3, P4 ;  /* 0x00000009282b9210 */ /* 0x000fe40001fe8404 */
[----:B------:R-:W-:-:S13]  /*170f0*/  ISETP.LT.OR P3, PT, R38, 0x21, !P0 ;  /* 0x000000212600780c */ /* 0x000fda0004761670 */
[----:B------:R-:W0:Y:S02]  /*17100*/  @!P3 LDC.64 R8, c[0x0][0x5c0] ;  /* 0x00017000ff08bb82 */ /* 0x000e240000000a00 */
[----:B0-----:R-:W-:-:S05]  /*17110*/  @!P3 IADD3 R8, P4, R24, R8, RZ ;  /* 0x000000081808b210 */ /* 0x001fca0007f9e0ff */
[----:B------:R-:W-:-:S05]  /*17120*/  @!P3 IMAD.X R9, R40, 0x1, R9, P4 ;  /* 0x000000012809b824 */ /* 0x000fca00020e0609 */
[----:B------:R3:W-:Y:S02]  /*17130*/  @!P3 STG.E.U8 desc[UR46][R8.64+0x20], R10 ;  /* 0x0000200a0800b986 */ /* 0x0007e4000c10112e */
[----:B---3--:R-:W-:Y:S02]  /*17140*/  FMUL R10, R224, UR41 ;  /* 0x00000029e00a7c20 */ /* 0x008fe40008400000 */
[----:B------:R-:W3:Y:S01]  /*17150*/  LDL.LU R224, [R1+0x10] ;  /* 0x0000100001e07983 */ /* 0x000ee20000300800 */
[----:B------:R-:W-:-:S13]  /*17160*/  ISETP.LT.OR P3, PT, R38, 0x22, !P0 ;  /* 0x000000222600780c */ /* 0x000fda0004761670 */
[----:B------:R-:W0:Y:S01]  /*17170*/  @!P3 LDC.64 R8, c[0x0][0x5c0] ;  /* 0x00017000ff08bb82 */ /* 0x000e220000000a00 */
[----:B------:R-:W-:Y:S02]  /*17180*/  ISETP.LT.OR P1, PT, R38, 0x52, !P6 ;  /* 0x000000522600780c */ /* 0x000fe40007721670 */
[----:B------:R-:W-:Y:S02]  /*17190*/  F2FP.SATFINITE.E4M3.F32.PACK_AB_MERGE_C R10, RZ, R10, RZ ;  /* 0x0000000aff0a723e */ /* 0x000fe400048070ff */
[----:B0-----:R-:W-:-:S05]  /*171a0*/  @!P3 IADD3 R8, P4, R24, R8, RZ ;  /* 0x000000081808b210 */ /* 0x001fca0007f9e0ff */
[----:B------:R-:W-:-:S05]  /*171b0*/  @!P3 IMAD.X R9, R40, 0x1, R9, P4 ;  /* 0x000000012809b824 */ /* 0x000fca00020e0609 */
[----:B------:R0:W-:Y:S02]  /*171c0*/  @!P3 STG.E.U8 desc[UR46][R8.64+0x21], R10 ;  /* 0x0000210a0800b986 */ /* 0x0001e4000c10112e */
[----:B0-----:R-:W0:Y:S01]  /*171d0*/  @!P1 LDC.64 R8, c[0x0][0x5c0] ;  /* 0x00017000ff089b82 */ /* 0x001e220000000a00 */
[----:B------:R-:W-:-:S04]  /*171e0*/  LOP3.LUT R229, R229, 0xffffffbf, RZ, 0xc0, !PT ;  /* 0xffffffbfe5e57812 */ /* 0x000fc800078ec0ff */
[----:B------:R-:W-:Y:S02]  /*171f0*/  @P1 LOP3.LUT R229, R229, 0x40, RZ, 0xfc, !PT ;  /* 0x00000040e5e51812 */ /* 0x000fe400078efcff */
[----:B0-----:R-:W-:-:S04]  /*17200*/  @!P1 IADD3 R36, P3, P4, R24, R8, R3 ;  /* 0x0000000818249210 */ /* 0x001fc80007c7e003 */
[----:B------:R-:W-:Y:S02]  /*17210*/  @!P1 IADD3.X R37, R40, R9, R4, P3, P4 ;  /* 0x0000000928259210 */ /* 0x000fe40001fe8404 */
[----:B------:R-:W-:-:S13]  /*17220*/  ISETP.LT.OR P1, PT, R38, 0x59, !P6 ;  /* 0x000000592600780c */ /* 0x000fda0007721670 */
[----:B------:R-:W0:Y:S02]  /*17230*/  @!P1 LDC.64 R8, c[0x0][0x5c0] ;  /* 0x00017000ff089b82 */ /* 0x000e240000000a00 */
[----:B0-----:R-:W-:Y:S01]  /*17240*/  @!P1 IADD3 R34, P3, P4, R24, R8, R3 ;  /* 0x0000000818229210 */ /* 0x001fe20007c7e003 */
[----:B----4-:R-:W-:Y:S02]  /*17250*/  FMUL R8, R226, UR41 ;  /* 0x00000029e2087c20 */ /* 0x010fe40008400000 */
[----:B------:R-:W4:Y:S01]  /*17260*/  LDL.LU R226, [R1+0x14] ;  /* 0x0000140001e27983 */ /* 0x000f220000300800 */
[----:B------:R-:W-:Y:S02]  /*17270*/  ISETP.LT.OR P5, PT, R38, 0x21, !P2 ;  /* 0x000000212600780c */ /* 0x000fe400057a1670 */
[----:B------:R-:W-:-:S11]  /*17280*/  F2FP.SATFINITE.E4M3.F32.PACK_AB_MERGE_C R8, RZ, R8, RZ ;  /* 0x00000008ff08723e */ /* 0x000fd600048070ff */
[----:B------:R0:W-:Y:S01]  /*17290*/  @!P5 STG.E.U8 desc[UR46][R112.64+0x20], R8 ;  /* 0x000020087000d986 */ /* 0x0001e2000c10112e */
[----:B------:R-:W-:Y:S02]  /*172a0*/  ISETP.LT.OR P5, PT, R38, 0x5a, !P6 ;  /* 0x0000005a2600780c */ /* 0x000fe400077a1670 */
[----:B------:R-:W-:-:S11]  /*172b0*/  @!P1 IADD3.X R35, R40, R9, R4, P3, P4 ;  /* 0x0000000928239210 */ /* 0x000fd60001fe8404 */
[----:B0-----:R-:W0:Y:S02]  /*172c0*/  @!P5 LDC.64 R8, c[0x0][0x5c0] ;  /* 0x00017000ff08db82 */ /* 0x001e240000000a00 */
[----:B0-----:R-:W-:Y:S01]  /*172d0*/  @!P5 IADD3 R32, P3, P4, R24, R8, R3 ;  /* 0x000000081820d210 */ /* 0x001fe20007c7e003 */
[----:B--2---:R-:W-:Y:S02]  /*172e0*/  FMUL R8, R225, UR41 ;  /* 0x00000029e1087c20 */ /* 0x004fe40008400000 */
[----:B------:R-:W2:Y:S01]  /*172f0*/  LDL.LU R225, [R1+0x18] ;  /* 0x0000180001e17983 */ /* 0x000ea20000300800 */
[----:B------:R-:W-:-:S04]  /*17300*/  LOP3.LUT R229, R229, 0xffffffdf, RZ, 0xc0, !PT ;  /* 0xffffffdfe5e57812 */ /* 0x000fc800078ec0ff */
[----:B------:R-:W-:-:S04]  /*17310*/  @P1 LOP3.LUT R229, R229, 0x20, RZ, 0xfc, !PT ;  /* 0x00000020e5e51812 */ /* 0x000fc800078efcff */
[----:B------:R-:W-:Y:S02]  /*17320*/  LOP3.LUT R229, R229, 0xfffffff7, RZ, 0xc0, !PT ;  /* 0xfffffff7e5e57812 */ /* 0x000fe400078ec0ff */
[----:B------:R-:W-:Y:S02]  /*17330*/  ISETP.LT.OR P6, PT, R38, 0x22, !P2 ;  /* 0x000000222600780c */ /* 0x000fe400057c1670 */
[----:B------:R-:W-:Y:S02]  /*17340*/  @P5 LOP3.LUT R229, R229, 0x8, RZ, 0xfc, !PT ;  /* 0x00000008e5e55812 */ /* 0x000fe400078efcff */
[----:B------:R-:W-:Y:S02]  /*17350*/  @!P5 IADD3.X R33, R40, R9, R4, P3, P4 ;  /* 0x000000092821d210 */ /* 0x000fe40001fe8404 */
[----:B------:R-:W-:Y:S02]  /*17360*/  ISETP.LT.OR P5, PT, R38, 0x61, !P2 ;  /* 0x000000612600780c */ /* 0x000fe400057a1670 */
[----:B------:R-:W-:-:S05]  /*17370*/  F2FP.SATFINITE.E4M3.F32.PACK_AB_MERGE_C R8, RZ, R8, RZ ;  /* 0x00000008ff08723e */ /* 0x000fca00048070ff */
[----:B------:R0:W-:Y:S06]  /*17380*/  @!P6 STG.E.U8 desc[UR46][R110.64+0x21], R8 ;  /* 0x000021086e00e986 */ /* 0x0001ec000c10112e */
[----:B0-----:R-:W0:Y:S02]  /*17390*/  @!P5 LDC.64 R8, c[0x0][0x5c0] ;  /* 0x00017000ff08db82 */ /* 0x001e240000000a00 */
[----:B0-----:R-:W-:Y:S01]  /*173a0*/  @!P5 IADD3 R30, P3, P4, R24, R8, R2 ;  /* 0x00000008181ed210 */ /* 0x001fe20007c7e002 */
[----:B---3--:R-:W-:Y:S02]  /*173b0*/  FMUL R10, R224, UR41 ;  /* 0x00000029e00a7c20 */ /* 0x008fe40008400000 */
[----:B------:R-:W3:Y:S01]  /*173c0*/  LDL.LU R224, [R1+0x1c] ;  /* 0x00001c0001e07983 */ /* 0x000ee20000300800 */
[----:B------:R-:W-:-:S02]  /*173d0*/  @!P5 IADD3.X R31, R40, R9, R6, P3, P4 ;  /* 0x00000009281fd210 */ /* 0x000fc40001fe8406 */
[----:B------:R-:W-:-:S13]  /*173e0*/  ISETP.LT.OR P3, PT, R38, 0x29, !P0 ;  /* 0x000000292600780c */ /* 0x000fda0004761670 */
[----:B------:R-:W0:Y:S01]  /*173f0*/  @!P3 LDC.64 R8, c[0x0][0x5c0] ;  /* 0x00017000ff08bb82 */ /* 0x000e220000000a00 */
[----:B------:R-:W-:Y:S02]  /*17400*/  F2FP.SATFINITE.E4M3.F32.PACK_AB_MERGE_C R10, RZ, R10, RZ ;  /* 0x0000000aff0a723e */ /* 0x000fe400048070ff */
[----:B0-----:R-:W-:-:S05]  /*17410*/  @!P3 IADD3 R8, P4, R24, R8, RZ ;  /* 0x000000081808b210 */ /* 0x001fca0007f9e0ff */
[----:B------:R-:W-:-:S05]  /*17420*/  @!P3 IMAD.X R9, R40, 0x1, R9, P4 ;  /* 0x000000012809b824 */ /* 0x000fca00020e0609 */
[----:B------:R0:W-:Y:S01]  /*17430*/  @!P3 STG.E.U8 desc[UR46][R8.64+0x28], R10 ;  /* 0x0000280a0800b986 */ /* 0x0001e2000c10112e */
[----:B------:R-:W-:-:S13]  /*17440*/  ISETP.LT.OR P3, PT, R38, 0x2a, !P0 ;  /* 0x0000002a2600780c */ /* 0x000fda0004761670 */
[----:B0-----:R-:W0:Y:S01]  /*17450*/  @!P3 LDC.64 R8, c[0x0][0x5c0] ;  /* 0x00017000ff08bb82 */ /* 0x001e220000000a00 */
[----:B------:R-:W-:Y:S02]  /*17460*/  ISETP.LT.OR P0, PT, R38, 0x62, !P2 ;  /* 0x000000622600780c */ /* 0x000fe40005701670 */
[----:B0-----:R-:W-:-:S05]  /*17470*/  @!P3 IADD3 R8, P4, R24, R8, RZ ;  /* 0x000000081808b210 */ /* 0x001fca0007f9e0ff */
[----:B------:R-:W-:Y:S01]  /*17480*/  @!P3 IMAD.X R9, R40, 0x1, R9, P4 ;  /* 0x000000012809b824 */ /* 0x000fe200020e0609 */
[----:B------:R-:W-:Y:S01]  /*17490*/  LOP3.LUT R229, R229, 0xffffffef, RZ, 0xc0, !PT ;  /* 0xffffffefe5e57812 */ /* 0x000fe200078ec0ff */
[----:B----4-:R-:W-:-:S03]  /*174a0*/  FMUL R10, R226, UR41 ;  /* 0x00000029e20a7c20 */ /* 0x010fc60008400000 */
[----:B------:R-:W-:Y:S01]  /*174b0*/  @P5 LOP3.LUT R229, R229, 0x10, RZ, 0xfc, !PT ;  /* 0x00000010e5e55812 */ /* 0x000fe200078efcff */
[----:B------:R-:W4:Y:S01]  /*174c0*/  LDL.LU R226, [R1+0x20] ;  /* 0x0000200001e27983 */ /* 0x000f220000300800 */
[----:B------:R-:W-:-:S05]  /*174d0*/  F2FP.SATFINITE.E4M3.F32.PACK_AB_MERGE_C R10, RZ, R10, RZ ;  /* 0x0000000aff0a723e */ /* 0x000fca00048070ff */
        /* <DEDUP_REMOVED lines=9> */
[----:B--2---:R-:W-:Y:S02]  /*17570*/  FMUL R8, R225, UR41 ;  /* 0x00000029e1087c20 */ /* 0x004fe40008400000 */
[----:B------:R-:W2:Y:S01]  /*17580*/  LDL.LU R225, [R1+0x24] ;  /* 0x0000240001e17983 */ /* 0x000ea20000300800 */
[----:B------:R-:W-:Y:S02]  /*17590*/  ISETP.LT.OR P5, PT, R38, 0x29, !P2 ;  /* 0x000000292600780c */ /* 0x000fe400057a1670 */
[----:B------:R-:W-:Y:S02]  /*175a0*/  @!P0 IADD3.X R27, R40, R9, R6, P3, P4 ;  /* 0x00000009281b8210 */ /* 0x000fe40001fe8406 */
[----:B------:R-:W-:-:S02]  /*175b0*/  ISETP.LT.OR P4, PT, R38, 0x6a, !P2 ;  /* 0x0000006a2600780c */ /* 0x000fc40005781670 */
[----:B------:R-:W-:-:S07]  /*175c0*/  F2FP.SATFINITE.E4M3.F32.PACK_AB_MERGE_C R8, RZ, R8, RZ ;  /* 0x00000008ff08723e */ /* 0x000fce00048070ff */
[----:B------:R0:W-:Y:S04]  /*175d0*/  @!P5 STG.E.U8 desc[UR46][R120.64+0x28], R8 ;  /* 0x000028087800d986 */ /* 0x0001e8000c10112e */
[----:B0-----:R-:W0:Y:S02]  /*175e0*/  @!P4 LDC.64 R8, c[0x0][0x5c0] ;  /* 0x00017000ff08cb82 */ /* 0x001e240000000a00 */
[----:B0-----:R-:W-:Y:S01]  /*175f0*/  @!P4 IADD3 R22, P2, P3, R24, R8, R2 ;  /* 0x000000081816c210 */ /* 0x001fe20007b5e002 */
[----:B---3--:R-:W-:Y:S02]  /*17600*/  FMUL R8, R224, UR41 ;  /* 0x00000029e0087c20 */ /* 0x008fe40008400000 */
[----:B------:R-:W3:Y:S01]  /*17610*/  LDL.LU R224, [R1+0x28] ;  /* 0x0000280001e07983 */ /* 0x000ee20000300800 */
[----:B------:R-:W-:-:S04]  /*17620*/  LOP3.LUT R229, R229, 0xfffffffb, RZ, 0xc0, !PT ;  /* 0xfffffffbe5e57812 */ /* 0x000fc800078ec0ff */
[----:B------:R-:W-:Y:S02]  /*17630*/  @P0 LOP3.LUT R229, R229, 0x4, RZ, 0xfc, !PT ;  /* 0x00000004e5e50812 */ /* 0x000fe400078efcff */
[----:B------:R-:W-:Y:S02]  /*17640*/  LOP3.LUT P1, RZ, R0, 0x20000000, RZ, 0xc0, !PT ;  /* 0x2000000000ff7812 */ /* 0x000fe4000782c0ff */
[----:B------:R-:W-:Y:S02]  /*17650*/  LOP3.LUT R229, R229, 0xfffffffe, RZ, 0xc0, !PT ;  /* 0xfffffffee5e57812 */ /* 0x000fe400078ec0ff */
[----:B------:R-:W-:Y:S02]  /*17660*/  LOP3.LUT P6, RZ, R228, 0x800000, RZ, 0xc0, !PT ;  /* 0x00800000e4ff7812 */ /* 0x000fe400078cc0ff */
[----:B------:R-:W-:Y:S02]  /*17670*/  @P4 LOP3.LUT R229, R229, 0x1, RZ, 0xfc, !PT ;  /* 0x00000001e5e54812 */ /* 0x000fe400078efcff */
[----:B------:R-:W-:-:S02]  /*17680*/  @!P4 IADD3.X R23, R40, R9, R6, P2, P3 ;  /* 0x000000092817c210 */ /* 0x000fc400017e6406 */
[----:B------:R-:W-:Y:S02]  /*17690*/  ISETP.LT.OR P4, PT, R38, 0x61, !P1 ;  /* 0x000000612600780c */ /* 0x000fe40004f81670 */
[----:B------:R-:W-:-:S05]  /*176a0*/  F2FP.SATFINITE.E4M3.F32.PACK_AB_MERGE_C R8, RZ, R8, RZ ;  /* 0x00000008ff08723e */ /* 0x000fca00048070ff */
[----:B------:R0:W-:Y:S06]  /*176b0*/  @!P6 STG.E.U8 desc[UR46][R126.64+0x29], R8 ;  /* 0x000029087e00e986 */ /* 0x0001ec000c10112e */
[----:B0-----:R-:W0:Y:S01]  /*176c0*/  @!P4 LDC.64 R8, c[0x0][0x5c0] ;  /* 0x00017000ff08cb82 */ /* 0x001e220000000a00 */
[----:B------:R-:W-:-:S04]  /*176d0*/  LOP3.LUT R228, R228, 0x7fffffff, RZ, 0xc0, !PT ;  /* 0x7fffffffe4e47812 */ /* 0x000fc800078ec0ff */
[----:B------:R-:W-:Y:S02]  /*176e0*/  @P4 LOP3.LUT R228, R228, 0x80000000, RZ, 0xfc, !PT ;  /* 0x80000000e4e44812 */ /* 0x000fe400078efcff */
[----:B0-----:R-:W-:-:S04]  /*176f0*/  @!P4 IADD3 R20, P2, P3, R24, R8, R5 ;  /* 0x000000081814c210 */ /* 0x001fc80007b5e005 */
[----:B------:R-:W-:Y:S02]  /*17700*/  @!P4 IADD3.X R21, R40, R9, R7, P2, P3 ;  /* 0x000000092815c210 */ /* 0x000fe400017e6407 */
[----:B------:R-:W-:-:S13]  /*17710*/  ISETP.LT.OR P4, PT, R38, 0x62, !P1 ;  /* 0x000000622600780c */ /* 0x000fda0004f81670 */
[----:B------:R-:W0:Y:S01]  /*17720*/  @!P4 LDC.64 R8, c[0x0][0x5c0] ;  /* 0x00017000ff08cb82 */ /* 0x000e220000000a00 */
[----:B------:R-:W-:Y:S02]  /*17730*/  LOP3.LUT R228, R228, 0xbfffffff, RZ, 0xc0, !PT ;  /* 0xbfffffffe4e47812 */ /* 0x000fe400078ec0ff */
[----:B------:R-:W-:Y:S02]  /*17740*/  ISETP.LT.OR P6, PT, R38, 0x21, !P1 ;  /* 0x000000212600780c */ /* 0x000fe40004fc1670 */
[----:B------:R-:W-:Y:S02]  /*17750*/  @P4 LOP3.LUT R228, R228, 0x40000000, RZ, 0xfc, !PT ;  /* 0x40000000e4e44812 */ /* 0x000fe400078efcff */
[----:B0-----:R-:W-:-:S04]  /*17760*/  @!P4 IADD3 R18, P2, P3, R24, R8, R5 ;  /* 0x000000081812c210 */ /* 0x001fc80007b5e005 */
[----:B------:R-:W-:Y:S02]  /*17770*/  @!P4 IADD3.X R19, R40, R9, R7, P2, P3 ;  /* 0x000000092813c210 */ /* 0x000fe400017e6407 */
[----:B------:R-:W-:Y:S01]  /*17780*/  ISETP.LT.OR P4, PT, R38, 0x69, !P1 ;  /* 0x000000692600780c */ /* 0x000fe20004f81670 */
[----:B----4-:R-:W-:-:S05]  /*17790*/  FMUL R8, R226, UR41 ;  /* 0x00000029e2087c20 */ /* 0x010fca0008400000 */
[----:B------:R-:W-:-:S05]  /*177a0*/  F2FP.SATFINITE.E4M3.F32.PACK_AB_MERGE_C R8, RZ, R8, RZ ;  /* 0x00000008ff08723e */ /* 0x000fca00048070ff */
[----:B------:R0:W-:Y:S02]  /*177b0*/  @!P6 STG.E.U8 desc[UR46][R130.64+0x20], R8 ;  /* 0x000020088200e986 */ /* 0x0001e4000c10112e */
[----:B0-----:R-:W0:Y:S02]  /*177c0*/  @!P4 LDC.64 R8, c[0x0][0x5c0] ;  /* 0x00017000ff08cb82 */ /* 0x001e240000000a00 */
[----:B0-----:R-:W-:Y:S01]  /*177d0*/  @!P4 IADD3 R16, P2, P3, R24, R8, R5 ;  /* 0x000000081810c210 */ /* 0x001fe20007b5e005 */
[----:B--2---:R-:W-:Y:S02]  /*177e0*/  FMUL R8, R225, UR41 ;  /* 0x00000029e1087c20 */ /* 0x004fe40008400000 */
[----:B------:R-:W2:Y:S01]  /*177f0*/  LDL.LU R225, [R1+0x2c] ;  /* 0x00002c0001e17983 */ /* 0x000ea20000300800 */
[----:B------:R-:W-:Y:S02]  /*17800*/  LOP3.LUT P0, RZ, R0, 0x10000000, RZ, 0xc0, !PT ;  /* 0x1000000000ff7812 */ /* 0x000fe4000780c0ff */
[----:B------:R-:W-:-:S02]  /*17810*/  ISETP.LT.OR P6, PT, R38, 0x22, !P1 ;  /* 0x000000222600780c */ /* 0x000fc40004fc1670 */
[----:B------:R-:W-:Y:S02]  /*17820*/  @!P4 IADD3.X R17, R40, R9, R7, P2, P3 ;  /* 0x000000092811c210 */ /* 0x000fe400017e6407 */
[----:B------:R-:W-:Y:S02]  /*17830*/  ISETP.LT.OR P2, PT, R38, 0x21, !P0 ;  /* 0x000000212600780c */ /* 0x000fe40004741670 */
[----:B------:R-:W-:-:S07]  /*17840*/  F2FP.SATFINITE.E4M3.F32.PACK_AB_MERGE_C R8, RZ, R8, RZ ;  /* 0x00000008ff08723e */ /* 0x000fce00048070ff */
[----:B------:R0:W-:Y:S04]  /*17850*/  @!P6 STG.E.U8 desc[UR46][R124.64+0x21], R8 ;  /* 0x000021087c00e986 */ /* 0x0001e8000c10112e */
[----:B0-----:R-:W0:Y:S01]  /*17860*/  @!P2 LDC.64 R8, c[0x0][0x5c0] ;  /* 0x00017000ff08ab82 */ /* 0x001e220000000a00 */
[----:B------:R-:W-:-:S04]  /*17870*/  LOP3.LUT R228, R228, 0xdfffffff, RZ, 0xc0, !PT ;  /* 0xdfffffffe4e47812 */ /* 0x000fc800078ec0ff */
[----:B------:R-:W-:Y:S02]  /*17880*/  @P4 LOP3.LUT R228, R228, 0x20000000, RZ, 0xfc, !PT ;  /* 0x20000000e4e44812 */ /* 0x000fe400078efcff */
[----:B------:R-:W-:-:S04]  /*17890*/  @!P2 IADD3 R11, P3, P4, R2, R24, R5 ;  /* 0x00000018020ba210 */ /* 0x000fc80007c7e005 */
[----:B------:R-:W-:Y:S02]  /*178a0*/  @!P2 IADD3.X R10, R6, R40, R7, P3, P4 ;  /* 0x00000028060aa210 */ /* 0x000fe40001fe8407 */
[----:B0-----:R-:W-:-:S05]  /*178b0*/  @!P2 IADD3 R8, P3, R11, R8, RZ ;  /* 0x000000080b08a210 */ /* 0x001fca0007f7e0ff */
[----:B------:R-:W-:Y:S02]  /*178c0*/  @!P2 IMAD.X R9, R10, 0x1, R9, P3 ;  /* 0x000000010a09a824 */ /* 0x000fe400018e0609 */
[----:B---3--:R-:W-:Y:S02]  /*178d0*/  FMUL R10, R224, UR41 ;  /* 0x00000029e00a7c20 */ /* 0x008fe40008400000 */
[----:B------:R-:W3:Y:S01]  /*178e0*/  LDL.LU R224, [R1+0x30] ;  /* 0x0000300001e07983 */ /* 0x000ee20000300800 */
[----:B------:R-:W-:Y:S02]  /*178f0*/  LOP3.LUT P6, RZ, R229, 0x200, RZ, 0xc0, !PT ;  /* 0x00000200e5ff7812 */ /* 0x000fe400078cc0ff */
[----:B------:R-:W-:Y:S01]  /*17900*/  LOP3.LUT R0, R0, 0xf7ffffff, RZ, 0xc0, !PT ;  /* 0xf7ffffff00007812 */ /* 0x000fe200078ec0ff */
[----:B------:R-:W4:Y:S01]  /*17910*/  LDL.LU R226, [R1+0x34] ;  /* 0x0000340001e27983 */ /* 0x000f220000300800 */
[----:B------:R-:W-:-:S09]  /*17920*/  ISETP.LT.OR P3, PT, R38, 0x22, !P0 ;  /* 0x000000222600780c */ /* 0x000fd20004761670 */
[----:B------:R-:W-:Y:S02]  /*17930*/  @P6 LOP3.LUT R0, R0, 0x8000000, RZ, 0xfc, !PT ;  /* 0x0800000000006812 */ /* 0x000fe400078efcff */
[----:B------:R-:W-:Y:S02]  /*17940*/  ISETP.LT.OR P6, PT, R38, 0x6a, !P1 ;  /* 0x0000006a2600780c */ /* 0x000fe40004fc1670 */
[----:B------:R-:W-:-:S05]  /*17950*/  F2FP.SATFINITE.E4M3.F32.PACK_AB_MERGE_C R10, RZ, R10, RZ ;  /* 0x0000000aff0a723e */ /* 0x000fca00048070ff */
[----:B------:R0:W-:Y:S06]  /*17960*/  @!P2 STG.E.U8 desc[UR46][R8.64+0x20], R10 ;  /* 0x0000200a0800a986 */ /* 0x0001ec000c10112e */
[----:B0-----:R-:W0:Y:S08]  /*17970*/  @!P6 LDC.64 R8, c[0x0][0x5c0] ;  /* 0x00017000ff08eb82 */ /* 0x001e300000000a00 */
[----:B------:R-:W1:Y:S01]  /*17980*/  @!P3 LDC.64 R10, c[0x0][0x5c0] ;  /* 0x00017000ff0abb82 */ /* 0x000e620000000a00 */
[----:B------:R-:W-:-:S04]  /*17990*/  @!P3 IADD3 R13, P4, P5, R2, R24, R5 ;  /* 0x00000018020db210 */ /* 0x000fc80007d9e005 */
[----:B------:R-:W-:Y:S02]  /*179a0*/  @!P3 IADD3.X R12, R6, R40, R7, P4, P5 ;  /* 0x00000028060cb210 */ /* 0x000fe400027ea407 */
[----:B0-----:R-:W-:Y:S02]  /*179b0*/  @!P6 IADD3 R14, P2, P4, R24, R8, R5 ;  /* 0x00000008180ee210 */ /* 0x001fe40007c5e005 */
[----:B-1----:R-:W-:Y:S02]  /*179c0*/  @!P3 IADD3 R10, P1, R13, R10, RZ ;  /* 0x0000000a0d0ab210 */ /* 0x002fe40007f3e0ff */
[----:B------:R-:W-:-:S03]  /*179d0*/  @!P6 IADD3.X R15, R40, R9, R7, P2, P4 ;  /* 0x00000009280fe210 */ /* 0x000fc600017e8407 */
[----:B------:R-:W-:Y:S01]  /*179e0*/  @!P3 IMAD.X R11, R12, 0x1, R11, P1 ;  /* 0x000000010c0bb824 */ /* 0x000fe200008e060b */
[----:B------:R-:W-:Y:S02]  /*179f0*/  ISETP.GE.AND P4, PT, R39, 0x101, PT ;  /* 0x000001012700780c */ /* 0x000fe40003f86270 */
[----:B------:R-:W-:-:S04]  /*17a00*/  LOP3.LUT R228, R228, 0xefffffff, RZ, 0xc0, !PT ;  /* 0xefffffffe4e47812 */ /* 0x000fc800078ec0ff */
[----:B------:R-:W-:-:S04]  /*17a10*/  @P6 LOP3.LUT R228, R228, 0x10000000, RZ, 0xfc, !PT ;  /* 0x10000000e4e46812 */ /* 0x000fc800078efcff */
[----:B------:R-:W-:Y:S01]  /*17a20*/  LOP3.LUT R228, R228, 0xf7ffffff, RZ, 0xc0, !PT ;  /* 0xf7ffffffe4e47812 */ /* 0x000fe200078ec0ff */
[----:B--2---:R-:W-:Y:S02]  /*17a30*/  FMUL R8, R225, UR41 ;  /* 0x00000029e1087c20 */ /* 0x004fe40008400000 */
[----:B------:R-:W2:Y:S03]  /*17a40*/  LDL.LU R225, [R1+0x38] ;  /* 0x0000380001e17983 */ /* 0x000ea60000300800 */
[----:B------:R-:W-:-:S05]  /*17a50*/  F2FP.SATFINITE.E4M3.F32.PACK_AB_MERGE_C R8, RZ, R8, RZ ;  /* 0x00000008ff08723e */ /* 0x000fca00048070ff */
[----:B------:R0:W-:Y:S01]  /*17a60*/  @!P3 STG.E.U8 desc[UR46][R10.64+0x21], R8 ;  /* 0x000021080a00b986 */ /* 0x0001e2000c10112e */
[----:B------:R-:W-:-:S13]  /*17a70*/  ISETP.LT.OR P3, PT, R38, 0x61, !P4 ;  /* 0x000000612600780c */ /* 0x000fda0006761670 */
[----:B0-----:R-:W0:Y:S01]  /*17a80*/  @!P3 LDC.64 R8, c[0x0][0x5c0] ;  /* 0x00017000ff08bb82 */ /* 0x001e220000000a00 */
[----:B------:R-:W-:Y:S02]  /*17a90*/  @P3 LOP3.LUT R228, R228, 0x8000000, RZ, 0xfc, !PT ;  /* 0x08000000e4e43812 */ /* 0x000fe400078efcff */
[----:B0-----:R-:W-:-:S04]  /*17aa0*/  @!P3 IADD3 R12, P1, P2, R24, R8, R3 ;  /* 0x00000008180cb210 */ /* 0x001fc80007a3e003 */
[----:B------:R-:W-:Y:S02]  /*17ab0*/  @!P3 IADD3.X R13, R40, R9, R4, P1, P2 ;  /* 0x00000009280db210 */ /* 0x000fe40000fe4404 */
[----:B------:R-:W-:-:S13]  /*17ac0*/  ISETP.LT.OR P3, PT, R38, 0x62, !P4 ;  /* 0x000000622600780c */ /* 0x000fda0006761670 */
[----:B------:R-:W0:Y:S02]  /*17ad0*/  @!P3 LDC.64 R8, c[0x0][0x5c0] ;  /* 0x00017000ff08bb82 */ /* 0x000e240000000a00 */
[----:B0-----:R-:W-:Y:S01]  /*17ae0*/  @!P3 IADD3 R10, P1, P2, R24, R8, R3 ;  /* 0x00000008180ab210 */ /* 0x001fe20007a3e003 */
[----:B---3--:R-:W-:Y:S02]  /*17af0*/  FMUL R8, R224, UR41 ;  /* 0x00000029e0087c20 */ /* 0x008fe40008400000 */
[----:B------:R-:W3:Y:S01]  /*17b00*/  LDL.LU R224, [R1+0x3c] ;  /* 0x00003c0001e07983 */ /* 0x000ee20000300800 */
[----:B------:R-:W-:Y:S02]  /*17b10*/  LOP3.LUT P5, RZ, R229, 0x400, RZ, 0xc0, !PT ;  /* 0x00000400e5ff7812 */ /* 0x000fe400078ac0ff */
[----:B------:R-:W-:Y:S02]  /*17b20*/  F2FP.SATFINITE.E4M3.F32.PACK_AB_MERGE_C R8, RZ, R8, RZ ;  /* 0x00000008ff08723e */ /* 0x000fe400048070ff */
[----:B------:R-:W-:-:S02]  /*17b30*/  LOP3.LUT P6, RZ, R0, 0x8000000, RZ, 0xc0, !PT ;  /* 0x0800000000ff7812 */ /* 0x000fc400078cc0ff */
[----:B------:R-:W-:Y:S02]  /*17b40*/  @!P3 IADD3.X R11, R40, R9, R4, P1, P2 ;  /* 0x00000009280bb210 */ /* 0x000fe40000fe4404 */
[----:B------:R-:W-:-:S05]  /*17b50*/  ISETP.LT.OR P2, PT, R38, 0x29, !P0 ;  /* 0x000000292600780c */ /* 0x000fca0004741670 */
[----:B------:R4:W-:Y:S01]  /*17b60*/  @!P5 STG.E.U8 desc[UR46][R134.64+0x28], R8 ;  /* 0x000028088600d986 */ /* 0x0009e2000c10112e */
[----:B------:R-:W-:Y:S01]  /*17b70*/  LOP3.LUT R228, R228, 0xfbffffff, RZ, 0xc0, !PT ;  /* 0xfbffffffe4e47812 */ /* 0x000fe200078ec0ff */
[----:B----4-:R-:W-:-:S03]  /*17b80*/  FMUL R8, R226, UR41 ;  /* 0x00000029e2087c20 */ /* 0x010fc60008400000 */
[----:B------:R-:W-:Y:S01]  /*17b90*/  @P3 LOP3.LUT R228, R228, 0x4000000, RZ, 0xfc, !PT ;  /* 0x04000000e4e43812 */ /* 0x000fe200078efcff */
[----:B------:R-:W4:Y:S01]  /*17ba0*/  LDL.LU R226, [R1+0x40] ;  /* 0x0000400001e27983 */ /* 0x000f220000300800 */
[----:B------:R-:W-:Y:S02]  /*17bb0*/  F2FP.SATFINITE.E4M3.F32.PACK_AB_MERGE_C R8, RZ, R8, RZ ;  /* 0x00000008ff08723e */ /* 0x000fe400048070ff */
[----:B------:R-:W-:-:S03]  /*17bc0*/  @!P2 IADD3 R77, P1, P3, R2, R24, R5 ;  /* 0x00000018024da210 */ /* 0x000fc60007b3e005 */
[----:B------:R0:W-:Y:S01]  /*17bd0*/  @!P6 STG.E.U8 desc[UR46][R132.64+0x29], R8 ;  /* 0x000029088400e986 */ /* 0x0001e2000c10112e */
[----:B------:R-:W-:Y:S02]  /*17be0*/  @!P2 IADD3.X R25, R6, R40, R7, P1, P3 ;  /* 0x000000280619a210 */ /* 0x000fe40000fe6407 */
[----:B------:R-:W-:Y:S01]  /*17bf0*/  ISETP.LT.OR P1, PT, R38, 0x2a, !P0 ;  /* 0x0000002a2600780c */ /* 0x000fe20004721670 */
[----:B0-----:R-:W0:-:S12]  /*17c00*/  @!P2 LDC.64 R8, c[0x0][0x5c0] ;  /* 0x00017000ff08ab82 */ /* 0x001e180000000a00 */
[----:B------:R-:W-:-:S04]  /*17c10*/  @!P1 IADD3 R41, P3, P4, R2, R24, R5 ;  /* 0x0000001802299210 */ /* 0x000fc80007c7e005 */
[----:B------:R-:W-:Y:S02]  /*17c20*/  @!P1 IADD3.X R76, R6, R40, R7, P3, P4 ;  /* 0x00000028064c9210 */ /* 0x000fe40001fe8407 */
[----:B0-----:R-:W-:-:S05]  /*17c30*/  @!P2 IADD3 R8, P3, R77, R8, RZ ;  /* 0x000000084d08a210 */ /* 0x001fca0007f7e0ff */
[----:B------:R-:W-:Y:S02]  /*17c40*/  @!P2 IMAD.X R9, R25, 0x1, R9, P3 ;  /* 0x000000011909a824 */ /* 0x000fe400018e0609 */
[----:B--2---:R-:W-:Y:S02]  /*17c50*/  FMUL R77, R225, UR41 ;  /* 0x00000029e14d7c20 */ /* 0x004fe40008400000 */
[----:B------:R-:W2:Y:S03]  /*17c60*/  LDL.LU R225, [R1+0x44] ;  /* 0x0000440001e17983 */ /* 0x000ea60000300800 */
[----:B------:R-:W-:-:S05]  /*17c70*/  F2FP.SATFINITE.E4M3.F32.PACK_AB_MERGE_C R77, RZ, R77, RZ ;  /* 0x0000004dff4d723e */ /* 0x000fca00048070ff */
[----:B------:R0:W-:Y:S02]  /*17c80*/  @!P2 STG.E.U8 desc[UR46][R8.64+0x28], R77 ;  /* 0x0000284d0800a986 */ /* 0x0001e4000c10112e */
[----:B0-----:R-:W0:Y:S02]  /*17c90*/  @!P1 LDC.64 R8, c[0x0][0x5c0] ;  /* 0x00017000ff089b82 */ /* 0x001e240000000a00 */
[----:B0-----:R-:W-:-:S05]  /*17ca0*/  @!P1 IADD3 R8, P2, R41, R8, RZ ;  /* 0x0000000829089210 */ /* 0x001fca0007f5e0ff */
[----:B------:R-:W-:Y:S02]  /*17cb0*/  @!P1 IMAD.X R9, R76, 0x1, R9, P2 ;  /* 0x000000014c099824 */ /* 0x000fe400010e0609 */
[----:B---3--:R-:W-:Y:S02]  /*17cc0*/  FMUL R76, R224, UR41 ;  /* 0x00000029e04c7c20 */ /* 0x008fe40008400000 */
[----:B------:R-:W3:Y:S01]  /*17cd0*/  LDL.LU R224, [R1+0x48] ;  /* 0x0000480001e07983 */ /* 0x000ee20000300800 */
[----:B------:R-:W-:-:S04]  /*17ce0*/  ISETP.GE.AND P5, PT, R39, 0x109, PT ;  /* 0x000001092700780c */ /* 0x000fc80003fa6270 */
[----:B------:R-:W-:-:S13]  /*17cf0*/  ISETP.LT.OR P6, PT, R38, 0x21, !P5 ;  /* 0x000000212600780c */ /* 0x000fda0006fc1670 */
[----:B------:R-:W-:-:S04]  /*17d00*/  @!P6 IADD3 R78, P3, P4, R2, R24, R3 ;  /* 0x00000018024ee210 */ /* 0x000fc80007c7e003 */
[----:B------:R-:W-:Y:S02]  /*17d10*/  @!P6 IADD3.X R25, R6, R40, R4, P3, P4 ;  /* 0x000000280619e210 */ /* 0x000fe40001fe8404 */
[----:B------:R-:W-:-:S13]  /*17d20*/  ISETP.LT.OR P4, PT, R38, 0x22, !P5 ;  /* 0x000000222600780c */ /* 0x000fda0006f81670 */
[----:B------:R-:W-:-:S04]  /*17d30*/  @!P4 IADD3 R77, P3, P5, R2, R24, R3 ;  /* 0x00000018024dc210 */ /* 0x000fc80007d7e003 */
[----:B------:R-:W-:Y:S02]  /*17d40*/  @!P4 IADD3.X R41, R6, R40, R4, P3, P5 ;  /* 0x000000280629c210 */ /* 0x000fe40001fea404 */
[----:B------:R-:W-:-:S04]  /*17d50*/  ISETP.GE.AND P3, PT, R39, 0x109, PT ;  /* 0x000001092700780c */ /* 0x000fc80003f66270 */
[C---:B------:R-:W-:Y:S02]  /*17d60*/  ISETP.LT.OR P5, PT, R38.reuse, 0x29, !P3 ;  /* 0x000000292600780c */ /* 0x040fe40005fa1670 */
[----:B------:R-:W-:Y:S02]  /*17d70*/  ISETP.LT.OR P3, PT, R38, 0x2a, !P3 ;  /* 0x0000002a2600780c */ /* 0x000fe40005f61670 */
[----:B------:R-:W-:-:S05]  /*17d80*/  F2FP.SATFINITE.E4M3.F32.PACK_AB_MERGE_C R76, RZ, R76, RZ ;  /* 0x0000004cff4c723e */ /* 0x000fca00048070ff */
[----:B------:R0:W-:Y:S04]  /*17d90*/  @!P1 STG.E.U8 desc[UR46][R8.64+0x29], R76 ;  /* 0x0000294c08009986 */ /* 0x0001e8000c10112e */
[----:B------:R-:W-:-:S04]  /*17da0*/  @!P5 IADD3 R79, P1, P2, R2, R24, R3 ;  /* 0x00000018024fd210 */ /* 0x000fc80007a3e003 */
[----:B0-----:R-:W-:Y:S02]  /*17db0*/  @!P5 IADD3.X R76, R6, R40, R4, P1, P2 ;  /* 0x00000028064cd210 */ /* 0x001fe40000fe4404 */
[----:B------:R-:W-:-:S04]  /*17dc0*/  @!P3 IADD3 R84, P1, P2, R2, R24, R3 ;  /* 0x000000180254b210 */ /* 0x000fc80007a3e003 */
[----:B------:R-:W-:Y:S02]  /*17dd0*/  @!P3 IADD3.X R85, R6, R40, R4, P1, P2 ;  /* 0x000000280655b210 */ /* 0x000fe40000fe4404 */
[----:B------:R-:W-:Y:S01]  /*17de0*/  LOP3.LUT P2, RZ, R229, 0x4000, RZ, 0xc0, !PT ;  /* 0x00004000e5ff7812 */ /* 0x000fe2000784c0ff */
[----:B----4-:R-:W-:-:S05]  /*17df0*/  FMUL R8, R226, UR41 ;  /* 0x00000029e2087c20 */ /* 0x010fca0008400000 */
[----:B------:R-:W-:-:S07]  /*17e00*/  F2FP.SATFINITE.E4M3.F32.PACK_AB_MERGE_C R8, RZ, R8, RZ ;  /* 0x00000008ff08723e */ /* 0x000fce00048070ff */
[----:B------:R2:W-:Y:S01]  /*17e10*/  @!P2 STG.E.U8 desc[UR46][R140.64+0x20], R8 ;  /* 0x000020088c00a986 */ /* 0x0005e2000c10112e */
[----:B------:R-:W-:-:S04]  /*17e20*/  LOP3.LUT R0, R0, 0xfeffffff, RZ, 0xc0, !PT ;  /* 0xfeffffff00007812 */ /* 0x000fc800078ec0ff */
[----:B------:R-:W-:Y:S02]  /*17e30*/  @P5 LOP3.LUT R0, R0, 0x1000000, RZ, 0xfc, !PT ;  /* 0x0100000000005812 */ /* 0x000fe400078efcff */
[----:B------:R-:W-:Y:S02]  /*17e40*/  LOP3.LUT P5, RZ, R228, 0x8, RZ, 0xc0, !PT ;  /* 0x00000008e4ff7812 */ /* 0x000fe400078ac0ff */
[----:B------:R-:W-:Y:S02]  /*17e50*/  ISETP.LT.OR P2, PT, R38, 0x31, !P0 ;  /* 0x000000312600780c */ /* 0x000fe40004741670 */
[----:B------:R-:W-:-:S04]  /*17e60*/  LOP3.LUT R0, R0, 0xfdffffff, RZ, 0xc0, !PT ;  /* 0xfdffffff00007812 */ /* 0x000fc800078ec0ff */
[----:B------:R-:W-:-:S07]  /*17e70*/  @P3 LOP3.LUT R0, R0, 0x2000000, RZ, 0xfc, !PT ;  /* 0x0200000000003812 */ /* 0x000fce00078efcff */
[----:B------:R-:W-:-:S04]  /*17e80*/  @!P2 IADD3 R90, P3, P1, R2, R24, R5 ;  /* 0x00000018025aa210 */ /* 0x000fc8000797e005 */
[----:B------:R-:W-:Y:S02]  /*17e90*/  @!P2 IADD3.X R91, R6, R40, R7, P3, P1 ;  /* 0x00000028065ba210 */ /* 0x000fe40001fe2407 */
[----:B------:R-:W-:Y:S02]  /*17ea0*/  ISETP.LT.OR P1, PT, R38, 0x32, !P0 ;  /* 0x000000322600780c */ /* 0x000fe40004721670 */
[----:B------:R-:W-:-:S04]  /*17eb0*/  LOP3.LUT R0, R0, 0xfff7ffff, RZ, 0xc0, !PT ;  /* 0xfff7ffff00007812 */ /* 0x000fc800078ec0ff */
[----:B------:R-:W-:-:S07]  /*17ec0*/  @P2 LOP3.LUT R0, R0, 0x80000, RZ, 0xfc, !PT ;  /* 0x0008000000002812 */ /* 0x000fce00078efcff */
[----:B------:R-:W-:-:S04]  /*17ed0*/  @!P1 IADD3 R98, P2, P3, R2, R24, R5 ;  /* 0x0000001802629210 */ /* 0x000fc80007b5e005 */
[----:B------:R-:W-:Y:S01]  /*17ee0*/  @!P1 IADD3.X R112, R6, R40, R7, P2, P3 ;  /* 0x0000002806709210 */ /* 0x000fe200017e6407 */
[----:B--2---:R-:W-:Y:S02]  /*17ef0*/  FMUL R8, R225, UR41 ;  /* 0x00000029e1087c20 */ /* 0x004fe40008400000 */
[----:B------:R-:W2:Y:S03]  /*17f00*/  LDL.LU R225, [R1+0x4c] ;  /* 0x00004c0001e17983 */ /* 0x000ea60000300800 */
[----:B------:R-:W-:Y:S01]  /*17f10*/  F2FP.SATFINITE.E4M3.F32.PACK_AB_MERGE_C R8, RZ, R8, RZ ;  /* 0x00000008ff08723e */ /* 0x000fe200048070ff */
[----:B------:R-:W4:Y:S04]  /*17f20*/  LDL.LU R226, [R1+0x50] ;  /* 0x0000500001e27983 */ /* 0x000f280000300800 */
[----:B------:R0:W-:Y:S02]  /*17f30*/  @!P5 STG.E.U8 desc[UR46][R122.64+0x21], R8 ;  /* 0x000021087a00d986 */ /* 0x0001e4000c10112e */
[----:B0-----:R-:W0:Y:S02]  /*17f40*/  @!P6 LDC.64 R8, c[0x0][0x5c0] ;  /* 0x00017000ff08eb82 */ /* 0x001e240000000a00 */
[----:B0-----:R-:W-:-:S05]  /*17f50*/  @!P6 IADD3 R8, P2, R78, R8, RZ ;  /* 0x000000084e08e210 */ /* 0x001fca0007f5e0ff */
[----:B------:R-:W-:Y:S02]  /*17f60*/  @!P6 IMAD.X R9, R25, 0x1, R9, P2 ;  /* 0x000000011909e824 */ /* 0x000fe400010e0609 */
[----:B---3--:R-:W-:Y:S02]  /*17f70*/  FMUL R25, R224, UR41 ;  /* 0x00000029e0197c20 */ /* 0x008fe40008400000 */
[----:B------:R-:W3:Y:S01]  /*17f80*/  LDL.LU R224, [R1+0x54] ;  /* 0x0000540001e07983 */ /* 0x000ee20000300800 */
[----:B------:R-:W-:Y:S02]  /*17f90*/  LOP3.LUT P5, RZ, R229, 0x100000, RZ, 0xc0, !PT ;  /* 0x00100000e5ff7812 */ /* 0x000fe400078ac0ff */
[----:B------:R-:W-:-:S05]  /*17fa0*/  F2FP.SATFINITE.E4M3.F32.PACK_AB_MERGE_C R25, RZ, R25, RZ ;  /* 0x00000019ff19723e */ /* 0x000fca00048070ff */
[----:B------:R0:W-:Y:S01]  /*17fb0*/  @!P6 STG.E.U8 desc[UR46][R8.64+0x20], R25 ;  /* 0x000020190800e986 */ /* 0x0001e2000c10112e */
[----:B------:R-:W-:-:S05]  /*17fc0*/  LOP3.LUT R0, R0, 0xfbffffff, RZ, 0xc0, !PT ;  /* 0xfbffffff00007812 */ /* 0x000fca00078ec0ff */
[----:B------:R-:W-:Y:S02]  /*17fd0*/  @P5 LOP3.LUT R0, R0, 0x4000000, RZ, 0xfc, !PT ;  /* 0x0400000000005812 */ /* 0x000fe400078efcff */
[----:B------:R-:W-:Y:S01]  /*17fe0*/  ISETP.LT.OR P5, PT, R38, 0x39, !P0 ;  /* 0x000000392600780c */ /* 0x000fe200047a1670 */
[----:B0-----:R-:W0:Y:S01]  /*17ff0*/  @!P4 LDC.64 R8, c[0x0][0x5c0] ;  /* 0x00017000ff08cb82 */ /* 0x001e220000000a00 */
[----:B------:R-:W-:-:S04]  /*18000*/  LOP3.LUT R0, R0, 0xffefffff, RZ, 0xc0, !PT ;  /* 0xffefffff00007812 */ /* 0x000fc800078ec0ff */
[----:B------:R-:W-:Y:S02]  /*18010*/  @P1 LOP3.LUT R0, R0, 0x100000, RZ, 0xfc, !PT ;  /* 0x0010000000001812 */ /* 0x000fe400078efcff */
[C---:B------:R-:W-:Y:S02]  /*18020*/  LOP3.LUT P1, RZ, R228.reuse, 0x10, RZ, 0xc0, !PT ;  /* 0x00000010e4ff7812 */ /* 0x040fe4000782c0ff */
[----:B------:R-:W-:-:S03]  /*18030*/  LOP3.LUT R228, R228, 0xff7fffff, RZ, 0xc0, !PT ;  /* 0xff7fffffe4e47812 */ /* 0x000fc600078ec0ff */
[----:B------:R-:W-:Y:S02]  /*18040*/  @!P5 IADD3 R113, P2, P3, R2, R24, R5 ;  /* 0x000000180271d210 */ /* 0x000fe40007b5e005 */
[----:B------:R-:W-:Y:S02]  /*18050*/  @P5 LOP3.LUT R228, R228, 0x800000, RZ, 0xfc, !PT ;  /* 0x00800000e4e45812 */ /* 0x000fe400078efcff */
[----:B------:R-:W-:Y:S02]  /*18060*/  @!P5 IADD3.X R122, R6, R40, R7, P2, P3 ;  /* 0x00000028067ad210 */ /* 0x000fe400017e6407 */
[----:B------:R-:W-:Y:S02]  /*18070*/  ISETP.LT.OR P5, PT, R38, 0x3a, !P0 ;  /* 0x0000003a2600780c */ /* 0x000fe400047a1670 */
[----:B------:R-:W-:Y:S02]  /*18080*/  LOP3.LUT R228, R228, 0xffbfffff, RZ, 0xc0, !PT ;  /* 0xffbfffffe4e47812 */ /* 0x000fe400078ec0ff */
[----:B0-----:R-:W-:-:S09]  /*18090*/  @!P4 IADD3 R8, P2, R77, R8, RZ ;  /* 0x000000084d08c210 */ /* 0x001fd20007f5e0ff */
[----:B------:R-:W-:Y:S01]  /*180a0*/  @!P5 IADD3 R120, P3, P6, R2, R24, R5 ;  /* 0x000000180278d210 */ /* 0x000fe20007e7e005 */
[----:B------:R-:W-:Y:S01]  /*180b0*/  @!P4 IMAD.X R9, R41, 0x1, R9, P2 ;  /* 0x000000012909c824 */ /* 0x000fe200010e0609 */
[----:B------:R-:W-:Y:S02]  /*180c0*/  @P5 LOP3.LUT R228, R228, 0x400000, RZ, 0xfc, !PT ;  /* 0x00400000e4e45812 */ /* 0x000fe400078efcff */
[----:B------:R-:W-:Y:S02]  /*180d0*/  @!P5 IADD3.X R124, R6, R40, R7, P3, P6 ;  /* 0x00000028067cd210 */ /* 0x000fe40001fec407 */
[----:B------:R-:W-:Y:S01]  /*180e0*/  LOP3.LUT P5, RZ, R0, 0x4000000, RZ, 0xc0, !PT ;  /* 0x0400000000ff7812 */ /* 0x000fe200078ac0ff */
[----:B--2---:R-:W-:Y:S02]  /*180f0*/  FMUL R25, R225, UR41 ;  /* 0x00000029e1197c20 */ /* 0x004fe40008400000 */
[----:B------:R-:W2:Y:S03]  /*18100*/  LDL.LU R225, [R1+0x58] ;  /* 0x0000580001e17983 */ /* 0x000ea60000300800 */
[----:B------:R-:W-:-:S05]  /*18110*/  F2FP.SATFINITE.E4M3.F32.PACK_AB_MERGE_C R25, RZ, R25, RZ ;  /* 0x00000019ff19723e */ /* 0x000fca00048070ff */
[----:B------:R4:W-:Y:S02]  /*18120*/  @!P4 STG.E.U8 desc[UR46][R8.64+0x21], R25 ;  /* 0x000021190800c986 */ /* 0x0009e4000c10112e */
[----:B----4-:R-:W-:Y:S02]  /*18130*/  FMUL R8, R226, UR41 ;  /* 0x00000029e2087c20 */ /* 0x010fe40008400000 */
[----:B------:R-:W4:Y:S03]  /*18140*/  LDL.LU R226, [R1+0x5c] ;  /* 0x00005c0001e27983 */ /* 0x000f260000300800 */
[----:B------:R-:W-:-:S05]  /*18150*/  F2FP.SATFINITE.E4M3.F32.PACK_AB_MERGE_C R8, RZ, R8, RZ ;  /* 0x00000008ff08723e */ /* 0x000fca00048070ff */
[----:B------:R3:W-:Y:S02]  /*18160*/  @!P5 STG.E.U8 desc[UR46][R138.64+0x28], R8 ;  /* 0x000028088a00d986 */ /* 0x0007e4000c10112e */
[----:B---3--:R-:W-:Y:S02]  /*18170*/  FMUL R8, R224, UR41 ;  /* 0x00000029e0087c20 */ /* 0x008fe40008400000 */
[----:B------:R-:W3:Y:S01]  /*18180*/  LDL.LU R224, [R1+0x60] ;  /* 0x0000600001e07983 */ /* 0x000ee20000300800 */
[----:B------:R-:W-:-:S04]  /*18190*/  ISETP.GE.AND P2, PT, R39, 0x109, PT ;  /* 0x000001092700780c */ /* 0x000fc80003f46270 */
[----:B------:R-:W-:Y:S02]  /*181a0*/  ISETP.LT.OR P3, PT, R38, 0x31, !P2 ;  /* 0x000000312600780c */ /* 0x000fe40005761670 */
[----:B------:R-:W-:-:S11]  /*181b0*/  LOP3.LUT R228, R228, 0xfff7ffff, RZ, 0xc0, !PT ;  /* 0xfff7ffffe4e47812 */ /* 0x000fd600078ec0ff */
[----:B------:R-:W-:Y:S02]  /*181c0*/  @!P3 IADD3 R121, P4, P6, R2, R24, R3 ;  /* 0x000000180279b210 */ /* 0x000fe40007e9e003 */
[----:B------:R-:W-:Y:S02]  /*181d0*/  @P3 LOP3.LUT R228, R228, 0x80000, RZ, 0xfc, !PT ;  /* 0x00080000e4e43812 */ /* 0x000fe400078efcff */
[----:B------:R-:W-:Y:S02]  /*181e0*/  @!P3 IADD3.X R123, R6, R40, R4, P4, P6 ;  /* 0x00000028067bb210 */ /* 0x000fe400027ec404 */
[C---:B------:R-:W-:Y:S02]  /*181f0*/  ISETP.LT.OR P3, PT, R38.reuse, 0x32, !P2 ;  /* 0x000000322600780c */ /* 0x040fe40005761670 */
[----:B------:R-:W-:Y:S02]  /*18200*/  ISETP.LT.OR P5, PT, R38, 0x39, !P2 ;  /* 0x000000392600780c */ /* 0x000fe400057a1670 */
[----:B------:R-:W-:-:S09]  /*18210*/  LOP3.LUT R228, R228, 0xfffbffff, RZ, 0xc0, !PT ;  /* 0xfffbffffe4e47812 */ /* 0x000fd200078ec0ff */
[--C-:B------:R-:W-:Y:S02]  /*18220*/  @!P3 IADD3 R125, P4, P6, R2, R24, R3.reuse ;  /* 0x00000018027db210 */ /* 0x100fe40007e9e003 */
[----:B------:R-:W-:Y:S02]  /*18230*/  @P3 LOP3.LUT R228, R228, 0x40000, RZ, 0xfc, !PT ;  /* 0x00040000e4e43812 */ /* 0x000fe400078efcff */
[----:B------:R-:W-:Y:S02]  /*18240*/  @!P3 IADD3.X R130, R6, R40, R4, P4, P6 ;  /* 0x000000280682b210 */ /* 0x000fe400027ec404 */
[----:B------:R-:W-:Y:S02]  /*18250*/  LOP3.LUT R228, R228, 0xfffdffff, RZ, 0xc0, !PT ;  /* 0xfffdffffe4e47812 */ /* 0x000fe400078ec0ff */
[----:B------:R-:W-:Y:S02]  /*18260*/  @!P5 IADD3 R126, P4, P6, R2, R24, R3 ;  /* 0x00000018027ed210 */ /* 0x000fe40007e9e003 */
[----:B------:R-:W-:-:S02]  /*18270*/  @P5 LOP3.LUT R228, R228, 0x20000, RZ, 0xfc, !PT ;  /* 0x00020000e4e45812 */ /* 0x000fc400078efcff */
[----:B------:R-:W-:Y:S02]  /*18280*/  @!P5 IADD3.X R131, R6, R40, R4, P4, P6 ;  /* 0x000000280683d210 */ /* 0x000fe400027ec404 */
[----:B------:R-:W-:Y:S02]  /*18290*/  LOP3.LUT P5, RZ, R0, 0x1000000, RZ, 0xc0, !PT ;  /* 0x0100000000ff7812 */ /* 0x000fe400078ac0ff */
[----:B------:R-:W-:-:S05]  /*182a0*/  F2FP.SATFINITE.E4M3.F32.PACK_AB_MERGE_C R8, RZ, R8, RZ ;  /* 0x00000008ff08723e */ /* 0x000fca00048070ff */
[----:B------:R0:W-:Y:S01]  /*182b0*/  @!P1 STG.E.U8 desc[UR46][R116.64+0x29], R8 ;  /* 0x0000290874009986 */ /* 0x0001e2000c10112e */
[----:B------:R-:W-:-:S05]  /*182c0*/  ISETP.LT.OR P4, PT, R38, 0x3a, !P2 ;  /* 0x0000003a2600780c */ /* 0x000fca0005781670 */
[----:B0-----:R-:W0:Y:S08]  /*182d0*/  @!P5 LDC.64 R8, c[0x0][0x5c0] ;  /* 0x00017000ff08db82 */ /* 0x001e300000000a00 */
[----:B------:R-:W-:Y:S02]  /*182e0*/  @!P4 IADD3 R127, P1, P6, R2, R24, R3 ;  /* 0x00000018027fc210 */ /* 0x000fe40007e3e003 */
[----:B------:R-:W-:-:S02]  /*182f0*/  LOP3.LUT P3, RZ, R0, 0x2000000, RZ, 0xc0, !PT ;  /* 0x0200000000ff7812 */ /* 0x000fc4000786c0ff */
[----:B------:R-:W-:Y:S02]  /*18300*/  @!P4 IADD3.X R132, R6, R40, R4, P1, P6 ;  /* 0x000000280684c210 */ /* 0x000fe40000fec404 */
[----:B0-----:R-:W-:-:S05]  /*18310*/  @!P5 IADD3 R8, P6, R79, R8, RZ ;  /* 0x000000084f08d210 */ /* 0x001fca0007fde0ff */
[----:B------:R-:W-:Y:S01]  /*18320*/  @!P5 IMAD.X R9, R76, 0x1, R9, P6 ;  /* 0x000000014c09d824 */ /* 0x000fe200030e0609 */
[----:B------:R-:W-:-:S13]  /*18330*/  ISETP.LT.OR P2, PT, R38, 0x41, !P0 ;  /* 0x000000412600780c */ /* 0x000fda0004741670 */
[----:B------:R-:W-:-:S04]  /*18340*/  @!P2 IADD3 R147, P1, P6, R2, R24, R5 ;  /* 0x000000180293a210 */ /* 0x000fc80007e3e005 */
[----:B------:R-:W-:Y:S01]  /*18350*/  @!P2 IADD3.X R150, R6, R40, R7, P1, P6 ;  /* 0x000000280696a210 */ /* 0x000fe20000fec407 */
[----:B--2---:R-:W-:Y:S02]  /*18360*/  FMUL R25, R225, UR41 ;  /* 0x00000029e1197c20 */ /* 0x004fe40008400000 */
[----:B------:R-:W2:Y:S03]  /*18370*/  LDL.LU R225, [R1+0x64] ;  /* 0x0000640001e17983 */ /* 0x000ea60000300800 */
[----:B------:R-:W-:-:S05]  /*18380*/  F2FP.SATFINITE.E4M3.F32.PACK_AB_MERGE_C R25, RZ, R25, RZ ;  /* 0x00000019ff19723e */ /* 0x000fca00048070ff */
[----:B------:R0:W-:Y:S02]  /*18390*/  @!P5 STG.E.U8 desc[UR46][R8.64+0x28], R25 ;  /* 0x000028190800d986 */ /* 0x0001e4000c10112e */
[----:B0-----:R-:W0:Y:S01]  /*183a0*/  @!P3 LDC.64 R8, c[0x0][0x5c0] ;  /* 0x00017000ff08bb82 */ /* 0x001e220000000a00 */
[----:B----4-:R-:W-:Y:S02]  /*183b0*/  FMUL R25, R226, UR41 ;  /* 0x00000029e2197c20 */ /* 0x010fe40008400000 */
[----:B------:R-:W4:Y:S03]  /*183c0*/  LDL.LU R226, [R1+0x68] ;  /* 0x0000680001e27983 */ /* 0x000f260000300800 */
[----:B------:R-:W-:Y:S02]  /*183d0*/  F2FP.SATFINITE.E4M3.F32.PACK_AB_MERGE_C R25, RZ, R25, RZ ;  /* 0x00000019ff19723e */ /* 0x000fe400048070ff */
[----:B0-----:R-:W-:-:S05]  /*183e0*/  @!P3 IADD3 R8, P1, R84, R8, RZ ;  /* 0x000000085408b210 */ /* 0x001fca0007f3e0ff */
[----:B------:R-:W-:-:S05]  /*183f0*/  @!P3 IMAD.X R9, R85, 0x1, R9, P1 ;  /* 0x000000015509b824 */ /* 0x000fca00008e0609 */
[----:B------:R3:W-:Y:S02]  /*18400*/  @!P3 STG.E.U8 desc[UR46][R8.64+0x29], R25 ;  /* 0x000029190800b986 */ /* 0x0007e4000c10112e */
[----:B---3--:R-:W-:Y:S02]  /*18410*/  FMUL R25, R224, UR41 ;  /* 0x00000029e0197c20 */ /* 0x008fe40008400000 */
[----:B------:R-:W3:Y:S01]  /*18420*/  LDL.LU R224, [R1+0x6c] ;  /* 0x00006c0001e07983 */ /* 0x000ee20000300800 */
[----:B------:R-:W-:-:S04]  /*18430*/  LOP3.LUT R228, R228, 0xffdfffff, RZ, 0xc0, !PT ;  /* 0xffdfffffe4e47812 */ /* 0x000fc800078ec0ff */
[----:B------:R-:W-:Y:S02]  /*18440*/  @P2 LOP3.LUT R228, R228, 0x200000, RZ, 0xfc, !PT ;  /* 0x00200000e4e42812 */ /* 0x000fe400078efcff */
[----:B------:R-:W-:-:S13]  /*18450*/  ISETP.LT.OR P2, PT, R38, 0x42, !P0 ;  /* 0x000000422600780c */ /* 0x000fda0004741670 */
[----:B------:R-:W-:-:S04]  /*18460*/  @!P2 IADD3 R144, P5, P6, R2, R24, R5 ;  /* 0x000000180290a210 */ /* 0x000fc80007ebe005 */
[----:B------:R-:W-:Y:S02]  /*18470*/  @!P2 IADD3.X R148, R6, R40, R7, P5, P6 ;  /* 0x000000280694a210 */ /* 0x000fe40002fec407 */
[----:B------:R-:W-:Y:S02]  /*18480*/  ISETP.LT.OR P6, PT, R38, 0x49, !P0 ;  /* 0x000000492600780c */ /* 0x000fe400047c1670 */
[----:B------:R-:W-:-:S04]  /*18490*/  LOP3.LUT R228, R228, 0xffefffff, RZ, 0xc0, !PT ;  /* 0xffefffffe4e47812 */ /* 0x000fc800078ec0ff */
[----:B------:R-:W-:Y:S02]  /*184a0*/  @P2 LOP3.LUT R228, R228, 0x100000, RZ, 0xfc, !PT ;  /* 0x00100000e4e42812 */ /* 0x000fe400078efcff */
[----:B------:R-:W-:-:S05]  /*184b0*/  ISETP.GE.AND P2, PT, R39, 0x1, PT ;  /* 0x000000012700780c */ /* 0x000fca0003f46270 */
[----:B------:R-:W-:-:S04]  /*184c0*/  @!P6 IADD3 R142, P3, P5, R2, R24, R5 ;  /* 0x00000018028ee210 */ /* 0x000fc80007d7e005 */
[----:B------:R-:W-:Y:S02]  /*184d0*/  @!P6 IADD3.X R146, R6, R40, R7, P3, P5 ;  /* 0x000000280692e210 */ /* 0x000fe40001fea407 */
[----:B------:R-:W-:-:S13]  /*184e0*/  ISETP.LT.OR P3, PT, R38, 0x31, !P2 ;  /* 0x000000312600780c */ /* 0x000fda0005761670 */
[----:B------:R-:W0:Y:S01]  /*184f0*/  @!P3 LDC.64 R8, c[0x0][0x5c0] ;  /* 0x00017000ff08bb82 */ /* 0x000e220000000a00 */
[----:B------:R-:W-:Y:S02]  /*18500*/  F2FP.SATFINITE.E4M3.F32.PACK_AB_MERGE_C R25, RZ, R25, RZ ;  /* 0x00000019ff19723e */ /* 0x000fe400048070ff */
[----:B0-----:R-:W-:-:S05]  /*18510*/  @!P3 IADD3 R8, P5, R24, R8, RZ ;  /* 0x000000081808b210 */ /* 0x001fca0007fbe0ff */
[----:B------:R-:W-:-:S05]  /*18520*/  @!P3 IMAD.X R9, R40, 0x1, R9, P5 ;  /* 0x000000012809b824 */ /* 0x000fca00028e0609 */
[----:B------:R0:W-:Y:S01]  /*18530*/  @!P3 STG.E.U8 desc[UR46][R8.64+0x30], R25 ;  /* 0x000030190800b986 */ /* 0x0001e2000c10112e */
[----:B------:R-:W-:Y:S02]  /*18540*/  ISETP.LT.OR P3, PT, R38, 0x32, !P2 ;  /* 0x000000322600780c */ /* 0x000fe40005761670 */
[----:B------:R-:W-:-:S04]  /*18550*/  LOP3.LUT R0, R0, 0xfffeffff, RZ, 0xc0, !PT ;  /* 0xfffeffff00007812 */ /* 0x000fc800078ec0ff */
[----:B------:R-:W-:-:S07]  /*18560*/  @P4 LOP3.LUT R0, R0, 0x10000, RZ, 0xfc, !PT ;  /* 0x0001000000004812 */ /* 0x000fce00078efcff */
[----:B0-----:R-:W0:Y:S01]  /*18570*/  @!P3 LDC.64 R8, c[0x0][0x5c0] ;  /* 0x00017000ff08bb82 */ /* 0x001e220000000a00 */
[----:B------:R-:W-:Y:S02]  /*18580*/  LOP3.LUT P4, RZ, R229, 0x2000000, RZ, 0xc0, !PT ;  /* 0x02000000e5ff7812 */ /* 0x000fe4000788c0ff */
[----:B------:R-:W-:Y:S02]  /*18590*/  LOP3.LUT R0, R0, 0xff7fffff, RZ, 0xc0, !PT ;  /* 0xff7fffff00007812 */ /* 0x000fe400078ec0ff */
[C---:B------:R-:W-:Y:S02]  /*185a0*/  LOP3.LUT P1, RZ, R228.reuse, 0x40, RZ, 0xc0, !PT ;  /* 0x00000040e4ff7812 */ /* 0x040fe4000782c0ff */
[----:B------:R-:W-:-:S07]  /*185b0*/  LOP3.LUT R228, R228, 0xfffeffff, RZ, 0xc0, !PT ;  /* 0xfffeffffe4e47812 */ /* 0x000fce00078ec0ff */
[----:B------:R-:W-:Y:S02]  /*185c0*/  @P4 LOP3.LUT R0, R0, 0x800000, RZ, 0xfc, !PT ;  /* 0x0080000000004812 */ /* 0x000fe400078efcff */
[----:B------:R-:W-:Y:S02]  /*185d0*/  ISETP.LT.OR P4, PT, R38, 0x4a, !P0 ;  /* 0x0000004a2600780c */ /* 0x000fe40004781670 */
[----:B0-----:R-:W-:Y:S02]  /*185e0*/  @!P3 IADD3 R8, P5, R24, R8, RZ ;  /* 0x000000081808b210 */ /* 0x001fe40007fbe0ff */
[----:B------:R-:W-:-:S03]  /*185f0*/  @P6 LOP3.LUT R228, R228, 0x10000, RZ, 0xfc, !PT ;  /* 0x00010000e4e46812 */ /* 0x000fc600078efcff */
[----:B------:R-:W-:Y:S01]  /*18600*/  @!P3 IMAD.X R9, R40, 0x1, R9, P5 ;  /* 0x000000012809b824 */ /* 0x000fe200028e0609 */
[----:B------:R-:W-:Y:S02]  /*18610*/  LOP3.LUT R228, R228, 0xffffbfff, RZ, 0xc0, !PT ;  /* 0xffffbfffe4e47812 */ /* 0x000fe400078ec0ff */
[----:B------:R-:W-:-:S03]  /*18620*/  ISETP.GE.AND P6, PT, R39, 0x109, PT ;  /* 0x000001092700780c */ /* 0x000fc60003fc6270 */
[----:B------:R-:W-:-:S04]  /*18630*/  @P4 LOP3.LUT R228, R228, 0x4000, RZ, 0xfc, !PT ;  /* 0x00004000e4e44812 */ /* 0x000fc800078efcff */
[----:B------:R-:W-:Y:S01]  /*18640*/  LOP3.LUT R228, R228, 0xffffdfff, RZ, 0xc0, !PT ;  /* 0xffffdfffe4e47812 */ /* 0x000fe200078ec0ff */
[----:B--2---:R-:W-:Y:S02]  /*18650*/  FMUL R25, R225, UR41 ;  /* 0x00000029e1197c20 */ /* 0x004fe40008400000 */
[----:B------:R-:W2:Y:S03]  /*18660*/  LDL.LU R225, [R1+0x70] ;  /* 0x0000700001e17983 */ /* 0x000ea60000300800 */
[----:B------:R-:W-:-:S05]  /*18670*/  F2FP.SATFINITE.E4M3.F32.PACK_AB_MERGE_C R25, RZ, R25, RZ ;  /* 0x00000019ff19723e */ /* 0x000fca00048070ff */
[----:B------:R4:W-:Y:S01]  /*18680*/  @!P3 STG.E.U8 desc[UR46][R8.64+0x31], R25 ;  /* 0x000031190800b986 */ /* 0x0009e2000c10112e */
[----:B------:R-:W-:-:S04]  /*18690*/  @!P4 IADD3 R134, P3, P5, R2, R24, R5 ;  /* 0x000000180286c210 */ /* 0x000fc80007d7e005 */
[----:B------:R-:W-:Y:S02]  /*186a0*/  @!P4 IADD3.X R138, R6, R40, R7, P3, P5 ;  /* 0x00000028068ac210 */ /* 0x000fe40001fea407 */
[----:B------:R-:W-:-:S13]  /*186b0*/  ISETP.LT.OR P4, PT, R38, 0x41, !P6 ;  /* 0x000000412600780c */ /* 0x000fda0007781670 */
[----:B------:R-:W-:Y:S02]  /*186c0*/  @!P4 IADD3 R139, P3, P5, R2, R24, R3 ;  /* 0x00000018028bc210 */ /* 0x000fe40007d7e003 */
[----:B------:R-:W-:Y:S02]  /*186d0*/  @P4 LOP3.LUT R228, R228, 0x2000, RZ, 0xfc, !PT ;  /* 0x00002000e4e44812 */ /* 0x000fe400078efcff */
[----:B------:R-:W-:Y:S02]  /*186e0*/  @!P4 IADD3.X R141, R6, R40, R4, P3, P5 ;  /* 0x00000028068dc210 */ /* 0x000fe40001fea404 */
[----:B------:R-:W-:Y:S01]  /*186f0*/  LOP3.LUT P4, RZ, R0, 0x800000, RZ, 0xc0, !PT ;  /* 0x0080000000ff7812 */ /* 0x000fe2000788c0ff */
[----:B----4-:R-:W-:Y:S02]  /*18700*/  FMUL R8, R226, UR41 ;  /* 0x00000029e2087c20 */ /* 0x010fe40008400000 */
[----:B------:R-:W4:Y:S03]  /*18710*/  LDL.LU R226, [R1+0x74] ;  /* 0x0000740001e27983 */ /* 0x000f260000300800 */
[----:B------:R-:W-:-:S07]  /*18720*/  F2FP.SATFINITE.E4M3.F32.PACK_AB_MERGE_C R8, RZ, R8, RZ ;  /* 0x00000008ff08723e */ /* 0x000fce00048070ff */
[----:B------:R3:W-:Y:S02]  /*18730*/  @!P4 STG.E.U8 desc[UR46][R136.64+0x30], R8 ;  /* 0x000030088800c986 */ /* 0x0007e4000c10112e */
[----:B---3--:R-:W-:Y:S02]  /*18740*/  FMUL R8, R224, UR41 ;  /* 0x00000029e0087c20 */ /* 0x008fe40008400000 */
[----:B------:R-:W3:Y:S01]  /*18750*/  LDL.LU R224, [R1+0x78] ;  /* 0x0000780001e07983 */ /* 0x000ee20000300800 */
[----:B------:R-:W-:Y:S02]  /*18760*/  ISETP.LT.OR P4, PT, R38, 0x42, !P6 ;  /* 0x000000422600780c */ /* 0x000fe40007781670 */
[----:B------:R-:W-:-:S05]  /*18770*/  F2FP.SATFINITE.E4M3.F32.PACK_AB_MERGE_C R8, RZ, R8, RZ ;  /* 0x00000008ff08723e */ /* 0x000fca00048070ff */
[----:B------:R0:W-:Y:S01]  /*18780*/  @!P1 STG.E.U8 desc[UR46][R118.64+0x31], R8 ;  /* 0x0000310876009986 */ /* 0x0001e2000c10112e */
[----:B------:R-:W-:-:S05]  /*18790*/  ISETP.LT.OR P1, PT, R38, 0x49, !P6 ;  /* 0x000000492600780c */ /* 0x000fca0007721670 */
[----:B------:R-:W-:-:S04]  /*187a0*/  @!P4 IADD3 R137, P3, P5, R2, R24, R3 ;  /* 0x000000180289c210 */ /* 0x000fc80007d7e003 */
[----:B------:R-:W-:-:S04]  /*187b0*/  @!P4 IADD3.X R143, R6, R40, R4, P3, P5 ;  /* 0x00000028068fc210 */ /* 0x000fc80001fea404 */
[----:B------:R-:W-:-:S04]  /*187c0*/  @!P1 IADD3 R140, P3, P5, R2, R24, R3 ;  /* 0x00000018028c9210 */ /* 0x000fc80007d7e003 */
[----:B------:R-:W-:Y:S02]  /*187d0*/  @!P1 IADD3.X R145, R6, R40, R4, P3, P5 ;  /* 0x0000002806919210 */ /* 0x000fe40001fea404 */
[----:B------:R-:W-:-:S13]  /*187e0*/  ISETP.LT.OR P3, PT, R38, 0x39, !P2 ;  /* 0x000000392600780c */ /* 0x000fda0005761670 */
[----:B0-----:R-:W0:Y:S02]  /*187f0*/  @!P3 LDC.64 R8, c[0x0][0x5c0] ;  /* 0x00017000ff08bb82 */ /* 0x001e240000000a00 */
[----:B0-----:R-:W-:-:S05]  /*18800*/  @!P3 IADD3 R8, P5, R24, R8, RZ ;  /* 0x000000081808b210 */ /* 0x001fca0007fbe0ff */
[----:B------:R-:W-:Y:S02]  /*18810*/  @!P3 IMAD.X R9, R40, 0x1, R9, P5 ;  /* 0x000000012809b824 */ /* 0x000fe400028e0609 */
[----:B--2---:R-:W-:Y:S02]  /*18820*/  FMUL R25, R225, UR41 ;  /* 0x00000029e1197c20 */ /* 0x004fe40008400000 */
[----:B------:R-:W2:Y:S03]  /*18830*/  LDL.LU R225, [R1+0x7c] ;  /* 0x00007c0001e17983 */ /* 0x000ea60000300800 */
[----:B------:R-:W-:-:S05]  /*18840*/  F2FP.SATFINITE.E4M3.F32.PACK_AB_MERGE_C R25, RZ, R25, RZ ;  /* 0x00000019ff19723e */ /* 0x000fca00048070ff */
[----:B------:R0:W-:Y:S01]  /*18850*/  @!P3 STG.E.U8 desc[UR46][R8.64+0x38], R25 ;  /* 0x000038190800b986 */ /* 0x0001e2000c10112e */
[----:B------:R-:W-:-:S13]  /*18860*/  ISETP.LT.OR P3, PT, R38, 0x3a, !P2 ;  /* 0x0000003a2600780c */ /* 0x000fda0005761670 */
        /* <DEDUP_REMOVED lines=10> */
[----:B------:R-:W-:-:S04]  /*18910*/  @P4 LOP3.LUT R228, R228, 0x800, RZ, 0xfc, !PT ;  /* 0x00000800e4e44812 */ /* 0x000fc800078efcff */
[----:B------:R-:W-:-:S04]  /*18920*/  LOP3.LUT R228, R228, 0xfffffdff, RZ, 0xc0, !PT ;  /* 0xfffffdffe4e47812 */ /* 0x000fc800078ec0ff */
[----:B------:R-:W-:-:S04]  /*18930*/  @P1 LOP3.LUT R228, R228, 0x200, RZ, 0xfc, !PT ;  /* 0x00000200e4e41812 */ /* 0x000fc800078efcff */
[----:B------:R-:W-:Y:S02]  /*18940*/  LOP3.LUT P1, RZ, R228, 0x20, RZ, 0xc0, !PT ;  /* 0x00000020e4ff7812 */ /* 0x000fe4000782c0ff */
[----:B------:R-:W-:-:S11]  /*18950*/  LOP3.LUT R0, R0, 0xffdfffff, RZ, 0xc0, !PT ;  /* 0xffdfffff00007812 */ /* 0x000fd600078ec0ff */
[----:B------:R-:W-:-:S04]  /*18960*/  @P1 LOP3.LUT R0, R0, 0x200000, RZ, 0xfc, !PT ;  /* 0x0020000000001812 */ /* 0x000fc800078efcff */
[C---:B------:R-:W-:Y:S02]  /*18970*/  LOP3.LUT P1, RZ, R0.reuse, 0x2, RZ, 0xc0, !PT ;  /* 0x0000000200ff7812 */ /* 0x040fe4000782c0ff */
[----:B------:R-:W-:-:S11]  /*18980*/  LOP3.LUT R0, R0, 0xffbfffff, RZ, 0xc0, !PT ;  /* 0xffbfffff00007812 */ /* 0x000fd600078ec0ff */
        /* <DEDUP_REMOVED lines=8> */
[----:B------:R-:W-:Y:S02]  /*18a10*/  @!P1 IADD3 R149, P3, P5, R2, R24, R5 ;  /* 0x0000001802959210 */ /* 0x000fe40007d7e005 */
[----:B------:R-:W-:Y:S02]  /*18a20*/  @P1 LOP3.LUT R228, R228, 0x1000, RZ, 0xfc, !PT ;  /* 0x00001000e4e41812 */ /* 0x000fe400078efcff */
[----:B------:R-:W-:Y:S02]  /*18a30*/  @!P1 IADD3.X R135, R6, R40, R7, P3, P5 ;  /* 0x0000002806879210 */ /* 0x000fe40001fea407 */
[----:B------:R-:W-:Y:S02]  /*18a40*/  LOP3.LUT P1, RZ, R0, 0x400000, RZ, 0xc0, !PT ;  /* 0x0040000000ff7812 */ /* 0x000fe4000782c0ff */
[----:B------:R-:W-:-:S11]  /*18a50*/  F2FP.SATFINITE.E4M3.F32.PACK_AB_MERGE_C R8, RZ, R8, RZ ;  /* 0x00000008ff08723e */ /* 0x000fd600048070ff */
[----:B------:R2:W-:Y:S01]  /*18a60*/  @!P1 STG.E.U8 desc[UR46][R128.64+0x38], R8 ;  /* 0x0000380880009986 */ /* 0x0005e2000c10112e */
[----:B------:R-:W-:Y:S02]  /*18a70*/  ISETP.LT.OR P1, PT, R38, 0x52, !P0 ;  /* 0x000000522600780c */ /* 0x000fe40004721670 */
[----:B------:R-:W-:-:S11]  /*18a80*/  LOP3.LUT R228, R228, 0xfffffbff, RZ, 0xc0, !PT ;  /* 0xfffffbffe4e47812 */ /* 0x000fd600078ec0ff */
[----:B------:R-:W-:Y:S02]  /*18a90*/  @!P1 IADD3 R119, P3, P5, R2, R24, R5 ;  /* 0x0000001802779210 */ /* 0x000fe40007d7e005 */
[----:B------:R-:W-:Y:S02]  /*18aa0*/  @P1 LOP3.LUT R228, R228, 0x400, RZ, 0xfc, !PT ;  /* 0x00000400e4e41812 */ /* 0x000fe400078efcff */
[----:B------:R-:W-:Y:S02]  /*18ab0*/  @!P1 IADD3.X R118, R6, R40, R7, P3, P5 ;  /* 0x0000002806769210 */ /* 0x000fe40001fea407 */
[----:B------:R-:W-:Y:S02]  /*18ac0*/  LOP3.LUT P1, RZ, R0, 0x200000, RZ, 0xc0, !PT ;  /* 0x0020000000ff7812 */ /* 0x000fe4000782c0ff */
        /* <DEDUP_REMOVED lines=19> */
[----:B------:R-:W-:Y:S02]  /*18c00*/  @!P1 IADD3 R115, P3, P5, R2, R24, R5 ;  /* 0x0000001802739210 */ /* 0x000fe40007d7e005 */
[----:B------:R-:W-:Y:S02]  /*18c10*/  @P1 LOP3.LUT R228, R228, 0x80, RZ, 0xfc, !PT ;  /* 0x00000080e4e41812 */ /* 0x000fe400078efcff */
[----:B------:R-:W-:Y:S02]  /*18c20*/  @!P1 IADD3.X R114, R6, R40, R7, P3, P5 ;  /* 0x0000002806729210 */ /* 0x000fe40001fea407 */
[----:B------:R-:W-:Y:S02]  /*18c30*/  LOP3.LUT R228, R228, 0xffffffbf, RZ, 0xc0, !PT ;  /* 0xffffffbfe4e47812 */ /* 0x000fe400078ec0ff */
[----:B------:R-:W-:Y:S02]  /*18c40*/  @!P2 IADD3 R111, P3, P5, R2, R24, R3 ;  /* 0x00000018026fa210 */ /* 0x000fe40007d7e003 */
[----:B------:R-:W-:-:S02]  /*18c50*/  LOP3.LUT P4, RZ, R229, 0x40000000, RZ, 0xc0, !PT ;  /* 0x40000000e5ff7812 */ /* 0x000fc4000788c0ff */
[----:B------:R-:W-:Y:S02]  /*18c60*/  @P2 LOP3.LUT R228, R228, 0x40, RZ, 0xfc, !PT ;  /* 0x00000040e4e42812 */ /* 0x000fe400078efcff */
        /* <DEDUP_REMOVED lines=9> */
[----:B------:R-:W-:Y:S02]  /*18d00*/  LOP3.LUT R228, R228, 0xffffffef, RZ, 0xc0, !PT ;  /* 0xffffffefe4e47812 */ /* 0x000fe400078ec0ff */
[----:B0-----:R-:W-:-:S05]  /*18d10*/  @!P2 IADD3 R8, P3, R90, R8, RZ ;  /* 0x000000085a08a210 */ /* 0x001fca0007f7e0ff */
[----:B------:R-:W-:Y:S01]  /*18d20*/  @!P2 IMAD.X R9, R91, 0x1, R9, P3 ;  /* 0x000000015b09a824 */ /* 0x000fe200018e0609 */
[----:B------:R-:W-:Y:S02]  /*18d30*/  @P4 LOP3.LUT R228, R228, 0x10, RZ, 0xfc, !PT ;  /* 0x00000010e4e44812 */ /* 0x000fe400078efcff */
        /* <DEDUP_REMOVED lines=8> */
[----:B----4-:R-:W-:Y:S01]  /*18dc0*/  FMUL R25, R226, UR41 ;  /* 0x00000029e2197c20 */ /* 0x010fe20008400000 */
[----:B0-----:R-:W-:-:S04]  /*18dd0*/  @!P1 IADD3 R8, P3, R98, R8, RZ ;  /* 0x0000000862089210 */ /* 0x001fc80007f7e0ff */
[----:B------:R-:W-:Y:S01]  /*18de0*/  F2FP.SATFINITE.E4M3.F32.PACK_AB_MERGE_C R25, RZ, R25, RZ ;  /* 0x00000019ff19723e */ /* 0x000fe200048070ff */
[----:B------:R-:W-:-:S05]  /*18df0*/  @!P1 IMAD.X R9, R112, 0x1, R9, P3 ;  /* 0x0000000170099824 */ /* 0x000fca00018e0609 */
[----:B------:R3:W-:Y:S02]  /*18e00*/  @!P1 STG.E.U8 desc[UR46][R8.64+0x31], R25 ;  /* 0x0000311908009986 */ /* 0x0007e4000c10112e */
[----:B---3--:R-:W-:Y:S02]  /*18e10*/  FMUL R8, R224, UR41 ;  /* 0x00000029e0087c20 */ /* 0x008fe40008400000 */
[----:B------:R-:W3:Y:S01]  /*18e20*/  LDL.LU R224, [R1+0x98] ;  /* 0x0000980001e07983 */ /* 0x000ee20000300800 */
[----:B------:R-:W-:Y:S02]  /*18e30*/  ISETP.LT.OR P2, PT, R38, 0x5a, !P6 ;  /* 0x0000005a2600780c */ /* 0x000fe40007741670 */
[----:B------:R-:W-:Y:S01]  /*18e40*/  LOP3.LUT R228, R228, 0xfffffff7, RZ, 0xc0, !PT ;  /* 0xfffffff7e4e47812 */ /* 0x000fe200078ec0ff */
[----:B------:R-:W4:Y:S10]  /*18e50*/  LDL.LU R220, [R1+0x9c] ;  /* 0x00009c0001dc7983 */ /* 0x000f340000300800 */
[----:B------:R-:W-:Y:S01]  /*18e60*/  @!P2 IADD3 R99, P5, P6, R2, R24, R3 ;  /* 0x000000180263a210 */ /* 0x000fe20007ebe003 */
[----:B------:R-:W4:Y:S03]  /*18e70*/  LDL.LU R226, [R1+0xa0] ;  /* 0x0000a00001e27983 */ /* 0x000f260000300800 */
[----:B------:R-:W-:Y:S01]  /*18e80*/  @!P2 IADD3.X R98, R6, R40, R4, P5, P6 ;  /* 0x000000280662a210 */ /* 0x000fe20002fec404 */
[----:B------:R-:W4:Y:S01]  /*18e90*/  LDL.LU R221, [R1+0xa4] ;  /* 0x0000a40001dd7983 */ /* 0x000f220000300800 */
[----:B------:R-:W-:-:S02]  /*18ea0*/  LOP3.LUT P6, RZ, R0, 0x100, RZ, 0xc0, !PT ;  /* 0x0000010000ff7812 */ /* 0x000fc400078cc0ff */
[----:B------:R-:W-:Y:S02]  /*18eb0*/  F2FP.SATFINITE.E4M3.F32.PACK_AB_MERGE_C R8, RZ, R8, RZ ;  /* 0x00000008ff08723e */ /* 0x000fe400048070ff */
[----:B------:R-:W-:Y:S02]  /*18ec0*/  @P4 LOP3.LUT R228, R228, 0x8, RZ, 0xfc, !PT ;  /* 0x00000008e4e44812 */ /* 0x000fe400078efcff */
[----:B------:R-:W-:-:S07]  /*18ed0*/  LOP3.LUT P4, RZ, R0, 0x10, RZ, 0xc0, !PT ;  /* 0x0000001000ff7812 */ /* 0x000fce000788c0ff */
[----:B------:R2:W-:Y:S02]  /*18ee0*/  @!P6 STG.E.U8 desc[UR46][R106.64+0x38], R8 ;  /* 0x000038086a00e986 */ /* 0x0005e4000c10112e */
[----:B--2---:R-:W-:-:S05]  /*18ef0*/  FMUL R8, R225, UR41 ;  /* 0x00000029e1087c20 */ /* 0x004fca0008400000 */
[----:B------:R-:W-:-:S05]  /*18f00*/  F2FP.SATFINITE.E4M3.F32.PACK_AB_MERGE_C R8, RZ, R8, RZ ;  /* 0x00000008ff08723e */ /* 0x000fca00048070ff */
[----:B------:R3:W-:Y:S02]  /*18f10*/  @!P4 STG.E.U8 desc[UR46][R102.64+0x39], R8 ;  /* 0x000039086600c986 */ /* 0x0007e4000c10112e */
[----:B---3--:R-:W-:Y:S02]  /*18f20*/  FMUL R102, R224, UR41 ;  /* 0x00000029e0667c20 */ /* 0x008fe40008400000 */
[----:B------:R-:W2:Y:S01]  /*18f30*/  LDL.LU R224, [R1+0xa8] ;  /* 0x0000a80001e07983 */ /* 0x000ea20000300800 */
[----:B------:R-:W-:Y:S02]  /*18f40*/  LOP3.LUT R0, R0, 0xffff7fff, RZ, 0xc0, !PT ;  /* 0xffff7fff00007812 */ /* 0x000fe400078ec0ff */
[----:B------:R-:W-:Y:S01]  /*18f50*/  ISETP.LT.OR P5, PT, R38, 0x61, !P0 ;  /* 0x000000612600780c */ /* 0x000fe200047a1670 */
[----:B------:R-:W3:Y:S01]  /*18f60*/  LDL.LU R222, [R1+0xac] ;  /* 0x0000ac0001de7983 */ /* 0x000ee20000300800 */
[----:B------:R-:W-:Y:S02]  /*18f70*/  @P2 LOP3.LUT R0, R0, 0x8000, RZ, 0xfc, !PT ;  /* 0x0000800000002812 */ /* 0x000fe400078efcff */
[----:B------:R-:W-:Y:S01]  /*18f80*/  ISETP.LT.OR P2, PT, R38, 0x62, !P0 ;  /* 0x000000622600780c */ /* 0x000fe20004741670 */
[----:B------:R-:W3:Y:S08]  /*18f90*/  LDL.LU R223, [R1+0xb0] ;  /* 0x0000b00001df7983 */ /* 0x000ef00000300800 */
[----:B------:R-:W-:Y:S01]  /*18fa0*/  @!P5 IADD3 R76, P1, P3, R2, R24, R5 ;  /* 0x00000018024cd210 */ /* 0x000fe20007b3e005 */
[----:B------:R-:W3:Y:S03]  /*18fb0*/  LDL.LU R225, [R1+0xb4] ;  /* 0x0000b40001e17983 */ /* 0x000ee60000300800 */
[----:B------:R-:W-:-:S02]  /*18fc0*/  @!P5 IADD3.X R77, R6, R40, R7, P1, P3 ;  /* 0x00000028064dd210 */ /* 0x000fc40000fe6407 */
[----:B------:R-:W-:-:S04]  /*18fd0*/  @!P2 IADD3 R25, P1, P3, R2, R24, R5 ;  /* 0x000000180219a210 */ /* 0x000fc80007b3e005 */
[----:B------:R-:W-:Y:S02]  /*18fe0*/  @!P2 IADD3.X R41, R6, R40, R7, P1, P3 ;  /* 0x000000280629a210 */ /* 0x000fe40000fe6407 */
[----:B------:R-:W-:Y:S02]  /*18ff0*/  ISETP.LT.OR P1, PT, R38, 0x69, !P0 ;  /* 0x000000692600780c */ /* 0x000fe40004721670 */
[----:B------:R-:W-:-:S04]  /*19000*/  LOP3.LUT R228, R228, 0xffffffdf, RZ, 0xc0, !PT ;  /* 0xffffffdfe4e47812 */ /* 0x000fc800078ec0ff */
[----:B------:R-:W-:-:S04]  /*19010*/  @P5 LOP3.LUT R228, R228, 0x20, RZ, 0xfc, !PT ;  /* 0x00000020e4e45812 */ /* 0x000fc800078efcff */
[----:B------:R-:W-:Y:S02]  /*19020*/  LOP3.LUT R228, R228, 0xfffffffd, RZ, 0xc0, !PT ;  /* 0xfffffffde4e47812 */ /* 0x000fe400078ec0ff */
[----:B------:R-:W-:Y:S02]  /*19030*/  LOP3.LUT R0, R0, 0xfffff7ff, RZ, 0xc0, !PT ;  /* 0xfffff7ff00007812 */ /* 0x000fe400078ec0ff */
[----:B------:R-:W-:Y:S02]  /*19040*/  @!P1 IADD3 R78, P3, P5, R2, R24, R5 ;  /* 0x00000018024e9210 */ /* 0x000fe40007d7e005 */
[----:B------:R-:W-:Y:S02]  /*19050*/  @P2 LOP3.LUT R228, R228, 0x2, RZ, 0xfc, !PT ;  /* 0x00000002e4e42812 */ /* 0x000fe400078efcff */
[----:B------:R-:W-:Y:S02]  /*19060*/  @!P1 IADD3.X R79, R6, R40, R7, P3, P5 ;  /* 0x00000028064f9210 */ /* 0x000fe40001fea407 */
[----:B------:R-:W-:-:S02]  /*19070*/  @P1 LOP3.LUT R0, R0, 0x800, RZ, 0xfc, !PT ;  /* 0x0000080000001812 */ /* 0x000fc400078efcff */
[----:B------:R-:W-:Y:S02]  /*19080*/  LOP3.LUT P1, RZ, R228, 0x800000, RZ, 0xc0, !PT ;  /* 0x00800000e4ff7812 */ /* 0x000fe4000782c0ff */
[----:B------:R-:W-:-:S11]  /*19090*/  ISETP.LT.OR P5, PT, R38, 0x6a, !P0 ;  /* 0x0000006a2600780c */ /* 0x000fd600047a1670 */
[----:B------:R-:W0:Y:S01]  /*190a0*/  @!P1 LDC.64 R8, c[0x0][0x5c0] ;  /* 0x00017000ff089b82 */ /* 0x000e220000000a00 */
[----:B----4-:R-:W-:Y:S01]  /*190b0*/  FMUL R107, R226, UR41 ;  /* 0x00000029e26b7c20 */ /* 0x010fe20008400000 */
[----:B------:R-:W-:Y:S01]  /*190c0*/  @!P5 IADD3 R84, P0, P3, R2, R24, R5 ;  /* 0x000000180254d210 */ /* 0x000fe20007b1e005 */
[----:B------:R-:W4:Y:S03]  /*190d0*/  LDL.LU R226, [R1+0xb8] ;  /* 0x0000b80001e27983 */ /* 0x000f260000300800 */
[----:B------:R-:W-:Y:S02]  /*190e0*/  @!P5 IADD3.X R85, R6, R40, R7, P0, P3 ;  /* 0x000000280655d210 */ /* 0x000fe400007e6407 */
[----:B0-----:R-:W-:Y:S02]  /*190f0*/  @!P1 IADD3 R8, P0, R113, R8, RZ ;  /* 0x0000000871089210 */ /* 0x001fe40007f1e0ff */
[----:B------:R-:W-:Y:S01]  /*19100*/  F2FP.SATFINITE.E4M3.F32.PACK_AB_MERGE_C R113, RZ, R107, RZ ;  /* 0x0000006bff71723e */ /* 0x000fe200048070ff */
[----:B------:R-:W-:-:S05]  /*19110*/  FMUL R107, R221, UR41 ;  /* 0x00000029dd6b7c20 */ /* 0x000fca0008400000 */
[----:B------:R-:W-:Y:S02]  /*19120*/  F2FP.SATFINITE.E4M3.F32.PACK_AB_MERGE_C R129, RZ, R107, RZ ;  /* 0x0000006bff81723e */ /* 0x000fe400048070ff */
[----:B------:R-:W-:Y:S02]  /*19130*/  LOP3.LUT P4, RZ, R0, 0x200, RZ, 0xc0, !PT ;  /* 0x0000020000ff7812 */ /* 0x000fe4000788c0ff */
[----:B------:R-:W-:Y:S01]  /*19140*/  ISETP.GE.AND P2, PT, R39, 0x109, PT ;  /* 0x000001092700780c */ /* 0x000fe20003f46270 */
[----:B------:R-:W-:Y:S01]  /*19150*/  @!P1 IMAD.X R9, R122, 0x1, R9, P0 ;  /* 0x000000017a099824 */ /* 0x000fe200000e0609 */
[----:B------:R-:W-:Y:S02]  /*19160*/  LOP3.LUT R0, R0, 0xfffdffff, RZ, 0xc0, !PT ;  /* 0xfffdffff00007812 */ /* 0x000fe400078ec0ff */
[----:B------:R-:W-:-:S07]  /*19170*/  ISETP.LT.OR P0, PT, R38, 0x61, !P2 ;  /* 0x000000612600780c */ /* 0x000fce0005701670 */
[----:B------:R-:W-:Y:S02]  /*19180*/  @P4 LOP3.LUT R0, R0, 0x20000, RZ, 0xfc, !PT ;  /* 0x0002000000004812 */ /* 0x000fe400078efcff */
[----:B------:R-:W-:Y:S02]  /*19190*/  LOP3.LUT P4, RZ, R228, 0x400000, RZ, 0xc0, !PT ;  /* 0x00400000e4ff7812 */ /* 0x000fe4000788c0ff */
[----:B------:R-:W-:Y:S01]  /*191a0*/  LOP3.LUT R0, R0, 0xffffefff, RZ, 0xc0, !PT ;  /* 0xffffefff00007812 */ /* 0x000fe200078ec0ff */
[----:B--2---:R-:W-:Y:S02]  /*191b0*/  FMUL R107, R224, UR41 ;  /* 0x00000029e06b7c20 */ /* 0x004fe40008400000 */
[----:B------:R-:W2:Y:S01]  /*191c0*/  LDL.LU R224, [R1+0xbc] ;  /* 0x0000bc0001e07983 */ /* 0x000ea20000300800 */
[----:B------:R-:W-:Y:S02]  /*191d0*/  @P5 LOP3.LUT R0, R0, 0x1000, RZ, 0xfc, !PT ;  /* 0x0000100000005812 */ /* 0x000fe400078efcff */
[----:B------:R-:W-:-:S02]  /*191e0*/  @!P0 IADD3 R90, P6, P3, R2, R24, R3 ;  /* 0x00000018025a8210 */ /* 0x000fc40007bde003 */
[----:B------:R-:W-:Y:S02]  /*191f0*/  LOP3.LUT R0, R0, 0xffffdfff, RZ, 0xc0, !PT ;  /* 0xffffdfff00007812 */ /* 0x000fe400078ec0ff */
[----:B------:R-:W-:Y:S02]  /*19200*/  F2FP.SATFINITE.E4M3.F32.PACK_AB_MERGE_C R102, RZ, R102, RZ ;  /* 0x00000066ff66723e */ /* 0x000fe400048070ff */
[----:B------:R-:W-:Y:S02]  /*19210*/  @!P0 IADD3.X R91, R6, R40, R4, P6, P3 ;  /* 0x00000028065b8210 */ /* 0x000fe400037e6404 */
[----:B------:R-:W-:Y:S01]  /*19220*/  @P0 LOP3.LUT R0, R0, 0x2000, RZ, 0xfc, !PT ;  /* 0x0000200000000812 */ /* 0x000fe200078efcff */
[----:B------:R0:W-:Y:S01]  /*19230*/  @!P1 STG.E.U8 desc[UR46][R8.64+0x38], R102 ;  /* 0x0000386608009986 */ /* 0x0001e2000c10112e */
[----:B------:R-:W-:Y:S02]  /*19240*/  ISETP.LT.OR P3, PT, R38, 0x62, !P2 ;  /* 0x000000622600780c */ /* 0x000fe40005761670 */
[----:B------:R-:W-:Y:S01]  /*19250*/  LOP3.LUT P0, RZ, R228, 0x40000, RZ, 0xc0, !PT ;  /* 0x00040000e4ff7812 */ /* 0x000fe2000780c0ff */
[----:B0-----:R-:W0:Y:S01]  /*19260*/  @!P4 LDC.64 R8, c[0x0][0x5c0] ;  /* 0x00017000ff08cb82 */ /* 0x001e220000000a00 */
[----:B------:R-:W-:-:S09]  /*19270*/  LOP3.LUT R0, R0, 0xfffbffff, RZ, 0xc0, !PT ;  /* 0xfffbffff00007812 */ /* 0x000fd200078ec0ff */
[----:B------:R-:W-:Y:S02]  /*19280*/  @!P3 IADD3 R103, P1, P6, R2, R24, R3 ;  /* 0x000000180267b210 */ /* 0x000fe40007e3e003 */
[----:B------:R-:W-:Y:S02]  /*19290*/  @P0 LOP3.LUT R0, R0, 0x40000, RZ, 0xfc, !PT ;  /* 0x0004000000000812 */ /* 0x000fe400078efcff */
[----:B------:R-:W-:Y:S02]  /*192a0*/  @!P3 IADD3.X R102, R6, R40, R4, P1, P6 ;  /* 0x000000280666b210 */ /* 0x000fe40000fec404 */
[C---:B------:R-:W-:Y:S02]  /*192b0*/  LOP3.LUT P5, RZ, R0.reuse, 0x40, RZ, 0xc0, !PT ;  /* 0x0000004000ff7812 */ /* 0x040fe400078ac0ff */
[C---:B------:R-:W-:Y:S02]  /*192c0*/  LOP3.LUT P6, RZ, R0.reuse, 0x80, RZ, 0xc0, !PT ;  /* 0x0000008000ff7812 */ /* 0x040fe400078cc0ff */
[----:B------:R-:W-:-:S02]  /*192d0*/  LOP3.LUT P1, RZ, R0, 0x8, RZ, 0xc0, !PT ;  /* 0x0000000800ff7812 */ /* 0x000fc4000782c0ff */
[----:B------:R-:W-:Y:S01]  /*192e0*/  LOP3.LUT R0, R0, 0xffffbfff, RZ, 0xc0, !PT ;  /* 0xffffbfff00007812 */ /* 0x000fe200078ec0ff */
[----:B------:R-:W-:-:S03]  /*192f0*/  FMUL R106, R220, UR41 ;  /* 0x00000029dc6a7c20 */ /* 0x000fc60008400000 */
[----:B------:R-:W-:Y:S02]  /*19300*/  @P3 LOP3.LUT R0, R0, 0x4000, RZ, 0xfc, !PT ;  /* 0x0000400000003812 */ /* 0x000fe400078efcff */
[----:B------:R-:W-:Y:S02]  /*19310*/  LOP3.LUT P3, RZ, R228, 0x80000, RZ, 0xc0, !PT ;  /* 0x00080000e4ff7812 */ /* 0x000fe4000786c0ff */
[----:B0-----:R-:W-:Y:S02]  /*19320*/  @!P4 IADD3 R8, P0, R120, R8, RZ ;  /* 0x000000087808c210 */ /* 0x001fe40007f1e0ff */
[----:B------:R-:W-:-:S03]  /*19330*/  F2FP.SATFINITE.E4M3.F32.PACK_AB_MERGE_C R106, RZ, R106, RZ ;  /* 0x0000006aff6a723e */ /* 0x000fc600048070ff */
[----:B------:R-:W-:-:S05]  /*19340*/  @!P4 IMAD.X R9, R124, 0x1, R9, P0 ;  /* 0x000000017c09c824 */ /* 0x000fca00000e0609 */
[----:B------:R0:W-:Y:S01]  /*19350*/  @!P4 STG.E.U8 desc[UR46][R8.64+0x39], R106 ;  /* 0x0000396a0800c986 */ /* 0x0001e2000c10112e */
[C---:B------:R-:W-:Y:S01]  /*19360*/  LOP3.LUT P4, RZ, R0.reuse, 0x20000, RZ, 0xc0, !PT ;  /* 0x0002000000ff7812 */ /* 0x040fe2000788c0ff */
[----:B0-----:R-:W0:Y:S01]  /*19370*/  @!P3 LDC.64 R8, c[0x0][0x5c0] ;  /* 0x00017000ff08bb82 */ /* 0x001e220000000a00 */
[----:B------:R-:W-:-:S11]  /*19380*/  LOP3.LUT P0, RZ, R0, 0x40000, RZ, 0xc0, !PT ;  /* 0x0004000000ff7812 */ /* 0x000fd6000780c0ff */
[----:B------:R3:W-:Y:S04]  /*19390*/  @!P4 STG.E.U8 desc[UR46][R100.64+0x30], R113 ;  /* 0x000030716400c986 */ /* 0x0007e8000c10112e */
[----:B------:R1:W-:Y:S01]  /*193a0*/  @!P6 STG.E.U8 desc[UR46][R88.64+0x31], R129 ;  /* 0x000031815800e986 */ /* 0x0003e2000c10112e */
[----:B------:R-:W-:Y:S02]  /*193b0*/  F2FP.SATFINITE.E4M3.F32.PACK_AB_MERGE_C R107, RZ, R107, RZ ;  /* 0x0000006bff6b723e */ /* 0x000fe400048070ff */
[----:B0-----:R-:W-:-:S05]  /*193c0*/  @!P3 IADD3 R8, P6, R121, R8, RZ ;  /* 0x000000087908b210 */ /* 0x001fca0007fde0ff */
[----:B------:R-:W-:-:S05]  /*193d0*/  @!P3 IMAD.X R9, R123, 0x1, R9, P6 ;  /* 0x000000017b09b824 */ /* 0x000fca00030e0609 */
[----:B------:R0:W-:Y:S01]  /*193e0*/  @!P3 STG.E.U8 desc[UR46][R8.64+0x30], R107 ;  /* 0x0000306b0800b986 */ /* 0x0001e2000c10112e */
[----:B---3--:R-:W-:Y:S01]  /*193f0*/  FMUL R100, R222, UR41 ;  /* 0x00000029de647c20 */ /* 0x008fe20008400000 */
[----:B-1----:R-:W-:Y:S02]  /*19400*/  FMUL R88, R223, UR41 ;  /* 0x00000029df587c20 */ /* 0x002fe40008400000 */
[----:B------:R-:W3:Y:S01]  /*19410*/  LDL.LU R222, [R1+0xc0] ;  /* 0x0000c00001de7983 */ /* 0x000ee20000300800 */
[----:B0-----:R-:W0:Y:S02]  /*19420*/  @!P0 LDC.64 R8, c[0x0][0x5c0] ;  /* 0x00017000ff088b82 */ /* 0x001e240000000a00 */
[----:B------:R-:W-:Y:S01]  /*19430*/  F2FP.SATFINITE.E4M3.F32.PACK_AB_MERGE_C R101, RZ, R88, RZ ;  /* 0x00000058ff65723e */ /* 0x000fe200048070ff */
[----:B------:R-:W-:Y:S02]  /*19440*/  FMUL R88, R225, UR41 ;  /* 0x00000029e1587c20 */ /* 0x000fe40008400000 */
[----:B------:R-:W3:Y:S04]  /*19450*/  LDL.LU R225, [R1+0xc4] ;  /* 0x0000c40001e17983 */ /* 0x000ee80000300800 */
[----:B------:R-:W3:Y:S01]  /*19460*/  LDL.LU R223, [R1+0xc8] ;  /* 0x0000c80001df7983 */ /* 0x000ee20000300800 */
[----:B------:R-:W-:-:S02]  /*19470*/  F2FP.SATFINITE.E4M3.F32.PACK_AB_MERGE_C R89, RZ, R100, RZ ;  /* 0x00000064ff59723e */ /* 0x000fc400048070ff */
[----:B------:R-:W-:Y:S01]  /*19480*/  F2FP.SATFINITE.E4M3.F32.PACK_AB_MERGE_C R107, RZ, R88, RZ ;  /* 0x00000058ff6b723e */ /* 0x000fe200048070ff */
[----:B----4-:R-:W-:Y:S02]  /*19490*/  FMUL R88, R226, UR41 ;  /* 0x00000029e2587c20 */ /* 0x010fe40008400000 */
[----:B------:R-:W4:Y:S01]  /*194a0*/  LDL.LU R226, [R1+0xcc] ;  /* 0x0000cc0001e27983 */ /* 0x000f220000300800 */
[----:B0-----:R-:W-:-:S05]  /*194b0*/  @!P0 IADD3 R8, P6, R125, R8, RZ ;  /* 0x000000087d088210 */ /* 0x001fca0007fde0ff */
[----:B------:R-:W-:-:S05]  /*194c0*/  @!P0 IMAD.X R9, R130, 0x1, R9, P6 ;  /* 0x0000000182098824 */ /* 0x000fca00030e0609 */
[----:B------:R0:W-:Y:S02]  /*194d0*/  @!P0 STG.E.U8 desc[UR46][R8.64+0x31], R89 ;  /* 0x0000315908008986 */ /* 0x0001e4000c10112e */
[----:B0-----:R-:W-:Y:S01]  /*194e0*/  F2FP.SATFINITE.E4M3.F32.PACK_AB_MERGE_C R89, RZ, R88, RZ ;  /* 0x00000058ff59723e */ /* 0x001fe200048070ff */
[----:B--2---:R-:W-:Y:S02]  /*194f0*/  FMUL R88, R224, UR41 ;  /* 0x00000029e0587c20 */ /* 0x004fe40008400000 */
[----:B------:R-:W2:Y:S01]  /*19500*/  LDL.LU R224, [R1+0xd0] ;  /* 0x0000d00001e07983 */ /* 0x000ea20000300800 */
[----:B------:R-:W-:-:S13]  /*19510*/  LOP3.LUT P2, RZ, R228, 0x20000, RZ, 0xc0, !PT ;  /* 0x00020000e4ff7812 */ /* 0x000fda000784c0ff */
[----:B------:R-:W0:Y:S01]  /*19520*/  @!P2 LDC.64 R8, c[0x0][0x5c0] ;  /* 0x00017000ff08ab82 */ /* 0x000e220000000a00 */
[----:B------:R-:W-:Y:S01]  /*19530*/  LOP3.LUT P4, RZ, R0, 0x10000, RZ, 0xc0, !PT ;  /* 0x0001000000ff7812 */ /* 0x000fe2000788c0ff */
[----:B------:R-:W-:Y:S04]  /*19540*/  @!P5 STG.E.U8 desc[UR46][R94.64+0x38], R101 ;  /* 0x000038655e00d986 */ /* 0x000fe8000c10112e */
[----:B------:R-:W-:Y:S01]  /*19550*/  @!P1 STG.E.U8 desc[UR46][R86.64+0x39], R107 ;  /* 0x0000396b56009986 */ /* 0x000fe2000c10112e */
[----:B0-----:R-:W-:-:S05]  /*19560*/  @!P2 IADD3 R8, P6, R126, R8, RZ ;  /* 0x000000087e08a210 */ /* 0x001fca0007fde0ff */
[----:B------:R-:W-:-:S05]  /*19570*/  @!P2 IMAD.X R9, R131, 0x1, R9, P6 ;  /* 0x000000018309a824 */ /* 0x000fca00030e0609 */
[----:B------:R0:W-:Y:S02]  /*19580*/  @!P2 STG.E.U8 desc[UR46][R8.64+0x38], R89 ;  /* 0x000038590800a986 */ /* 0x0001e4000c10112e */
[----:B0-----:R-:W0:Y:S01]  /*19590*/  @!P4 LDC.64 R8, c[0x0][0x5c0] ;  /* 0x00017000ff08cb82 */ /* 0x001e220000000a00 */
[----:B------:R-:W-:Y:S02]  /*195a0*/  F2FP.SATFINITE.E4M3.F32.PACK_AB_MERGE_C R87, RZ, R88, RZ ;  /* 0x00000058ff57723e */ /* 0x000fe400048070ff */
[----:B------:R-:W-:Y:S02]  /*195b0*/  ISETP.GE.AND P0, PT, R39, 0x1, PT ;  /* 0x000000012700780c */ /* 0x000fe40003f06270 */
[----:B0-----:R-:W-:-:S05]  /*195c0*/  @!P4 IADD3 R8, P6, R127, R8, RZ ;  /* 0x000000087f08c210 */ /* 0x001fca0007fde0ff */
[----:B------:R-:W-:-:S05]  /*195d0*/  @!P4 IMAD.X R9, R132, 0x1, R9, P6 ;  /* 0x000000018409c824 */ /* 0x000fca00030e0609 */
[----:B------:R0:W-:Y:S01]  /*195e0*/  @!P4 STG.E.U8 desc[UR46][R8.64+0x39], R87 ;  /* 0x000039570800c986 */ /* 0x0001e2000c10112e */
[----:B------:R-:W-:-:S13]  /*195f0*/  ISETP.LT.OR P4, PT, R38, 0x41, !P0 ;  /* 0x000000412600780c */ /* 0x000fda0004781670 */
[----:B0-----:R-:W0:Y:S01]  /*19600*/  @!P4 LDC.64 R8, c[0x0][0x5c0] ;  /* 0x00017000ff08cb82 */ /* 0x001e220000000a00 */
[----:B---3--:R-:W-:Y:S02]  /*19610*/  FMUL R86, R222, UR41 ;  /* 0x00000029de567c20 */ /* 0x008fe40008400000 */
[----:B------:R-:W3:Y:S03]  /*19620*/  LDL.LU R222, [R1+0xd4] ;  /* 0x0000d40001de7983 */ /* 0x000ee60000300800 */
[----:B------:R-:W-:Y:S01]  /*19630*/  F2FP.SATFINITE.E4M3.F32.PACK_AB_MERGE_C R89, RZ, R86, RZ ;  /* 0x00000056ff59723e */ /* 0x000fe200048070ff */
[----:B------:R-:W-:Y:S02]  /*19640*/  FMUL R86, R225, UR41 ;  /* 0x00000029e1567c20 */ /* 0x000fe40008400000 */
[----:B------:R-:W3:Y:S03]  /*19650*/  LDL.LU R225, [R1+0xd8] ;  /* 0x0000d80001e17983 */ /* 0x000ee60000300800 */
[----:B------:R-:W-:Y:S01]  /*19660*/  F2FP.SATFINITE.E4M3.F32.PACK_AB_MERGE_C R87, RZ, R86, RZ ;  /* 0x00000056ff57723e */ /* 0x000fe200048070ff */
[----:B------:R-:W-:-:S02]  /*19670*/  FMUL R86, R223, UR41 ;  /* 0x00000029df567c20 */ /* 0x000fc40008400000 */
[----:B------:R-:W3:Y:S04]  /*19680*/  LDL.LU R223, [R1+0xdc] ;  /* 0x0000dc0001df7983 */ /* 0x000ee80000300800 */
[----:B------:R-:W3:Y:S01]  /*19690*/  LDL.LU R221, [R1+0xe0] ;  /* 0x0000e00001dd7983 */ /* 0x000ee20000300800 */
[----:B0-----:R-:W-:Y:S02]  /*196a0*/  @!P4 IADD3 R8, P6, R24, R8, RZ ;  /* 0x000000081808c210 */ /* 0x001fe40007fde0ff */
[----:B------:R-:W-:Y:S01]  /*196b0*/  F2FP.SATFINITE.E4M3.F32.PACK_AB_MERGE_C R95, RZ, R86, RZ ;  /* 0x00000056ff5f723e */ /* 0x000fe200048070ff */
[----:B----4-:R-:W-:Y:S02]  /*196c0*/  FMUL R86, R226, UR41 ;  /* 0x00000029e2567c20 */ /* 0x010fe40008400000 */
[----:B------:R-:W-:Y:S01]  /*196d0*/  @!P4 IMAD.X R9, R40, 0x1, R9, P6 ;  /* 0x000000012809c824 */ /* 0x000fe200030e0609 */
[----:B------:R-:W4:Y:S04]  /*196e0*/  LDL.LU R226, [R1+0xe4] ;  /* 0x0000e40001e27983 */ /* 0x000f280000300800 */
[----:B------:R0:W-:Y:S02]  /*196f0*/  @!P4 STG.E.U8 desc[UR46][R8.64+0x40], R89 ;  /* 0x000040590800c986 */ /* 0x0001e4000c10112e */
[----:B0-----:R-:W-:Y:S01]  /*19700*/  F2FP.SATFINITE.E4M3.F32.PACK_AB_MERGE_C R89, RZ, R86, RZ ;  /* 0x00000056ff59723e */ /* 0x001fe200048070ff */
[----:B--2---:R-:W-:-:S02]  /*19710*/  FMUL R86, R224, UR41 ;  /* 0x00000029e0567c20 */ /* 0x004fc40008400000 */
[----:B------:R-:W2:Y:S01]  /*19720*/  LDL.LU R224, [R1+0xe8] ;  /* 0x0000e80001e07983 */ /* 0x000ea20000300800 */
[----:B------:R-:W-:-:S13]  /*19730*/  ISETP.LT.OR P4, PT, R38, 0x42, !P0 ;  /* 0x000000422600780c */ /* 0x000fda0004781670 */
[----:B------:R-:W0:Y:S02]  /*19740*/  @!P4 LDC.64 R8, c[0x0][0x5c0] ;  /* 0x00017000ff08cb82 */ /* 0x000e240000000a00 */
[----:B0-----:R-:W-:-:S05]  /*19750*/  @!P4 IADD3 R8, P6, R24, R8, RZ ;  /* 0x000000081808c210 */ /* 0x001fca0007fde0ff */
[----:B------:R-:W-:-:S05]  /*19760*/  @!P4 IMAD.X R9, R40, 0x1, R9, P6 ;  /* 0x000000012809c824 */ /* 0x000fca00030e0609 */
[----:B------:R0:W-:Y:S01]  /*19770*/  @!P4 STG.E.U8 desc[UR46][R8.64+0x41], R87 ;  /* 0x000041570800c986 */ /* 0x0001e2000c10112e */
[----:B------:R-:W-:-:S13]  /*19780*/  ISETP.LT.OR P4, PT, R38, 0x49, !P0 ;  /* 0x000000492600780c */ /* 0x000fda0004781670 */
[----:B0-----:R-:W0:Y:S01]  /*19790*/  @!P4 LDC.64 R8, c[0x0][0x5c0] ;  /* 0x00017000ff08cb82 */ /* 0x001e220000000a00 */
[C---:B------:R-:W-:Y:S02]  /*197a0*/  LOP3.LUT P3, RZ, R0.reuse, 0x20, RZ, 0xc0, !PT ;  /* 0x0000002000ff7812 */ /* 0x040fe4000786c0ff */
[----:B------:R-:W-:Y:S02]  /*197b0*/  LOP3.LUT P1, RZ, R0, 0x1, RZ, 0xc0, !PT ;  /* 0x0000000100ff7812 */ /* 0x000fe4000782c0ff */
[----:B------:R-:W-:-:S09]  /*197c0*/  F2FP.SATFINITE.E4M3.F32.PACK_AB_MERGE_C R87, RZ, R86, RZ ;  /* 0x00000056ff57723e */ /* 0x000fd200048070ff */
[----:B------:R-:W-:Y:S01]  /*197d0*/  @!P3 STG.E.U8 desc[UR46][R96.64+0x40], R95 ;  /* 0x0000405f6000b986 */ /* 0x000fe2000c10112e */
[----:B0-----:R-:W-:-:S03]  /*197e0*/  @!P4 IADD3 R8, P6, R24, R8, RZ ;  /* 0x000000081808c210 */ /* 0x001fc60007fde0ff */
[----:B------:R-:W-:Y:S02]  /*197f0*/  @!P1 STG.E.U8 desc[UR46][R82.64+0x41], R89 ;  /* 0x0000415952009986 */ /* 0x000fe4000c10112e */
        /* <DEDUP_REMOVED lines=11> */
[----:B------:R-:W3:Y:S03]  /*198b0*/  LDL.LU R223, [R1+0xf4] ;  /* 0x0000f40001df7983 */ /* 0x000ee60000300800 */
[----:B------:R-:W-:Y:S01]  /*198c0*/  F2FP.SATFINITE.E4M3.F32.PACK_AB_MERGE_C R87, RZ, R82, RZ ;  /* 0x00000052ff57723e */ /* 0x000fe200048070ff */
[----:B------:R-:W-:Y:S01]  /*198d0*/  FMUL R82, R221, UR41 ;  /* 0x00000029dd527c20 */ /* 0x000fe20008400000 */
[----:B0-----:R-:W-:-:S04]  /*198e0*/  @!P4 IADD3 R8, P6, R24, R8, RZ ;  /* 0x000000081808c210 */ /* 0x001fc80007fde0ff */
[----:B------:R-:W-:Y:S01]  /*198f0*/  F2FP.SATFINITE.E4M3.F32.PACK_AB_MERGE_C R97, RZ, R82, RZ ;  /* 0x00000052ff61723e */ /* 0x000fe200048070ff */
[----:B----4-:R-:W-:Y:S01]  /*19900*/  FMUL R82, R226, UR41 ;  /* 0x00000029e2527c20 */ /* 0x010fe20008400000 */
[----:B------:R-:W-:Y:S01]  /*19910*/  @!P4 IMAD.X R9, R40, 0x1, R9, P6 ;  /* 0x000000012809c824 */ /* 0x000fe200030e0609 */
[----:B------:R-:W4:Y:S04]  /*19920*/  LDL.LU R226, [R1+0xf8] ;  /* 0x0000f80001e27983 */ /* 0x000f280000300800 */
[----:B------:R0:W-:Y:S02]  /*19930*/  @!P4 STG.E.U8 desc[UR46][R8.64+0x49], R89 ;  /* 0x000049590800c986 */ /* 0x0001e4000c10112e */
[----:B0-----:R-:W-:Y:S01]  /*19940*/  F2FP.SATFINITE.E4M3.F32.PACK_AB_MERGE_C R89, RZ, R82, RZ ;  /* 0x00000052ff59723e */ /* 0x001fe200048070ff */
[----:B--2---:R-:W-:-:S02]  /*19950*/  FMUL R82, R224, UR41 ;  /* 0x00000029e0527c20 */ /* 0x004fc40008400000 */
[----:B------:R-:W2:Y:S01]  /*19960*/  LDL.LU R224, [R1+0xfc] ;  /* 0x0000fc0001e07983 */ /* 0x000ea20000300800 */
[----:B------:R-:W-:Y:S02]  /*19970*/  P2R R83, PR, RZ, 0x1 ;  /* 0x00000001ff537803 */ /* 0x000fe40000000000 */
[----:B------:R-:W-:Y:S02]  /*19980*/  LOP3.LUT P0, RZ, R228, 0x200000, RZ, 0xc0, !PT ;  /* 0x00200000e4ff7812 */ /* 0x000fe4000780c0ff */
[----:B------:R-:W-:Y:S02]  /*19990*/  LOP3.LUT P5, RZ, R0, 0x4, RZ, 0xc0, !PT ;  /* 0x0000000400ff7812 */ /* 0x000fe400078ac0ff */
[----:B------:R-:W-:-:S09]  /*199a0*/  LOP3.LUT P2, RZ, R229, 0x80000000, RZ, 0xc0, !PT ;  /* 0x80000000e5ff7812 */ /* 0x000fd2000784c0ff */
[----:B------:R-:W0:Y:S01]  /*199b0*/  @!P0 LDC.64 R8, c[0x0][0x5c0] ;  /* 0x00017000ff088b82 */ /* 0x000e220000000a00 */
[C---:B------:R-:W-:Y:S01]  /*199c0*/  LOP3.LUT P4, RZ, R229.reuse, 0x10000000, RZ, 0xc0, !PT ;  /* 0x10000000e5ff7812 */ /* 0x040fe2000788c0ff */
[----:B------:R-:W-:Y:S01]  /*199d0*/  @!P5 STG.E.U8 desc[UR46][R92.64+0x48], R95 ;  /* 0x0000485f5c00d986 */ /* 0x000fe2000c10112e */
[----:B------:R-:W-:Y:S02]  /*199e0*/  LOP3.LUT P1, RZ, R229, 0x8000000, RZ, 0xc0, !PT ;  /* 0x08000000e5ff7812 */ /* 0x000fe4000782c0ff */
[----:B------:R-:W-:Y:S01]  /*199f0*/  LOP3.LUT P6, RZ, R228, 0x100000, RZ, 0xc0, !PT ;  /* 0x00100000e4ff7812 */ /* 0x000fe200078cc0ff */
[----:B------:R1:W-:Y:S08]  /*19a00*/  @!P2 STG.E.U8 desc[UR46][R80.64+0x49], R87 ;  /* 0x000049575000a986 */ /* 0x0003f0000c10112e */
[----:B------:R-:W-:Y:S01]  /*19a10*/  @!P4 STG.E.U8 desc[UR46][R74.64+0x40], R97 ;  /* 0x000040614a00c986 */ /* 0x000fe2000c10112e */
[----:B-1----:R-:W-:-:S02]  /*19a20*/  F2FP.SATFINITE.E4M3.F32.PACK_AB_MERGE_C R81, RZ, R82, RZ ;  /* 0x00000052ff51723e */ /* 0x002fc400048070ff */
[----:B0-----:R-:W-:Y:S01]  /*19a30*/  @!P0 IADD3 R8, P4, R147, R8, RZ ;  /* 0x0000000893088210 */ /* 0x001fe20007f9e0ff */
[----:B------:R-:W-:Y:S04]  /*19a40*/  @!P1 STG.E.U8 desc[UR46][R72.64+0x41], R89 ;  /* 0x0000415948009986 */ /* 0x000fe8000c10112e */
[----:B------:R-:W-:-:S05]  /*19a50*/  @!P0 IMAD.X R9, R150, 0x1, R9, P4 ;  /* 0x0000000196098824 */ /* 0x000fca00020e0609 */
[----:B------:R0:W-:Y:S02]  /*19a60*/  @!P0 STG.E.U8 desc[UR46][R8.64+0x40], R81 ;  /* 0x0000405108008986 */ /* 0x0001e4000c10112e */
[----:B0-----:R-:W0:Y:S01]  /*19a70*/  @!P6 LDC.64 R8, c[0x0][0x5c0] ;  /* 0x00017000ff08eb82 */ /* 0x001e220000000a00 */
[----:B------:R-:W-:Y:S02]  /*19a80*/  LOP3.LUT P3, RZ, R229, 0x4000000, RZ, 0xc0, !PT ;  /* 0x04000000e5ff7812 */ /* 0x000fe4000786c0ff */
[----:B0-----:R-:W-:-:S05]  /*19a90*/  @!P6 IADD3 R8, P4, R144, R8, RZ ;  /* 0x000000089008e210 */ /* 0x001fca0007f9e0ff */
[----:B------:R-:W-:Y:S02]  /*19aa0*/  @!P6 IMAD.X R9, R148, 0x1, R9, P4 ;  /* 0x000000019409e824 */ /* 0x000fe400020e0609 */
[----:B---3--:R-:W-:Y:S02]  /*19ab0*/  FMUL R74, R222, UR41 ;  /* 0x00000029de4a7c20 */ /* 0x008fe40008400000 */
[----:B------:R-:W3:Y:S01]  /*19ac0*/  LDL.LU R222, [R1+0x100] ;  /* 0x0001000001de7983 */ /* 0x000ee20000300800 */
[----:B------:R-:W-:-:S03]  /*19ad0*/  FMUL R72, R225, UR41 ;  /* 0x00000029e1487c20 */ /* 0x000fc60008400000 */
[----:B------:R-:W3:Y:S02]  /*19ae0*/  LDL.LU R225, [R1+0x104] ;  /* 0x0001040001e17983 */ /* 0x000ee40000300800 */
[----:B------:R-:W-:Y:S01]  /*19af0*/  F2FP.SATFINITE.E4M3.F32.PACK_AB_MERGE_C R75, RZ, R72, RZ ;  /* 0x00000048ff4b723e */ /* 0x000fe200048070ff */
[----:B------:R-:W-:Y:S01]  /*19b00*/  FMUL R72, R223, UR41 ;  /* 0x00000029df487c20 */ /* 0x000fe20008400000 */
[----:B------:R-:W-:Y:S01]  /*19b10*/  F2FP.SATFINITE.E4M3.F32.PACK_AB_MERGE_C R73, RZ, R74, RZ ;  /* 0x0000004aff49723e */ /* 0x000fe200048070ff */
[----:B------:R-:W3:Y:S03]  /*19b20*/  LDL.LU R221, [R1+0x108] ;  /* 0x0001080001dd7983 */ /* 0x000ee60000300800 */
[----:B------:R-:W-:Y:S01]  /*19b30*/  F2FP.SATFINITE.E4M3.F32.PACK_AB_MERGE_C R81, RZ, R72, RZ ;  /* 0x00000048ff51723e */ /* 0x000fe200048070ff */
[----:B------:R-:W3:Y:S04]  /*19b40*/  LDL.LU R223, [R1+0x10c] ;  /* 0x00010c0001df7983 */ /* 0x000ee80000300800 */
[----:B------:R-:W-:Y:S01]  /*19b50*/  @!P6 STG.E.U8 desc[UR46][R8.64+0x41], R73 ;  /* 0x000041490800e986 */ /* 0x000fe2000c10112e */
[----:B----4-:R-:W-:-:S03]  /*19b60*/  FMUL R72, R226, UR41 ;  /* 0x00000029e2487c20 */ /* 0x010fc60008400000 */
[----:B------:R-:W4:Y:S04]  /*19b70*/  LDL.LU R226, [R1+0x110] ;  /* 0x0001100001e27983 */ /* 0x000f280000300800 */
[----:B------:R2:W-:Y:S02]  /*19b80*/  @!P3 STG.E.U8 desc[UR46][R70.64+0x48], R75 ;  /* 0x0000484b4600b986 */ /* 0x0005e4000c10112e */
[----:B--2---:R-:W-:Y:S02]  /*19b90*/  FMUL R70, R224, UR41 ;  /* 0x00000029e0467c20 */ /* 0x004fe40008400000 */
[----:B------:R-:W2:Y:S01]  /*19ba0*/  LDL.LU R224, [R1+0x114] ;  /* 0x0001140001e07983 */ /* 0x000ea20000300800 */
[----:B------:R-:W-:-:S13]  /*19bb0*/  LOP3.LUT P2, RZ, R228, 0x10000, RZ, 0xc0, !PT ;  /* 0x00010000e4ff7812 */ /* 0x000fda000784c0ff */
[----:B------:R-:W0:Y:S01]  /*19bc0*/  @!P2 LDC.64 R8, c[0x0][0x5c0] ;  /* 0x00017000ff08ab82 */ /* 0x000e220000000a00 */
[----:B------:R-:W-:Y:S02]  /*19bd0*/  LOP3.LUT P5, RZ, R229, 0x1000000, RZ, 0xc0, !PT ;  /* 0x01000000e5ff7812 */ /* 0x000fe400078ac0ff */
[----:B------:R-:W-:Y:S02]  /*19be0*/  LOP3.LUT P1, RZ, R228, 0x4000, RZ, 0xc0, !PT ;  /* 0x00004000e4ff7812 */ /* 0x000fe4000782c0ff */
[----:B------:R-:W-:-:S09]  /*19bf0*/  F2FP.SATFINITE.E4M3.F32.PACK_AB_MERGE_C R73, RZ, R72, RZ ;  /* 0x00000048ff49723e */ /* 0x000fd200048070ff */
[----:B------:R-:W-:Y:S01]  /*19c00*/  @!P5 STG.E.U8 desc[UR46][R68.64+0x49], R81 ;  /* 0x000049514400d986 */ /* 0x000fe2000c10112e */
[----:B0-----:R-:W-:-:S05]  /*19c10*/  @!P2 IADD3 R8, P4, R142, R8, RZ ;  /* 0x000000088e08a210 */ /* 0x001fca0007f9e0ff */
[----:B------:R-:W-:-:S05]  /*19c20*/  @!P2 IMAD.X R9, R146, 0x1, R9, P4 ;  /* 0x000000019209a824 */ /* 0x000fca00020e0609 */
[----:B------:R0:W-:Y:S02]  /*19c30*/  @!P2 STG.E.U8 desc[UR46][R8.64+0x48], R73 ;  /* 0x000048490800a986 */ /* 0x0001e4000c10112e */
[----:B0-----:R-:W0:Y:S01]  /*19c40*/  @!P1 LDC.64 R8, c[0x0][0x5c0] ;  /* 0x00017000ff089b82 */ /* 0x001e220000000a00 */
[----:B------:R-:W-:-:S04]  /*19c50*/  LOP3.LUT P0, RZ, R228, 0x2000, RZ, 0xc0, !PT ;  /* 0x00002000e4ff7812 */ /* 0x000fc8000780c0ff */
[----:B------:R-:W-:Y:S02]  /*19c60*/  P2R R80, PR, RZ, 0x1 ;  /* 0x00000001ff507803 */ /* 0x000fe40000000000 */
[----:B------:R-:W-:Y:S02]  /*19c70*/  LOP3.LUT P0, RZ, R229, 0x800000, RZ, 0xc0, !PT ;  /* 0x00800000e5ff7812 */ /* 0x000fe4000780c0ff */
[----:B------:R-:W-:Y:S02]  /*19c80*/  F2FP.SATFINITE.E4M3.F32.PACK_AB_MERGE_C R69, RZ, R70, RZ ;  /* 0x00000046ff45723e */ /* 0x000fe400048070ff */
[----:B0-----:R-:W-:-:S05]  /*19c90*/  @!P1 IADD3 R8, P4, R134, R8, RZ ;  /* 0x0000000886089210 */ /* 0x001fca0007f9e0ff */
[----:B------:R-:W-:Y:S01]  /*19ca0*/  @!P1 IMAD.X R9, R138, 0x1, R9, P4 ;  /* 0x000000018a099824 */ /* 0x000fe200020e0609 */
[----:B------:R-:W-:-:S04]  /*19cb0*/  LOP3.LUT P4, RZ, R229, 0x400000, RZ, 0xc0, !PT ;  /* 0x00400000e5ff7812 */ /* 0x000fc8000788c0ff */
[----:B------:R-:W-:Y:S01]  /*19cc0*/  @!P1 STG.E.U8 desc[UR46][R8.64+0x49], R69 ;  /* 0x0000494508009986 */ /* 0x000fe2000c10112e */
[----:B---3--:R-:W-:-:S05]  /*19cd0*/  FMUL R68, R222, UR41 ;  /* 0x00000029de447c20 */ /* 0x008fca0008400000 */
[----:B------:R-:W-:Y:S01]  /*19ce0*/  F2FP.SATFINITE.E4M3.F32.PACK_AB_MERGE_C R71, RZ, R68, RZ ;  /* 0x00000044ff47723e */ /* 0x000fe200048070ff */
[----:B------:R-:W-:Y:S02]  /*19cf0*/  FMUL R68, R225, UR41 ;  /* 0x00000029e1447c20 */ /* 0x000fe40008400000 */
[----:B------:R-:W3:Y:S03]  /*19d00*/  LDL.LU R225, [R1+0x118] ;  /* 0x0001180001e17983 */ /* 0x000ee60000300800 */
[----:B------:R-:W-:Y:S01]  /*19d10*/  F2FP.SATFINITE.E4M3.F32.PACK_AB_MERGE_C R73, RZ, R68, RZ ;  /* 0x00000044ff49723e */ /* 0x000fe200048070ff */
[----:B------:R0:W-:Y:S04]  /*19d20*/  @!P0 STG.E.U8 desc[UR46][R66.64+0x40], R71 ;  /* 0x0000404742008986 */ /* 0x0001e8000c10112e */
[----:B------:R4:W-:Y:S04]  /*19d30*/  @!P4 STG.E.U8 desc[UR46][R64.64+0x41], R73 ;  /* 0x000041494000c986 */ /* 0x0009e8000c10112e */
[----:B------:R-:W3:Y:S01]  /*19d40*/  LDL.LU R222, [R1+0x11c] ;  /* 0x00011c0001de7983 */ /* 0x000ee20000300800 */
[----:B0-----:R-:W-:-:S03]  /*19d50*/  FMUL R66, R223, UR41 ;  /* 0x00000029df427c20 */ /* 0x001fc60008400000 */
[----:B------:R-:W3:Y:S01]  /*19d60*/  LDL.LU R223, [R1+0x120] ;  /* 0x0001200001df7983 */ /* 0x000ee20000300800 */
[----:B----4-:R-:W-:-:S05]  /*19d70*/  FMUL R64, R226, UR41 ;  /* 0x00000029e2407c20 */ /* 0x010fca0008400000 */
[----:B------:R-:W-:Y:S01]  /*19d80*/  F2FP.SATFINITE.E4M3.F32.PACK_AB_MERGE_C R67, RZ, R64, RZ ;  /* 0x00000040ff43723e */ /* 0x000fe200048070ff */
[----:B--2---:R-:W-:Y:S02]  /*19d90*/  FMUL R64, R224, UR41 ;  /* 0x00000029e0407c20 */ /* 0x004fe40008400000 */
[----:B------:R-:W2:Y:S01]  /*19da0*/  LDL.LU R224, [R1+0x124] ;  /* 0x0001240001e07983 */ /* 0x000ea20000300800 */
[----:B------:R-:W-:Y:S02]  /*19db0*/  ISETP.NE.AND P0, PT, R80, RZ, PT ;  /* 0x000000ff5000720c */ /* 0x000fe40003f05270 */
[----:B------:R-:W-:Y:S01]  /*19dc0*/  LOP3.LUT P6, RZ, R228, 0x800, RZ, 0xc0, !PT ;  /* 0x00000800e4ff7812 */ /* 0x000fe200078cc0ff */
[----:B------:R-:W-:Y:S01]  /*19dd0*/  FMUL R68, R221, UR41 ;  /* 0x00000029dd447c20 */ /* 0x000fe20008400000 */
[----:B------:R-:W4:Y:S09]  /*19de0*/  LDL.LU R226, [R1+0x128] ;  /* 0x0001280001e27983 */ /* 0x000f320000300800 */
[----:B------:R-:W0:Y:S01]  /*19df0*/  @!P0 LDC.64 R8, c[0x0][0x5c0] ;  /* 0x00017000ff088b82 */ /* 0x000e220000000a00 */
[----:B------:R-:W-:-:S02]  /*19e00*/  F2FP.SATFINITE.E4M3.F32.PACK_AB_MERGE_C R69, RZ, R68, RZ ;  /* 0x00000044ff45723e */ /* 0x000fc400048070ff */
[----:B0-----:R-:W-:-:S05]  /*19e10*/  @!P0 IADD3 R8, P4, R139, R8, RZ ;  /* 0x000000088b088210 */ /* 0x001fca0007f9e0ff */
[----:B------:R-:W-:Y:S01]  /*19e20*/  @!P0 IMAD.X R9, R141, 0x1, R9, P4 ;  /* 0x000000018d098824 */ /* 0x000fe200020e0609 */
[----:B------:R-:W-:-:S13]  /*19e30*/  LOP3.LUT P4, RZ, R228, 0x2000, RZ, 0xc0, !PT ;  /* 0x00002000e4ff7812 */ /* 0x000fda000788c0ff */
[----:B------:R0:W-:Y:S02]  /*19e40*/  @!P4 STG.E.U8 desc[UR46][R8.64+0x40], R69 ;  /* 0x000040450800c986 */ /* 0x0001e4000c10112e */
[----:B0-----:R-:W0:Y:S01]  /*19e50*/  @!P6 LDC.64 R8, c[0x0][0x5c0] ;  /* 0x00017000ff08eb82 */ /* 0x001e220000000a00 */
[C---:B------:R-:W-:Y:S02]  /*19e60*/  LOP3.LUT P3, RZ, R229.reuse, 0x200000, RZ, 0xc0, !PT ;  /* 0x00200000e5ff7812 */ /* 0x040fe4000786c0ff */
[----:B------:R-:W-:Y:S02]  /*19e70*/  LOP3.LUT P2, RZ, R229, 0x20000, RZ, 0xc0, !PT ;  /* 0x00020000e5ff7812 */ /* 0x000fe4000784c0ff */
[----:B------:R-:W-:Y:S02]  /*19e80*/  F2FP.SATFINITE.E4M3.F32.PACK_AB_MERGE_C R69, RZ, R64, RZ ;  /* 0x00000040ff45723e */ /* 0x000fe400048070ff */
[----:B------:R-:W-:Y:S02]  /*19e90*/  F2FP.SATFINITE.E4M3.F32.PACK_AB_MERGE_C R65, RZ, R66, RZ ;  /* 0x00000042ff41723e */ /* 0x000fe400048070ff */
[----:B0-----:R-:W-:-:S05]  /*19ea0*/  @!P6 IADD3 R8, P4, R137, R8, RZ ;  /* 0x000000088908e210 */ /* 0x001fca0007f9e0ff */
[----:B------:R-:W-:-:S05]  /*19eb0*/  @!P6 IMAD.X R9, R143, 0x1, R9, P4 ;  /* 0x000000018f09e824 */ /* 0x000fca00020e0609 */
[----:B------:R-:W-:Y:S04]  /*19ec0*/  @!P6 STG.E.U8 desc[UR46][R8.64+0x41], R65 ;  /* 0x000041410800e986 */ /* 0x000fe8000c10112e */
[----:B------:R0:W-:Y:S01]  /*19ed0*/  @!P3 STG.E.U8 desc[UR46][R62.64+0x48], R67 ;  /* 0x000048433e00b986 */ /* 0x0001e2000c10112e */
[----:B---3--:R-:W-:-:S03]  /*19ee0*/  FMUL R64, R225, UR41 ;  /* 0x00000029e1407c20 */ /* 0x008fc60008400000 */
[----:B------:R-:W3:Y:S04]  /*19ef0*/  LDL.LU R225, [R1+0x12c] ;  /* 0x00012c0001e17983 */ /* 0x000ee80000300800 */
[----:B------:R1:W-:Y:S01]  /*19f00*/  @!P2 STG.E.U8 desc[UR46][R60.64+0x49], R69 ;  /* 0x000049453c00a986 */ /* 0x0003e2000c10112e */
[----:B0-----:R-:W-:-:S03]  /*19f10*/  FMUL R62, R222, UR41 ;  /* 0x00000029de3e7c20 */ /* 0x001fc60008400000 */
[----:B------:R-:W3:Y:S01]  /*19f20*/  LDL.LU R222, [R1+0x130] ;  /* 0x0001300001de7983 */ /* 0x000ee20000300800 */
[----:B-1----:R-:W-:-:S03]  /*19f30*/  FMUL R60, R223, UR41 ;  /* 0x00000029df3c7c20 */ /* 0x002fc60008400000 */
[----:B------:R-:W3:Y:S02]  /*19f40*/  LDL.LU R223, [R1+0x134] ;  /* 0x0001340001df7983 */ /* 0x000ee40000300800 */
[----:B------:R-:W-:Y:S02]  /*19f50*/  F2FP.SATFINITE.E4M3.F32.PACK_AB_MERGE_C R63, RZ, R60, RZ ;  /* 0x0000003cff3f723e */ /* 0x000fe400048070ff */
[----:B------:R-:W-:-:S13]  /*19f60*/  LOP3.LUT P5, RZ, R228, 0x200, RZ, 0xc0, !PT ;  /* 0x00000200e4ff7812 */ /* 0x000fda00078ac0ff */
[----:B------:R-:W0:Y:S01]  /*19f70*/  @!P5 LDC.64 R8, c[0x0][0x5c0] ;  /* 0x00017000ff08db82 */ /* 0x000e220000000a00 */
[----:B--2---:R-:W-:Y:S02]  /*19f80*/  FMUL R60, R224, UR41 ;  /* 0x00000029e03c7c20 */ /* 0x004fe40008400000 */
[----:B------:R-:W2:Y:S01]  /*19f90*/  LDL.LU R224, [R1+0x138] ;  /* 0x0001380001e07983 */ /* 0x000ea20000300800 */
[----:B------:R-:W-:Y:S02]  /*19fa0*/  LOP3.LUT P1, RZ, R228, 0x1, RZ, 0xc0, !PT ;  /* 0x00000001e4ff7812 */ /* 0x000fe4000782c0ff */
[----:B0-----:R-:W-:Y:S02]  /*19fb0*/  @!P5 IADD3 R8, P4, R140, R8, RZ ;  /* 0x000000088c08d210 */ /* 0x001fe40007f9e0ff */
[----:B------:R-:W-:-:S03]  /*19fc0*/  F2FP.SATFINITE.E4M3.F32.PACK_AB_MERGE_C R65, RZ, R64, RZ ;  /* 0x00000040ff41723e */ /* 0x000fc600048070ff */
[----:B------:R-:W-:-:S05]  /*19fd0*/  @!P5 IMAD.X R9, R145, 0x1, R9, P4 ;  /* 0x000000019109d824 */ /* 0x000fca00020e0609 */
[----:B------:R0:W-:Y:S02]  /*19fe0*/  @!P5 STG.E.U8 desc[UR46][R8.64+0x48], R65 ;  /* 0x000048410800d986 */ /* 0x0001e4000c10112e */
[----:B0-----:R-:W0:Y:S01]  /*19ff0*/  @!P1 LDC.64 R8, c[0x0][0x5c0] ;  /* 0x00017000ff089b82 */ /* 0x001e220000000a00 */
[----:B------:R-:W-:Y:S02]  /*1a000*/  ISETP.NE.AND P0, PT, R83, RZ, PT ;  /* 0x000000ff5300720c */ /* 0x000fe40003f05270 */
[----:B------:R-:W-:Y:S02]  /*1a010*/  F2FP.SATFINITE.E4M3.F32.PACK_AB_MERGE_C R61, RZ, R62, RZ ;  /* 0x0000003eff3d723e */ /* 0x000fe400048070ff */
[----:B0-----:R-:W-:-:S05]  /*1a020*/  @!P1 IADD3 R8, P4, R133, R8, RZ ;  /* 0x0000000885089210 */ /* 0x001fca0007f9e0ff */
[----:B------:R-:W-:Y:S01]  /*1a030*/  @!P1 IMAD.X R9, R136, 0x1, R9, P4 ;  /* 0x0000000188099824 */ /* 0x000fe200020e0609 */
[----:B------:R-:W-:-:S04]  /*1a040*/  ISETP.LT.OR P4, PT, R38, 0x51, !P0 ;  /* 0x000000512600780c */ /* 0x000fc80004781670 */
[----:B------:R0:W-:Y:S09]  /*1a050*/  @!P1 STG.E.U8 desc[UR46][R8.64+0x49], R61 ;  /* 0x0000493d08009986 */ /* 0x0001f2000c10112e */
[----:B0-----:R-:W0:Y:S02]  /*1a060*/  @!P4 LDC.64 R8, c[0x0][0x5c0] ;  /* 0x00017000ff08cb82 */ /* 0x001e240000000a00 */
[----:B0-----:R-:W-:-:S05]  /*1a070*/  @!P4 IADD3 R8, P6, R24, R8, RZ ;  /* 0x000000081808c210 */ /* 0x001fca0007fde0ff */
[----:B------:R-:W-:-:S05]  /*1a080*/  @!P4 IMAD.X R9, R40, 0x1, R9, P6 ;  /* 0x000000012809c824 */ /* 0x000fca00030e0609 */
[----:B------:R0:W-:Y:S01]  /*1a090*/  @!P4 STG.E.U8 desc[UR46][R8.64+0x50], R63 ;  /* 0x0000503f0800c986 */ /* 0x0001e2000c10112e */
[----:B------:R-:W-:-:S13]  /*1a0a0*/  ISETP.LT.OR P4, PT, R38, 0x52, !P0 ;  /* 0x000000522600780c */ /* 0x000fda0004781670 */
[----:B0-----:R-:W0:Y:S01]  /*1a0b0*/  @!P4 LDC.64 R8, c[0x0][0x5c0] ;  /* 0x00017000ff08cb82 */ /* 0x001e220000000a00 */
[----:B------:R-:W-:Y:S01]  /*1a0c0*/  F2FP.SATFINITE.E4M3.F32.PACK_AB_MERGE_C R65, RZ, R60, RZ ;  /* 0x0000003cff41723e */ /* 0x000fe200048070ff */
[----:B----4-:R-:W-:Y:S01]  /*1a0d0*/  FMUL R60, R226, UR41 ;  /* 0x00000029e23c7c20 */ /* 0x010fe20008400000 */
[C---:B------:R-:W-:Y:S01]  /*1a0e0*/  LOP3.LUT P3, RZ, R229.reuse, 0x80000, RZ, 0xc0, !PT ;  /* 0x00080000e5ff7812 */ /* 0x040fe2000786c0ff */
[----:B------:R-:W4:Y:S01]  /*1a0f0*/  LDL.LU R226, [R1+0x13c] ;  /* 0x00013c0001e27983 */ /* 0x000f220000300800 */
[----:B------:R-:W-:Y:S02]  /*1a100*/  LOP3.LUT P2, RZ, R229, 0x10000, RZ, 0xc0, !PT ;  /* 0x00010000e5ff7812 */ /* 0x000fe4000784c0ff */
[----:B------:R-:W-:Y:S01]  /*1a110*/  F2FP.SATFINITE.E4M3.F32.PACK_AB_MERGE_C R67, RZ, R60, RZ ;  /* 0x0000003cff43723e */ /* 0x000fe200048070ff */
[----:B---3--:R-:W-:Y:S01]  /*1a120*/  FMUL R60, R225, UR41 ;  /* 0x00000029e13c7c20 */ /* 0x008fe20008400000 */
[----:B------:R-:W3:Y:S04]  /*1a130*/  LDL.LU R221, [R1+0x140] ;  /* 0x0001400001dd7983 */ /* 0x000ee80000300800 */
[----:B------:R-:W-:Y:S01]  /*1a140*/  F2FP.SATFINITE.E4M3.F32.PACK_AB_MERGE_C R63, RZ, R60, RZ ;  /* 0x0000003cff3f723e */ /* 0x000fe200048070ff */
[----:B------:R-:W3:Y:S01]  /*1a150*/  LDL.LU R225, [R1+0x144] ;  /* 0x0001440001e17983 */ /* 0x000ee20000300800 */
[----:B0-----:R-:W-:-:S05]  /*1a160*/  @!P4 IADD3 R8, P6, R24, R8, RZ ;  /* 0x000000081808c210 */ /* 0x001fca0007fde0ff */
[----:B------:R-:W-:-:S05]  /*1a170*/  @!P4 IMAD.X R9, R40, 0x1, R9, P6 ;  /* 0x000000012809c824 */ /* 0x000fca00030e0609 */
[----:B------:R0:W-:Y:S04]  /*1a180*/  @!P4 STG.E.U8 desc[UR46][R8.64+0x51], R65 ;  /* 0x000051410800c986 */ /* 0x0001e8000c10112e */
[----:B------:R-:W-:Y:S04]  /*1a190*/  @!P3 STG.E.U8 desc[UR46][R58.64+0x50], R67 ;  /* 0x000050433a00b986 */ /* 0x000fe8000c10112e */
[----:B------:R1:W-:Y:S01]  /*1a1a0*/  @!P2 STG.E.U8 desc[UR46][R56.64+0x51], R63 ;  /* 0x0000513f3800a986 */ /* 0x0003e2000c10112e */
[----:B0-----:R-:W-:-:S03]  /*1a1b0*/  FMUL R8, R222, UR41 ;  /* 0x00000029de087c20 */ /* 0x001fc60008400000 */
[----:B------:R-:W3:Y:S01]  /*1a1c0*/  LDL.LU R222, [R1+0x148] ;  /* 0x0001480001de7983 */ /* 0x000ee20000300800 */
[----:B-1----:R-:W-:-:S05]  /*1a1d0*/  FMUL R56, R223, UR41 ;  /* 0x00000029df387c20 */ /* 0x002fca0008400000 */
[----:B------:R-:W-:Y:S01]  /*1a1e0*/  F2FP.SATFINITE.E4M3.F32.PACK_AB_MERGE_C R57, RZ, R56, RZ ;  /* 0x00000038ff39723e */ /* 0x000fe200048070ff */
[----:B--2---:R-:W-:Y:S02]  /*1a1f0*/  FMUL R56, R224, UR41 ;  /* 0x00000029e0387c20 */ /* 0x004fe40008400000 */
[----:B------:R-:W2:Y:S01]  /*1a200*/  LDL.LU R224, [R1+0x14c] ;  /* 0x00014c0001e07983 */ /* 0x000ea20000300800 */
[----:B------:R-:W-:Y:S02]  /*1a210*/  ISETP.LT.OR P4, PT, R38, 0x59, !P0 ;  /* 0x000000592600780c */ /* 0x000fe40004781670 */
[----:B------:R-:W-:Y:S01]  /*1a220*/  F2FP.SATFINITE.E4M3.F32.PACK_AB_MERGE_C R65, RZ, R8, RZ ;  /* 0x00000008ff41723e */ /* 0x000fe200048070ff */
[----:B------:R-:W2:Y:S10]  /*1a230*/  LDL.LU R223, [R1+0x150] ;  /* 0x0001500001df7983 */ /* 0x000eb40000300800 */
[----:B------:R-:W0:Y:S02]  /*1a240*/  @!P4 LDC.64 R60, c[0x0][0x5c0] ;  /* 0x00017000ff3ccb82 */ /* 0x000e240000000a00 */
[----:B0-----:R-:W-:-:S05]  /*1a250*/  @!P4 IADD3 R60, P6, R24, R60, RZ ;  /* 0x0000003c183cc210 */ /* 0x001fca0007fde0ff */
[----:B------:R-:W-:-:S05]  /*1a260*/  @!P4 IMAD.X R61, R40, 0x1, R61, P6 ;  /* 0x00000001283dc824 */ /* 0x000fca00030e063d */
[----:B------:R0:W-:Y:S01]  /*1a270*/  @!P4 STG.E.U8 desc[UR46][R60.64+0x58], R65 ;  /* 0x000058413c00c986 */ /* 0x0001e2000c10112e */
[----:B------:R-:W-:-:S13]  /*1a280*/  ISETP.LT.OR P4, PT, R38, 0x5a, !P0 ;  /* 0x0000005a2600780c */ /* 0x000fda0004781670 */
[----:B------:R-:W1:Y:S01]  /*1a290*/  @!P4 LDC.64 R8, c[0x0][0x5c0] ;  /* 0x00017000ff08cb82 */ /* 0x000e620000000a00 */
[----:B------:R-:W-:Y:S02]  /*1a2a0*/  F2FP.SATFINITE.E4M3.F32.PACK_AB_MERGE_C R59, RZ, R56, RZ ;  /* 0x00000038ff3b723e */ /* 0x000fe400048070ff */
[C---:B------:R-:W-:Y:S02]  /*1a2b0*/  LOP3.LUT P5, RZ, R229.reuse, 0x40000, RZ, 0xc0, !PT ;  /* 0x00040000e5ff7812 */ /* 0x040fe400078ac0ff */
[----:B------:R-:W-:Y:S02]  /*1a2c0*/  LOP3.LUT P1, RZ, R229, 0x8000, RZ, 0xc0, !PT ;  /* 0x00008000e5ff7812 */ /* 0x000fe4000782c0ff */
[----:B-1----:R-:W-:-:S05]  /*1a2d0*/  @!P4 IADD3 R8, P6, R24, R8, RZ ;  /* 0x000000081808c210 */ /* 0x002fca0007fde0ff */
[----:B------:R-:W-:-:S05]  /*1a2e0*/  @!P4 IMAD.X R9, R40, 0x1, R9, P6 ;  /* 0x000000012809c824 */ /* 0x000fca00030e0609 */
[----:B------:R-:W-:Y:S04]  /*1a2f0*/  @!P4 STG.E.U8 desc[UR46][R8.64+0x59], R57 ;  /* 0x000059390800c986 */ /* 0x000fe8000c10112e */
[----:B------:R-:W-:Y:S01]  /*1a300*/  @!P5 STG.E.U8 desc[UR46][R54.64+0x58], R59 ;  /* 0x0000583b3600d986 */ /* 0x000fe2000c10112e */
[----:B----4-:R-:W-:-:S03]  /*1a310*/  FMUL R56, R226, UR41 ;  /* 0x00000029e2387c20 */ /* 0x010fc60008400000 */
[----:B------:R-:W4:Y:S02]  /*1a320*/  LDL.LU R226, [R1+0x154] ;  /* 0x0001540001e27983 */ /* 0x000f240000300800 */
[----:B0-----:R-:W-:Y:S01]  /*1a330*/  F2FP.SATFINITE.E4M3.F32.PACK_AB_MERGE_C R61, RZ, R56, RZ ;  /* 0x00000038ff3d723e */ /* 0x001fe200048070ff */
[----:B---3--:R-:W-:-:S05]  /*1a340*/  FMUL R56, R221, UR41 ;  /* 0x00000029dd387c20 */ /* 0x008fca0008400000 */
[----:B------:R-:W-:Y:S01]  /*1a350*/  F2FP.SATFINITE.E4M3.F32.PACK_AB_MERGE_C R63, RZ, R56, RZ ;  /* 0x00000038ff3f723e */ /* 0x000fe200048070ff */
[----:B------:R-:W-:Y:S02]  /*1a360*/  FMUL R56, R225, UR41 ;  /* 0x00000029e1387c20 */ /* 0x000fe40008400000 */
[----:B------:R-:W3:Y:S04]  /*1a370*/  LDL.LU R225, [R1+0x158] ;  /* 0x0001580001e17983 */ /* 0x000ee80000300800 */
[----:B------:R2:W-:Y:S04]  /*1a380*/  @!P1 STG.E.U8 desc[UR46][R52.64+0x59], R61 ;  /* 0x0000593d34009986 */ /* 0x0005e8000c10112e */
[----:B------:R-:W3:Y:S01]  /*1a390*/  LDL.LU R220, [R1+0x15c] ;  /* 0x00015c0001dc7983 */ /* 0x000ee20000300800 */
[----:B--2---:R-:W-:-:S03]  /*1a3a0*/  FMUL R52, R224, UR41 ;  /* 0x00000029e0347c20 */ /* 0x004fc60008400000 */
[----:B------:R-:W2:Y:S01]  /*1a3b0*/  LDL.LU R224, [R1+0x160] ;  /* 0x0001600001e07983 */ /* 0x000ea20000300800 */
[C---:B------:R-:W-:Y:S02]  /*1a3c0*/  LOP3.LUT P2, RZ, R228.reuse, 0x1000, RZ, 0xc0, !PT ;  /* 0x00001000e4ff7812 */ /* 0x040fe4000784c0ff */
[----:B------:R-:W-:Y:S01]  /*1a3d0*/  LOP3.LUT P3, RZ, R228, 0x400, RZ, 0xc0, !PT ;  /* 0x00000400e4ff7812 */ /* 0x000fe2000786c0ff */
[----:B------:R-:W-:Y:S01]  /*1a3e0*/  FMUL R54, R222, UR41 ;  /* 0x00000029de367c20 */ /* 0x000fe20008400000 */
[----:B------:R-:W-:Y:S01]  /*1a3f0*/  LOP3.LUT P4, RZ, R229, 0x2000, RZ, 0xc0, !PT ;  /* 0x00002000e5ff7812 */ /* 0x000fe2000788c0ff */
[----:B------:R-:W2:Y:S03]  /*1a400*/  LDL.LU R221, [R1+0x164] ;  /* 0x0001640001dd7983 */ /* 0x000ea60000300800 */
[----:B------:R-:W-:-:S05]  /*1a410*/  F2FP.SATFINITE.E4M3.F32.PACK_AB_MERGE_C R53, RZ, R54, RZ ;  /* 0x00000036ff35723e */ /* 0x000fca00048070ff */
[----:B------:R-:W0:Y:S08]  /*1a420*/  @!P2 LDC.64 R8, c[0x0][0x5c0] ;  /* 0x00017000ff08ab82 */ /* 0x000e300000000a00 */
[----:B------:R-:W1:Y:S01]  /*1a430*/  @!P3 LDC.64 R54, c[0x0][0x5c0] ;  /* 0x00017000ff36bb82 */ /* 0x000e620000000a00 */
[----:B------:R-:W-:Y:S01]  /*1a440*/  LOP3.LUT P6, RZ, R229, 0x1000, RZ, 0xc0, !PT ;  /* 0x00001000e5ff7812 */ /* 0x000fe200078cc0ff */
[----:B------:R1:W-:Y:S01]  /*1a450*/  @!P4 STG.E.U8 desc[UR46][R50.64+0x50], R63 ;  /* 0x0000503f3200c986 */ /* 0x0003e2000c10112e */
[----:B------:R-:W-:-:S02]  /*1a460*/  F2FP.SATFINITE.E4M3.F32.PACK_AB_MERGE_C R57, RZ, R56, RZ ;  /* 0x00000038ff39723e */ /* 0x000fc400048070ff */
[----:B0-----:R-:W-:-:S09]  /*1a470*/  @!P2 IADD3 R8, P4, R149, R8, RZ ;  /* 0x000000089508a210 */ /* 0x001fd20007f9e0ff */
[----:B------:R0:W-:Y:S01]  /*1a480*/  @!P6 STG.E.U8 desc[UR46][R48.64+0x51], R57 ;  /* 0x000051393000e986 */ /* 0x0001e2000c10112e */
[----:B------:R-:W-:Y:S01]  /*1a490*/  @!P2 IMAD.X R9, R135, 0x1, R9, P4 ;  /* 0x000000018709a824 */ /* 0x000fe200020e0609 */
[----:B-1----:R-:W-:Y:S01]  /*1a4a0*/  @!P3 IADD3 R50, P4, R119, R54, RZ ;  /* 0x000000367732b210 */ /* 0x002fe20007f9e0ff */
[----:B0-----:R-:W-:-:S04]  /*1a4b0*/  FMUL R48, R223, UR41 ;  /* 0x00000029df307c20 */ /* 0x001fc80008400000 */
[----:B------:R-:W-:Y:S01]  /*1a4c0*/  @!P3 IMAD.X R51, R118, 0x1, R55, P4 ;  /* 0x000000017633b824 */ /* 0x000fe200020e0637 */
[----:B------:R-:W-:Y:S02]  /*1a4d0*/  F2FP.SATFINITE.E4M3.F32.PACK_AB_MERGE_C R55, RZ, R48, RZ ;  /* 0x00000030ff37723e */ /* 0x000fe400048070ff */
[C---:B------:R-:W-:Y:S02]  /*1a4e0*/  LOP3.LUT P0, RZ, R229.reuse, 0x800, RZ, 0xc0, !PT ;  /* 0x00000800e5ff7812 */ /* 0x040fe4000780c0ff */
[----:B------:R-:W-:Y:S01]  /*1a4f0*/  LOP3.LUT P5, RZ, R229, 0x100, RZ, 0xc0, !PT ;  /* 0x00000100e5ff7812 */ /* 0x000fe200078ac0ff */
[----:B------:R0:W-:Y:S01]  /*1a500*/  @!P2 STG.E.U8 desc[UR46][R8.64+0x50], R53 ;  /* 0x000050350800a986 */ /* 0x0001e2000c10112e */
[----:B------:R-:W-:-:S05]  /*1a510*/  F2FP.SATFINITE.E4M3.F32.PACK_AB_MERGE_C R49, RZ, R52, RZ ;  /* 0x00000034ff31723e */ /* 0x000fca00048070ff */
[----:B------:R-:W-:Y:S04]  /*1a520*/  @!P3 STG.E.U8 desc[UR46][R50.64+0x51], R49 ;  /* 0x000051313200b986 */ /* 0x000fe8000c10112e */
[----:B------:R-:W-:Y:S01]  /*1a530*/  @!P0 STG.E.U8 desc[UR46][R46.64+0x58], R55 ;  /* 0x000058372e008986 */ /* 0x000fe2000c10112e */
[----:B----4-:R-:W-:-:S03]  /*1a540*/  FMUL R48, R226, UR41 ;  /* 0x00000029e2307c20 */ /* 0x010fc60008400000 */
[----:B------:R-:W4:Y:S04]  /*1a550*/  LDL.LU R226, [R1+0x168] ;  /* 0x0001680001e27983 */ /* 0x000f280000300800 */
[----:B------:R-:W4:Y:S04]  /*1a560*/  LDL.LU R222, [R1+0x16c] ;  /* 0x00016c0001de7983 */ /* 0x000f280000300800 */
[----:B------:R-:W4:Y:S01]  /*1a570*/  LDL.LU R223, [R1+0x170] ;  /* 0x0001700001df7983 */ /* 0x000f220000300800 */
[----:B0-----:R-:W-:Y:S01]  /*1a580*/  F2FP.SATFINITE.E4M3.F32.PACK_AB_MERGE_C R53, RZ, R48, RZ ;  /* 0x00000030ff35723e */ /* 0x001fe200048070ff */
[----:B---3--:R-:W-:-:S02]  /*1a590*/  FMUL R48, R225, UR41 ;  /* 0x00000029e1307c20 */ /* 0x008fc40008400000 */
[----:B------:R-:W3:Y:S04]  /*1a5a0*/  LDL.LU R225, [R1+0x174] ;  /* 0x0001740001e17983 */ /* 0x000ee80000300800 */
[----:B------:R2:W-:Y:S02]  /*1a5b0*/  @!P5 STG.E.U8 desc[UR46][R44.64+0x59], R53 ;  /* 0x000059352c00d986 */ /* 0x0005e4000c10112e */
[----:B--2---:R-:W-:Y:S02]  /*1a5c0*/  FMUL R44, R224, UR41 ;  /* 0x00000029e02c7c20 */ /* 0x004fe40008400000 */
[----:B------:R-:W2:Y:S01]  /*1a5d0*/  LDL.LU R224, [R1+0x178] ;  /* 0x0001780001e07983 */ /* 0x000ea20000300800 */
[----:B------:R-:W-:Y:S02]  /*1a5e0*/  LOP3.LUT P1, RZ, R228, 0x100, RZ, 0xc0, !PT ;  /* 0x00000100e4ff7812 */ /* 0x000fe4000782c0ff */
[----:B------:R-:W-:-:S04]  /*1a5f0*/  LOP3.LUT P2, RZ, R229, 0x80, RZ, 0xc0, !PT ;  /* 0x00000080e5ff7812 */ /* 0x000fc8000784c0ff */
[----:B------:R-:W-:Y:S02]  /*1a600*/  P2R R56, PR, RZ, 0x4 ;  /* 0x00000004ff387803 */ /* 0x000fe40000000000 */
[----:B------:R-:W-:-:S05]  /*1a610*/  LOP3.LUT P2, RZ, R228, 0x80, RZ, 0xc0, !PT ;  /* 0x00000080e4ff7812 */ /* 0x000fca000784c0ff */
[----:B------:R-:W0:Y:S08]  /*1a620*/  @!P1 LDC.64 R8, c[0x0][0x5c0] ;  /* 0x00017000ff089b82 */ /* 0x000e300000000a00 */
[----:B------:R-:W1:Y:S01]  /*1a630*/  @!P2 LDC.64 R50, c[0x0][0x5c0] ;  /* 0x00017000ff32ab82 */ /* 0x000e620000000a00 */
[C---:B------:R-:W-:Y:S02]  /*1a640*/  LOP3.LUT P6, RZ, R228.reuse, 0x40, RZ, 0xc0, !PT ;  /* 0x00000040e4ff7812 */ /* 0x040fe400078cc0ff */
[----:B------:R-:W-:-:S02]  /*1a650*/  LOP3.LUT P3, RZ, R228, 0x10, RZ, 0xc0, !PT ;  /* 0x00000010e4ff7812 */ /* 0x000fc4000786c0ff */
[----:B------:R-:W-:Y:S01]  /*1a660*/  F2FP.SATFINITE.E4M3.F32.PACK_AB_MERGE_C R49, RZ, R48, RZ ;  /* 0x00000030ff31723e */ /* 0x000fe200048070ff */
[----:B------:R-:W-:Y:S01]  /*1a670*/  FMUL R48, R220, UR41 ;  /* 0x00000029dc307c20 */ /* 0x000fe20008400000 */
[----:B0-----:R-:W-:-:S05]  /*1a680*/  @!P1 IADD3 R8, P4, R117, R8, RZ ;  /* 0x0000000875089210 */ /* 0x001fca0007f9e0ff */
[----:B------:R-:W-:Y:S01]  /*1a690*/  @!P1 IMAD.X R9, R116, 0x1, R9, P4 ;  /* 0x0000000174099824 */ /* 0x000fe200020e0609 */
[----:B-1----:R-:W-:-:S04]  /*1a6a0*/  @!P2 IADD3 R46, P4, R115, R50, RZ ;  /* 0x00000032732ea210 */ /* 0x002fc80007f9e0ff */
[----:B------:R0:W-:Y:S01]  /*1a6b0*/  @!P1 STG.E.U8 desc[UR46][R8.64+0x58], R49 ;  /* 0x0000583108009986 */ /* 0x0001e2000c10112e */
[----:B------:R-:W-:Y:S01]  /*1a6c0*/  F2FP.SATFINITE.E4M3.F32.PACK_AB_MERGE_C R45, RZ, R48, RZ ;  /* 0x00000030ff2d723e */ /* 0x000fe200048070ff */
[----:B------:R-:W-:Y:S01]  /*1a6d0*/  @!P2 IMAD.X R47, R114, 0x1, R51, P4 ;  /* 0x00000001722fa824 */ /* 0x000fe200020e0633 */
[----:B0-----:R-:W0:Y:S04]  /*1a6e0*/  @!P6 LDC.64 R8, c[0x0][0x5c0] ;  /* 0x00017000ff08eb82 */ /* 0x001e280000000a00 */
[----:B------:R1:W-:Y:S01]  /*1a6f0*/  @!P2 STG.E.U8 desc[UR46][R46.64+0x59], R45 ;  /* 0x0000592d2e00a986 */ /* 0x0003e2000c10112e */
[----:B------:R-:W-:Y:S02]  /*1a700*/  ISETP.NE.AND P2, PT, R56, RZ, PT ;  /* 0x000000ff3800720c */ /* 0x000fe40003f45270 */
[----:B------:R-:W-:-:S02]  /*1a710*/  LOP3.LUT P4, RZ, R229, 0x40, RZ, 0xc0, !PT ;  /* 0x00000040e5ff7812 */ /* 0x000fc4000788c0ff */
[----:B------:R-:W-:Y:S01]  /*1a720*/  F2FP.SATFINITE.E4M3.F32.PACK_AB_MERGE_C R51, RZ, R44, RZ ;  /* 0x0000002cff33723e */ /* 0x000fe200048070ff */
[----:B-1----:R-:W1:Y:S01]  /*1a730*/  @!P3 LDC.64 R46, c[0x0][0x5c0] ;  /* 0x00017000ff2ebb82 */ /* 0x002e620000000a00 */
[----:B------:R-:W-:-:S07]  /*1a740*/  FMUL R44, R221, UR41 ;  /* 0x00000029dd2c7c20 */ /* 0x000fce0008400000 */
[----:B------:R1:W-:Y:S01]  /*1a750*/  @!P2 STG.E.U8 desc[UR46][R42.64+0x50], R51 ;  /* 0x000050332a00a986 */ /* 0x0003e2000c10112e */
[----:B------:R-:W-:-:S05]  /*1a760*/  F2FP.SATFINITE.E4M3.F32.PACK_AB_MERGE_C R49, RZ, R44, RZ ;  /* 0x0000002cff31723e */ /* 0x000fca00048070ff */
[----:B------:R4:W-:Y:S01]  /*1a770*/  @!P4 STG.E.U8 desc[UR46][R36.64+0x51], R49 ;  /* 0x000051312400c986 */ /* 0x0009e2000c10112e */
[----:B0-----:R-:W-:-:S05]  /*1a780*/  @!P6 IADD3 R8, P4, R111, R8, RZ ;  /* 0x000000086f08e210 */ /* 0x001fca0007f9e0ff */
[----:B------:R-:W-:Y:S01]  /*1a790*/  @!P6 IMAD.X R9, R110, 0x1, R9, P4 ;  /* 0x000000016e09e824 */ /* 0x000fe200020e0609 */
[----:B-1----:R-:W-:-:S05]  /*1a7a0*/  @!P3 IADD3 R42, P4, R109, R46, RZ ;  /* 0x0000002e6d2ab210 */ /* 0x002fca0007f9e0ff */
[----:B------:R-:W-:Y:S02]  /*1a7b0*/  @!P3 IMAD.X R43, R108, 0x1, R47, P4 ;  /* 0x000000016c2bb824 */ /* 0x000fe400020e062f */
[----:B----4-:R-:W-:Y:S02]  /*1a7c0*/  FMUL R44, R226, UR41 ;  /* 0x00000029e22c7c20 */ /* 0x010fe40008400000 */
[----:B------:R-:W4:Y:S01]  /*1a7d0*/  LDL.LU R226, [R1+0x17c] ;  /* 0x00017c0001e27983 */ /* 0x000f220000300800 */
[----:B------:R-:W-:Y:S02]  /*1a7e0*/  FMUL R36, R223, UR41 ;  /* 0x00000029df247c20 */ /* 0x000fe40008400000 */
[----:B------:R-:W-:Y:S01]  /*1a7f0*/  F2FP.SATFINITE.E4M3.F32.PACK_AB_MERGE_C R45, RZ, R44, RZ ;  /* 0x0000002cff2d723e */ /* 0x000fe200048070ff */
[----:B------:R-:W-:Y:S02]  /*1a800*/  FMUL R44, R222, UR41 ;  /* 0x00000029de2c7c20 */ /* 0x000fe40008400000 */
[----:B------:R-:W4:Y:S01]  /*1a810*/  LDL.LU R222, [R1+0x180] ;  /* 0x0001800001de7983 */ /* 0x000f220000300800 */
[----:B------:R-:W-:Y:S01]  /*1a820*/  F2FP.SATFINITE.E4M3.F32.PACK_AB_MERGE_C R47, RZ, R36, RZ ;  /* 0x00000024ff2f723e */ /* 0x000fe200048070ff */
[----:B---3--:R-:W-:-:S02]  /*1a830*/  FMUL R36, R225, UR41 ;  /* 0x00000029e1247c20 */ /* 0x008fc40008400000 */
[----:B------:R-:W3:Y:S04]  /*1a840*/  LDL.LU R225, [R1+0x184] ;  /* 0x0001840001e17983 */ /* 0x000ee80000300800 */
[----:B------:R0:W-:Y:S02]  /*1a850*/  @!P6 STG.E.U8 desc[UR46][R8.64+0x50], R45 ;  /* 0x0000502d0800e986 */ /* 0x0001e4000c10112e */
[----:B0-----:R-:W-:Y:S01]  /*1a860*/  F2FP.SATFINITE.E4M3.F32.PACK_AB_MERGE_C R45, RZ, R36, RZ ;  /* 0x00000024ff2d723e */ /* 0x001fe200048070ff */
[----:B--2---:R-:W-:Y:S02]  /*1a870*/  FMUL R36, R224, UR41 ;  /* 0x00000029e0247c20 */ /* 0x004fe40008400000 */
[----:B------:R-:W2:Y:S01]  /*1a880*/  LDL.LU R224, [R1+0x188] ;  /* 0x0001880001e07983 */ /* 0x000ea20000300800 */
[----:B------:R-:W-:-:S02]  /*1a890*/  LOP3.LUT P1, RZ, R228, 0x8, RZ, 0xc0, !PT ;  /* 0x00000008e4ff7812 */ /* 0x000fc4000782c0ff */
[----:B------:R-:W-:Y:S01]  /*1a8a0*/  LOP3.LUT P2, RZ, R0, 0x8000, RZ, 0xc0, !PT ;  /* 0x0000800000ff7812 */ /* 0x000fe2000784c0ff */
[----:B------:R-:W2:Y:S01]  /*1a8b0*/  LDL.LU R223, [R1+0x18c] ;  /* 0x00018c0001df7983 */ /* 0x000ea20000300800 */
[----:B------:R-:W-:-:S09]  /*1a8c0*/  F2FP.SATFINITE.E4M3.F32.PACK_AB_MERGE_C R37, RZ, R44, RZ ;  /* 0x0000002cff25723e */ /* 0x000fd200048070ff */
[----:B------:R-:W0:Y:S01]  /*1a8d0*/  @!P1 LDC.64 R8, c[0x0][0x5c0] ;  /* 0x00017000ff089b82 */ /* 0x000e220000000a00 */
[----:B------:R1:W-:Y:S01]  /*1a8e0*/  @!P3 STG.E.U8 desc[UR46][R42.64+0x51], R37 ;  /* 0x000051252a00b986 */ /* 0x0003e2000c10112e */
[----:B------:R-:W-:-:S06]  /*1a8f0*/  LOP3.LUT P0, RZ, R229, 0x20, RZ, 0xc0, !PT ;  /* 0x00000020e5ff7812 */ /* 0x000fcc000780c0ff */
[----:B-1----:R-:W1:Y:S01]  /*1a900*/  @!P2 LDC.64 R42, c[0x0][0x5c0] ;  /* 0x00017000ff2aab82 */ /* 0x002e620000000a00 */
[----:B------:R-:W-:-:S06]  /*1a910*/  LOP3.LUT P5, RZ, R229, 0x8, RZ, 0xc0, !PT ;  /* 0x00000008e5ff7812 */ /* 0x000fcc00078ac0ff */
[----:B------:R1:W-:Y:S01]  /*1a920*/  @!P0 STG.E.U8 desc[UR46][R34.64+0x58], R47 ;  /* 0x0000582f22008986 */ /* 0x0003e2000c10112e */
[----:B------:R-:W-:Y:S02]  /*1a930*/  F2FP.SATFINITE.E4M3.F32.PACK_AB_MERGE_C R37, RZ, R36, RZ ;  /* 0x00000024ff25723e */ /* 0x000fe400048070ff */
[----:B0-----:R-:W-:-:S05]  /*1a940*/  @!P1 IADD3 R8, P4, R105, R8, RZ ;  /* 0x0000000869089210 */ /* 0x001fca0007f9e0ff */
[----:B------:R-:W-:Y:S01]  /*1a950*/  @!P1 IMAD.X R9, R104, 0x1, R9, P4 ;  /* 0x0000000168099824 */ /* 0x000fe200020e0609 */
[----:B-1----:R-:W-:Y:S01]  /*1a960*/  @!P2 IADD3 R34, P4, R99, R42, RZ ;  /* 0x0000002a6322a210 */ /* 0x002fe20007f9e0ff */
[----:B------:R-:W-:Y:S04]  /*1a970*/  @!P5 STG.E.U8 desc[UR46][R32.64+0x59], R45 ;  /* 0x0000592d2000d986 */ /* 0x000fe8000c10112e */
[----:B------:R-:W-:Y:S01]  /*1a980*/  @!P2 IMAD.X R35, R98, 0x1, R43, P4 ;  /* 0x000000016223a824 */ /* 0x000fe200020e062b */
[----:B------:R-:W-:Y:S01]  /*1a990*/  @!P1 STG.E.U8 desc[UR46][R8.64+0x58], R37 ;  /* 0x0000582508009986 */ /* 0x000fe2000c10112e */
[----:B----4-:R-:W-:-:S03]  /*1a9a0*/  FMUL R36, R226, UR41 ;  /* 0x00000029e2247c20 */ /* 0x010fc60008400000 */
[----:B------:R-:W4:Y:S02]  /*1a9b0*/  LDL.LU R226, [R1+0x190] ;  /* 0x0001900001e27983 */ /* 0x000f240000300800 */
[----:B------:R-:W-:Y:S02]  /*1a9c0*/  F2FP.SATFINITE.E4M3.F32.PACK_AB_MERGE_C R43, RZ, R36, RZ ;  /* 0x00000024ff2b723e */ /* 0x000fe400048070ff */
[----:B------:R-:W4:Y:S04]  /*1a9d0*/  LDL.LU R221, [R1+0x194] ;  /* 0x0001940001dd7983 */ /* 0x000f280000300800 */
[----:B------:R3:W-:Y:S02]  /*1a9e0*/  @!P2 STG.E.U8 desc[UR46][R34.64+0x59], R43 ;  /* 0x0000592b2200a986 */ /* 0x0007e4000c10112e */
[----:B---3--:R-:W-:-:S02]  /*1a9f0*/  FMUL R34, R225, UR41 ;  /* 0x00000029e1227c20 */ /* 0x008fc40008400000 */
[----:B------:R-:W3:Y:S03]  /*1aa00*/  LDL.LU R225, [R1+0x198] ;  /* 0x0001980001e17983 */ /* 0x000ee60000300800 */
[----:B------:R-:W-:Y:S01]  /*1aa10*/  F2FP.SATFINITE.E4M3.F32.PACK_AB_MERGE_C R35, RZ, R34, RZ ;  /* 0x00000022ff23723e */ /* 0x000fe200048070ff */
[----:B--2---:R-:W-:Y:S02]  /*1aa20*/  FMUL R34, R224, UR41 ;  /* 0x00000029e0227c20 */ /* 0x004fe40008400000 */
[----:B------:R-:W2:Y:S01]  /*1aa30*/  LDL.LU R224, [R1+0x19c] ;  /* 0x00019c0001e07983 */ /* 0x000ea20000300800 */
[----:B------:R-:W-:-:S04]  /*1aa40*/  ISETP.GE.AND P4, PT, R39, 0x1, PT ;  /* 0x000000012700780c */ /* 0x000fc80003f86270 */
[----:B------:R-:W-:-:S13]  /*1aa50*/  ISETP.LT.OR P2, PT, R38, 0x61, !P4 ;  /* 0x000000612600780c */ /* 0x000fda0006741670 */
[----:B------:R-:W0:Y:S01]  /*1aa60*/  @!P2 LDC.64 R32, c[0x0][0x5c0] ;  /* 0x00017000ff20ab82 */ /* 0x000e220000000a00 */
[----:B------:R-:W-:Y:S02]  /*1aa70*/  FMUL R8, R222, UR41 ;  /* 0x00000029de087c20 */ /* 0x000fe40008400000 */
[----:B------:R-:W2:Y:S03]  /*1aa80*/  LDL.LU R222, [R1+0x1a0] ;  /* 0x0001a00001de7983 */ /* 0x000ea60000300800 */
[----:B------:R-:W-:Y:S02]  /*1aa90*/  F2FP.SATFINITE.E4M3.F32.PACK_AB_MERGE_C R37, RZ, R8, RZ ;  /* 0x00000008ff25723e */ /* 0x000fe400048070ff */
[----:B0-----:R-:W-:-:S05]  /*1aaa0*/  @!P2 IADD3 R32, P4, R24, R32, RZ ;  /* 0x000000201820a210 */ /* 0x001fca0007f9e0ff */
[----:B------:R-:W-:Y:S01]  /*1aab0*/  @!P2 IMAD.X R33, R40, 0x1, R33, P4 ;  /* 0x000000012821a824 */ /* 0x000fe200020e0621 */
[----:B------:R-:W-:-:S04]  /*1aac0*/  ISETP.GE.AND P4, PT, R39, 0x1, PT ;  /* 0x000000012700780c */ /* 0x000fc80003f86270 */
[----:B------:R0:W-:Y:S01]  /*1aad0*/  @!P2 STG.E.U8 desc[UR46][R32.64+0x60], R37 ;  /* 0x000060252000a986 */ /* 0x0001e2000c10112e */
[----:B------:R-:W-:-:S13]  /*1aae0*/  ISETP.LT.OR P2, PT, R38, 0x62, !P4 ;  /* 0x000000622600780c */ /* 0x000fda0006741670 */
[----:B------:R-:W1:Y:S01]  /*1aaf0*/  @!P2 LDC.64 R8, c[0x0][0x5c0] ;  /* 0x00017000ff08ab82 */ /* 0x000e620000000a00 */
[C---:B------:R-:W-:Y:S02]  /*1ab00*/  LOP3.LUT P6, RZ, R229.reuse, 0x10, RZ, 0xc0, !PT ;  /* 0x00000010e5ff7812 */ /* 0x040fe400078cc0ff */
[----:B------:R-:W-:Y:S01]  /*1ab10*/  LOP3.LUT P1, RZ, R229, 0x2, RZ, 0xc0, !PT ;  /* 0x00000002e5ff7812 */ /* 0x000fe2000782c0ff */
[----:B0-----:R-:W-:Y:S02]  /*1ab20*/  FMUL R32, R223, UR41 ;  /* 0x00000029df207c20 */ /* 0x001fe40008400000 */
[----:B------:R-:W2:Y:S01]  /*1ab30*/  LDL.LU R223, [R1+0x1a4] ;  /* 0x0001a40001df7983 */ /* 0x000ea20000300800 */
[----:B------:R-:W-:Y:S02]  /*1ab40*/  F2FP.SATFINITE.E4M3.F32.PACK_AB_MERGE_C R43, RZ, R34, RZ ;  /* 0x00000022ff2b723e */ /* 0x000fe400048070ff */
[----:B------:R-:W-:Y:S02]  /*1ab50*/  F2FP.SATFINITE.E4M3.F32.PACK_AB_MERGE_C R37, RZ, R32, RZ ;  /* 0x00000020ff25723e */ /* 0x000fe400048070ff */
[----:B-1----:R-:W-:-:S05]  /*1ab60*/  @!P2 IADD3 R8, P4, R24, R8, RZ ;  /* 0x000000081808a210 */ /* 0x002fca0007f9e0ff */
[----:B------:R-:W-:-:S05]  /*1ab70*/  @!P2 IMAD.X R9, R40, 0x1, R9, P4 ;  /* 0x000000012809a824 */ /* 0x000fca00020e0609 */
[----:B------:R4:W-:Y:S04]  /*1ab80*/  @!P2 STG.E.U8 desc[UR46][R8.64+0x61], R35 ;  /* 0x000061230800a986 */ /* 0x0009e8000c10112e */
[----:B------:R-:W-:Y:S04]  /*1ab90*/  @!P6 STG.E.U8 desc[UR46][R30.64+0x60], R43 ;  /* 0x0000602b1e00e986 */ /* 0x000fe8000c10112e */
[----:B------:R0:W-:Y:S01]  /*1aba0*/  @!P1 STG.E.U8 desc[UR46][R28.64+0x61], R37 ;  /* 0x000061251c009986 */ /* 0x0001e2000c10112e */
[----:B----4-:R-:W-:-:S03]  /*1abb0*/  FMUL R8, R226, UR41 ;  /* 0x00000029e2087c20 */ /* 0x010fc60008400000 */
[----:B------:R-:W4:Y:S01]  /*1abc0*/  LDL.LU R226, [R1+0x1a8] ;  /* 0x0001a80001e27983 */ /* 0x000f220000300800 */
[----:B0-----:R-:W-:-:S05]  /*1abd0*/  FMUL R28, R221, UR41 ;  /* 0x00000029dd1c7c20 */ /* 0x001fca0008400000 */
[----:B------:R-:W-:Y:S01]  /*1abe0*/  F2FP.SATFINITE.E4M3.F32.PACK_AB_MERGE_C R29, RZ, R28, RZ ;  /* 0x0000001cff1d723e */ /* 0x000fe200048070ff */
[----:B---3--:R-:W-:Y:S02]  /*1abf0*/  FMUL R28, R225, UR41 ;  /* 0x00000029e11c7c20 */ /* 0x008fe40008400000 */
[----:B------:R-:W3:Y:S04]  /*1ac00*/  LDL.LU R225, [R1+0x1ac] ;  /* 0x0001ac0001e17983 */ /* 0x000ee80000300800 */
[----:B------:R-:W3:Y:S01]  /*1ac10*/  LDL.LU R221, [R1+0x1b0] ;  /* 0x0001b00001dd7983 */ /* 0x000ee20000300800 */
[----:B------:R-:W-:Y:S01]  /*1ac20*/  F2FP.SATFINITE.E4M3.F32.PACK_AB_MERGE_C R31, RZ, R28, RZ ;  /* 0x0000001cff1f723e */ /* 0x000fe200048070ff */
[----:B--2---:R-:W-:Y:S02]  /*1ac30*/  FMUL R28, R224, UR41 ;  /* 0x00000029e01c7c20 */ /* 0x004fe40008400000 */
[----:B------:R-:W2:Y:S01]  /*1ac40*/  LDL.LU R224, [R1+0x1b4] ;  /* 0x0001b40001e07983 */ /* 0x000ea20000300800 */
[----:B------:R-:W-:-:S04]  /*1ac50*/  ISETP.GE.AND P4, PT, R39, 0x1, PT ;  /* 0x000000012700780c */ /* 0x000fc80003f86270 */
[----:B------:R-:W-:-:S13]  /*1ac60*/  ISETP.LT.OR P2, PT, R38, 0x69, !P4 ;  /* 0x000000692600780c */ /* 0x000fda0006741670 */
[----:B------:R-:W0:Y:S01]  /*1ac70*/  @!P2 LDC.64 R32, c[0x0][0x5c0] ;  /* 0x00017000ff20ab82 */ /* 0x000e220000000a00 */
[----:B------:R-:W-:Y:S02]  /*1ac80*/  F2FP.SATFINITE.E4M3.F32.PACK_AB_MERGE_C R35, RZ, R8, RZ ;  /* 0x00000008ff23723e */ /* 0x000fe400048070ff */
[----:B0-----:R-:W-:-:S05]  /*1ac90*/  @!P2 IADD3 R32, P4, R24, R32, RZ ;  /* 0x000000201820a210 */ /* 0x001fca0007f9e0ff */
[----:B------:R-:W-:Y:S01]  /*1aca0*/  @!P2 IMAD.X R33, R40, 0x1, R33, P4 ;  /* 0x000000012821a824 */ /* 0x000fe200020e0621 */
[----:B------:R-:W-:-:S04]  /*1acb0*/  ISETP.GE.AND P4, PT, R39, 0x1, PT ;  /* 0x000000012700780c */ /* 0x000fc80003f86270 */
[----:B------:R0:W-:Y:S01]  /*1acc0*/  @!P2 STG.E.U8 desc[UR46][R32.64+0x68], R35 ;  /* 0x000068232000a986 */ /* 0x0001e2000c10112e */
[----:B------:R-:W-:-:S13]  /*1acd0*/  ISETP.LT.OR P2, PT, R38, 0x6a, !P4 ;  /* 0x0000006a2600780c */ /* 0x000fda0006741670 */
[----:B------:R-:W1:Y:S01]  /*1ace0*/  @!P2 LDC.64 R8, c[0x0][0x5c0] ;  /* 0x00017000ff08ab82 */ /* 0x000e620000000a00 */
[----:B------:R-:W-:Y:S02]  /*1acf0*/  LOP3.LUT P6, RZ, R228, 0x20, RZ, 0xc0, !PT ;  /* 0x00000020e4ff7812 */ /* 0x000fe400078cc0ff */
[----:B0-----:R-:W-:Y:S01]  /*1ad00*/  F2FP.SATFINITE.E4M3.F32.PACK_AB_MERGE_C R33, RZ, R28, RZ ;  /* 0x0000001cff21723e */ /* 0x001fe200048070ff */
[----:B------:R-:W-:Y:S02]  /*1ad10*/  FMUL R28, R222, UR41 ;  /* 0x00000029de1c7c20 */ /* 0x000fe40008400000 */
[----:B------:R-:W2:Y:S01]  /*1ad20*/  LDL.LU R222, [R1+0x1b8] ;  /* 0x0001b80001de7983 */ /* 0x000ea20000300800 */
[----:B-1----:R-:W-:-:S05]  /*1ad30*/  @!P2 IADD3 R8, P4, R24, R8, RZ ;  /* 0x000000081808a210 */ /* 0x002fca0007f9e0ff */
[----:B------:R-:W-:-:S05]  /*1ad40*/  @!P2 IMAD.X R9, R40, 0x1, R9, P4 ;  /* 0x000000012809a824 */ /* 0x000fca00020e0609 */
[----:B------:R0:W-:Y:S01]  /*1ad50*/  @!P2 STG.E.U8 desc[UR46][R8.64+0x69], R29 ;  /* 0x0000691d0800a986 */ /* 0x0001e2000c10112e */
[C---:B------:R-:W-:Y:S02]  /*1ad60*/  LOP3.LUT P3, RZ, R229.reuse, 0x4, RZ, 0xc0, !PT ;  /* 0x00000004e5ff7812 */ /* 0x040fe4000786c0ff */
[----:B------:R-:W-:Y:S01]  /*1ad70*/  LOP3.LUT P0, RZ, R229, 0x1, RZ, 0xc0, !PT ;  /* 0x00000001e5ff7812 */ /* 0x000fe2000780c0ff */
[----:B0-----:R-:W0:Y:S01]  /*1ad80*/  @!P6 LDC.64 R8, c[0x0][0x5c0] ;  /* 0x00017000ff08eb82 */ /* 0x001e220000000a00 */
[C---:B------:R-:W-:Y:S02]  /*1ad90*/  LOP3.LUT P5, RZ, R228.reuse, 0x80000000, RZ, 0xc0, !PT ;  /* 0x80000000e4ff7812 */ /* 0x040fe400078ac0ff */
[----:B------:R-:W-:Y:S02]  /*1ada0*/  LOP3.LUT P2, RZ, R228, 0x40000000, RZ, 0xc0, !PT ;  /* 0x40000000e4ff7812 */ /* 0x000fe4000784c0ff */
[----:B------:R-:W-:Y:S01]  /*1adb0*/  F2FP.SATFINITE.E4M3.F32.PACK_AB_MERGE_C R35, RZ, R28, RZ ;  /* 0x0000001cff23723e */ /* 0x000fe200048070ff */
[----:B------:R-:W-:-:S04]  /*1adc0*/  FMUL R28, R223, UR41 ;  /* 0x00000029df1c7c20 */ /* 0x000fc80008400000 */
[----:B------:R-:W-:Y:S01]  /*1add0*/  @!P3 STG.E.U8 desc[UR46][R26.64+0x68], R31 ;  /* 0x0000681f1a00b986 */ /* 0x000fe2000c10112e */
[----:B------:R-:W-:-:S03]  /*1ade0*/  F2FP.SATFINITE.E4M3.F32.PACK_AB_MERGE_C R29, RZ, R28, RZ ;  /* 0x0000001cff1d723e */ /* 0x000fc600048070ff */
[----:B------:R-:W2:Y:S04]  /*1adf0*/  LDL.LU R223, [R1+0x1bc] ;  /* 0x0001bc0001df7983 */ /* 0x000ea80000300800 */
[----:B------:R-:W-:Y:S04]  /*1ae00*/  @!P0 STG.E.U8 desc[UR46][R22.64+0x69], R33 ;  /* 0x0000692116008986 */ /* 0x000fe8000c10112e */
[----:B------:R3:W-:Y:S04]  /*1ae10*/  @!P5 STG.E.U8 desc[UR46][R20.64+0x60], R35 ;  /* 0x000060231400d986 */ /* 0x0007e8000c10112e */
[----:B------:R1:W-:Y:S01]  /*1ae20*/  @!P2 STG.E.U8 desc[UR46][R18.64+0x61], R29 ;  /* 0x0000611d1200a986 */ /* 0x0003e2000c10112e */
[----:B0-----:R-:W-:Y:S01]  /*1ae30*/  @!P6 IADD3 R76, P2, R76, R8, RZ ;  /* 0x000000084c4ce210 */ /* 0x001fe20007f5e0ff */
[----:B----4-:R-:W-:-:S02]  /*1ae40*/  FMUL R8, R226, UR41 ;  /* 0x00000029e2087c20 */ /* 0x010fc40008400000 */
[----:B------:R-:W4:Y:S01]  /*1ae50*/  LDL.LU R226, [R1+0x1c0] ;  /* 0x0001c00001e27983 */ /* 0x000f220000300800 */
[----:B---3--:R-:W-:-:S03]  /*1ae60*/  FMUL R20, R225, UR41 ;  /* 0x00000029e1147c20 */ /* 0x008fc60008400000 */
[----:B------:R-:W3:Y:S01]  /*1ae70*/  LDL.LU R225, [R1+0x1c4] ;  /* 0x0001c40001e17983 */ /* 0x000ee20000300800 */
[----:B-1----:R-:W-:-:S05]  /*1ae80*/  FMUL R18, R221, UR41 ;  /* 0x00000029dd127c20 */ /* 0x002fca0008400000 */
[----:B------:R-:W-:Y:S01]  /*1ae90*/  F2FP.SATFINITE.E4M3.F32.PACK_AB_MERGE_C R21, RZ, R18, RZ ;  /* 0x00000012ff15723e */ /* 0x000fe200048070ff */
[----:B--2---:R-:W-:Y:S02]  /*1aea0*/  FMUL R18, R224, UR41 ;  /* 0x00000029e0127c20 */ /* 0x004fe40008400000 */
[----:B------:R-:W2:Y:S01]  /*1aeb0*/  LDL.LU R224, [R1+0x1c8] ;  /* 0x0001c80001e07983 */ /* 0x000ea20000300800 */
[----:B------:R-:W-:Y:S01]  /*1aec0*/  LOP3.LUT P1, RZ, R228, 0x2, RZ, 0xc0, !PT ;  /* 0x00000002e4ff7812 */ /* 0x000fe2000782c0ff */
[----:B------:R-:W-:Y:S01]  /*1aed0*/  @!P6 IMAD.X R77, R77, 0x1, R9, P2 ;  /* 0x000000014d4de824 */ /* 0x000fe200010e0609 */
[----:B------:R-:W-:-:S11]  /*1aee0*/  F2FP.SATFINITE.E4M3.F32.PACK_AB_MERGE_C R23, RZ, R8, RZ ;  /* 0x00000008ff17723e */ /* 0x000fd600048070ff */
[----:B------:R-:W0:Y:S01]  /*1aef0*/  @!P1 LDC.64 R8, c[0x0][0x5c0] ;  /* 0x00017000ff089b82 */ /* 0x000e220000000a00 */
[----:B------:R-:W-:Y:S01]  /*1af00*/  F2FP.SATFINITE.E4M3.F32.PACK_AB_MERGE_C R19, RZ, R20, RZ ;  /* 0x00000014ff13723e */ /* 0x000fe200048070ff */
[----:B------:R1:W-:Y:S01]  /*1af10*/  @!P6 STG.E.U8 desc[UR46][R76.64+0x60], R23 ;  /* 0x000060174c00e986 */ /* 0x0003e2000c10112e */
[----:B0-----:R-:W-:-:S05]  /*1af20*/  @!P1 IADD3 R8, P2, R25, R8, RZ ;  /* 0x0000000819089210 */ /* 0x001fca0007f5e0ff */
[----:B------:R-:W-:-:S05]  /*1af30*/  @!P1 IMAD.X R9, R41, 0x1, R9, P2 ;  /* 0x0000000129099824 */ /* 0x000fca00010e0609 */
[----:B------:R0:W-:Y:S01]  /*1af40*/  @!P1 STG.E.U8 desc[UR46][R8.64+0x61], R19 ;  /* 0x0000611308009986 */ /* 0x0001e2000c10112e */
[C---:B------:R-:W-:Y:S02]  /*1af50*/  LOP3.LUT P1, RZ, R0.reuse, 0x800, RZ, 0xc0, !PT ;  /* 0x0000080000ff7812 */ /* 0x040fe4000782c0ff */
[----:B------:R-:W-:Y:S02]  /*1af60*/  LOP3.LUT P5, RZ, R0, 0x1000, RZ, 0xc0, !PT ;  /* 0x0000100000ff7812 */ /* 0x000fe400078ac0ff */
[----:B-1----:R-:W-:-:S09]  /*1af70*/  F2FP.SATFINITE.E4M3.F32.PACK_AB_MERGE_C R23, RZ, R18, RZ ;  /* 0x00000012ff17723e */ /* 0x002fd200048070ff */
[----:B------:R-:W1:Y:S01]  /*1af80*/  @!P1 LDC.64 R26, c[0x0][0x5c0] ;  /* 0x00017000ff1a9b82 */ /* 0x000e620000000a00 */
[----:B------:R-:W-:Y:S01]  /*1af90*/  LOP3.LUT P2, RZ, R228, 0x20000000, RZ, 0xc0, !PT ;  /* 0x20000000e4ff7812 */ /* 0x000fe2000784c0ff */
[----:B------:R-:W-:Y:S02]  /*1afa0*/  FMUL R18, R222, UR41 ;  /* 0x00000029de127c20 */ /* 0x000fe40008400000 */
[----:B------:R-:W2:Y:S03]  /*1afb0*/  LDL.LU R222, [R1+0x1cc] ;  /* 0x0001cc0001de7983 */ /* 0x000ea60000300800 */
[----:B0-----:R-:W-:Y:S02]  /*1afc0*/  F2FP.SATFINITE.E4M3.F32.PACK_AB_MERGE_C R9, RZ, R18, RZ ;  /* 0x00000012ff09723e */ /* 0x001fe400048070ff */
[----:B------:R-:W0:Y:S01]  /*1afd0*/  @!P5 LDC.64 R18, c[0x0][0x5c0] ;  /* 0x00017000ff12db82 */ /* 0x000e220000000a00 */
[----:B------:R-:W-:-:S04]  /*1afe0*/  LOP3.LUT P4, RZ, R228, 0x10000000, RZ, 0xc0, !PT ;  /* 0x10000000e4ff7812 */ /* 0x000fc8000788c0ff */
[----:B------:R-:W-:Y:S01]  /*1aff0*/  @!P2 STG.E.U8 desc[UR46][R16.64+0x68], R21 ;  /* 0x000068151000a986 */ /* 0x000fe2000c10112e */
[----:B-1----:R-:W-:-:S08]  /*1b000*/  @!P1 IADD3 R78, P2, R78, R26, RZ ;  /* 0x0000001a4e4e9210 */ /* 0x002fd00007f5e0ff */
[----:B------:R1:W-:Y:S01]  /*1b010*/  @!P4 STG.E.U8 desc[UR46][R14.64+0x69], R23 ;  /* 0x000069170e00c986 */ /* 0x0003e2000c10112e */
[----:B------:R-:W-:-:S05]  /*1b020*/  @!P1 IMAD.X R79, R79, 0x1, R27, P2 ;  /* 0x000000014f4f9824 */ /* 0x000fca00010e061b */
[----:B------:R-:W-:Y:S01]  /*1b030*/  @!P1 STG.E.U8 desc[UR46][R78.64+0x68], R9 ;  /* 0x000068094e009986 */ /* 0x000fe2000c10112e */
[----:B0-----:R-:W-:-:S05]  /*1b040*/  @!P5 IADD3 R84, P1, R84, R18, RZ ;  /* 0x000000125454d210 */ /* 0x001fca0007f3e0ff */
[----:B------:R-:W-:Y:S02]  /*1b050*/  @!P5 IMAD.X R85, R85, 0x1, R19, P1 ;  /* 0x000000015555d824 */ /* 0x000fe400008e0613 */
[----:B------:R-:W-:Y:S02]  /*1b060*/  FMUL R8, R223, UR41 ;  /* 0x00000029df087c20 */ /* 0x000fe40008400000 */
[----:B------:R-:W2:Y:S03]  /*1b070*/  LDL.LU R223, [R1+0x1d0] ;  /* 0x0001d00001df7983 */ /* 0x000ea60000300800 */
[----:B-1----:R-:W-:Y:S01]  /*1b080*/  F2FP.SATFINITE.E4M3.F32.PACK_AB_MERGE_C R15, RZ, R8, RZ ;  /* 0x00000008ff0f723e */ /* 0x002fe200048070ff */
[----:B----4-:R-:W-:Y:S02]  /*1b090*/  FMUL R8, R226, UR41 ;  /* 0x00000029e2087c20 */ /* 0x010fe40008400000 */
[----:B------:R-:W4:Y:S03]  /*1b0a0*/  LDL.LU R226, [R1+0x1d4] ;  /* 0x0001d40001e27983 */ /* 0x000f260000300800 */
[----:B------:R-:W-:Y:S01]  /*1b0b0*/  F2FP.SATFINITE.E4M3.F32.PACK_AB_MERGE_C R17, RZ, R8, RZ ;  /* 0x00000008ff11723e */ /* 0x000fe200048070ff */
[----:B---3--:R-:W-:-:S02]  /*1b0c0*/  FMUL R8, R225, UR41 ;  /* 0x00000029e1087c20 */ /* 0x008fc40008400000 */
[----:B------:R-:W3:Y:S03]  /*1b0d0*/  LDL.LU R225, [R1+0x1d8] ;  /* 0x0001d80001e17983 */ /* 0x000ee60000300800 */
[----:B------:R-:W-:Y:S01]  /*1b0e0*/  F2FP.SATFINITE.E4M3.F32.PACK_AB_MERGE_C R19, RZ, R8, RZ ;  /* 0x00000008ff13723e */ /* 0x000fe200048070ff */
[----:B--2---:R-:W-:Y:S02]  /*1b0f0*/  FMUL R8, R224, UR41 ;  /* 0x00000029e0087c20 */ /* 0x004fe40008400000 */
[----:B------:R-:W2:Y:S01]  /*1b100*/  LDL.LU R224, [R1+0x1dc] ;  /* 0x0001dc0001e07983 */ /* 0x000ea20000300800 */
[C---:B------:R-:W-:Y:S02]  /*1b110*/  LOP3.LUT P0, RZ, R0.reuse, 0x2000, RZ, 0xc0, !PT ;  /* 0x0000200000ff7812 */ /* 0x040fe4000780c0ff */
[----:B------:R-:W-:Y:S02]  /*1b120*/  LOP3.LUT P3, RZ, R0, 0x4000, RZ, 0xc0, !PT ;  /* 0x0000400000ff7812 */ /* 0x000fe4000786c0ff */
[----:B------:R-:W-:-:S09]  /*1b130*/  LOP3.LUT P2, RZ, R228, 0x8000000, RZ, 0xc0, !PT ;  /* 0x08000000e4ff7812 */ /* 0x000fd2000784c0ff */
[----:B------:R-:W0:Y:S01]  /*1b140*/  @!P0 LDC.64 R20, c[0x0][0x5c0] ;  /* 0x00017000ff148b82 */ /* 0x000e220000000a00 */
[----:B------:R-:W-:Y:S02]  /*1b150*/  ISETP.GE.AND P4, PT, R39, 0x101, PT ;  /* 0x000001012700780c */ /* 0x000fe40003f86270 */
[----:B------:R-:W-:Y:S02]  /*1b160*/  LOP3.LUT P6, RZ, R228, 0x4000000, RZ, 0xc0, !PT ;  /* 0x04000000e4ff7812 */ /* 0x000fe400078cc0ff */
[C---:B------:R-:W-:Y:S01]  /*1b170*/  ISETP.LT.OR P1, PT, R38.reuse, 0x69, !P4 ;  /* 0x000000692600780c */ /* 0x040fe20006721670 */
[----:B------:R-:W-:Y:S02]  /*1b180*/  @!P5 STG.E.U8 desc[UR46][R84.64+0x69], R15 ;  /* 0x0000690f5400d986 */ /* 0x000fe4000c10112e */
[----:B------:R-:W1:Y:S02]  /*1b190*/  @!P3 LDC.64 R22, c[0x0][0x5c0] ;  /* 0x00017000ff16bb82 */ /* 0x000e640000000a00 */
[----:B------:R0:W-:Y:S01]  /*1b1a0*/  @!P2 STG.E.U8 desc[UR46][R12.64+0x60], R17 ;  /* 0x000060110c00a986 */ /* 0x0001e2000c10112e */
[----:B------:R-:W-:-:S05]  /*1b1b0*/  ISETP.LT.OR P2, PT, R38, 0x6a, !P4 ;  /* 0x0000006a2600780c */ /* 0x000fca0006741670 */
[----:B------:R1:W-:Y:S01]  /*1b1c0*/  @!P6 STG.E.U8 desc[UR46][R10.64+0x61], R19 ;  /* 0x000061130a00e986 */ /* 0x0003e2000c10112e */
[----:B------:R-:W-:Y:S01]  /*1b1d0*/  ISETP.GE.AND P6, PT, R39, 0x109, PT ;  /* 0x000001092700780c */ /* 0x000fe20003fc6270 */
[----:B------:R-:W1:Y:S01]  /*1b1e0*/  @!P1 LDC.64 R26, c[0x0][0x5c0] ;  /* 0x00017000ff1a9b82 */ /* 0x000e620000000a00 */
[----:B0-----:R-:W-:-:S07]  /*1b1f0*/  @!P0 IADD3 R90, P4, R90, R20, RZ ;  /* 0x000000145a5a8210 */ /* 0x001fce0007f9e0ff */
[----:B------:R-:W0:Y:S01]  /*1b200*/  @!P2 LDC.64 R12, c[0x0][0x5c0] ;  /* 0x00017000ff0cab82 */ /* 0x000e220000000a00 */
[----:B------:R-:W-:Y:S01]  /*1b210*/  @!P0 IMAD.X R91, R91, 0x1, R21, P4 ;  /* 0x000000015b5b8824 */ /* 0x000fe200020e0615 */
[C---:B------:R-:W-:Y:S02]  /*1b220*/  ISETP.LT.OR P4, PT, R38.reuse, 0x69, !P6 ;  /* 0x000000692600780c */ /* 0x040fe40007781670 */
[----:B------:R-:W-:Y:S02]  /*1b230*/  F2FP.SATFINITE.E4M3.F32.PACK_AB_MERGE_C R15, RZ, R8, RZ ;  /* 0x00000008ff0f723e */ /* 0x000fe400048070ff */
[----:B------:R-:W-:-:S03]  /*1b240*/  ISETP.LT.OR P5, PT, R38, 0x6a, !P6 ;  /* 0x0000006a2600780c */ /* 0x000fc600077a1670 */
[----:B------:R0:W-:Y:S01]  /*1b250*/  @!P0 STG.E.U8 desc[UR46][R90.64+0x60], R15 ;  /* 0x0000600f5a008986 */ /* 0x0001e2000c10112e */
[----:B-1----:R-:W-:-:S05]  /*1b260*/  @!P3 IADD3 R8, P0, R103, R22, RZ ;  /* 0x000000166708b210 */ /* 0x002fca0007f1e0ff */
[----:B------:R-:W-:Y:S01]  /*1b270*/  @!P3 IMAD.X R9, R102, 0x1, R23, P0 ;  /* 0x000000016609b824 */ /* 0x000fe200000e0617 */
[----:B------:R-:W1:Y:S08]  /*1b280*/  @!P4 LDC.64 R20, c[0x0][0x5c0] ;  /* 0x00017000ff14cb82 */ /* 0x000e700000000a00 */
[----:B------:R-:W1:Y:S01]  /*1b290*/  @!P5 LDC.64 R22, c[0x0][0x5c0] ;  /* 0x00017000ff16db82 */ /* 0x000e620000000a00 */
[----:B------:R-:W-:-:S05]  /*1b2a0*/  FMUL R10, R222, UR41 ;  /* 0x00000029de0a7c20 */ /* 0x000fca0008400000 */
[----:B------:R-:W-:-:S05]  /*1b2b0*/  F2FP.SATFINITE.E4M3.F32.PACK_AB_MERGE_C R17, RZ, R10, RZ ;  /* 0x0000000aff11723e */ /* 0x000fca00048070ff */
[----:B------:R1:W-:Y:S01]  /*1b2c0*/  @!P3 STG.E.U8 desc[UR46][R8.64+0x61], R17 ;  /* 0x000061110800b986 */ /* 0x0003e2000c10112e */
[----:B------:R-:W-:-:S04]  /*1b2d0*/  @!P1 IADD3 R10, P0, P3, R24, R26, R3 ;  /* 0x0000001a180a9210 */ /* 0x000fc80007b1e003 */
[----:B------:R-:W-:Y:S02]  /*1b2e0*/  @!P1 IADD3.X R11, R40, R27, R4, P0, P3 ;  /* 0x0000001b280b9210 */ /* 0x000fe400007e6404 */
[----:B0-----:R-:W-:-:S04]  /*1b2f0*/  @!P2 IADD3 R12, P0, P3, R24, R12, R3 ;  /* 0x0000000c180ca210 */ /* 0x001fc80007b1e003 */
[----:B------:R-:W-:Y:S02]  /*1b300*/  @!P2 IADD3.X R13, R40, R13, R4, P0, P3 ;  /* 0x0000000d280da210 */ /* 0x000fe400007e6404 */
[----:B------:R-:W-:-:S04]  /*1b310*/  @!P4 IADD3 R15, P0, P3, R2, R24, R3 ;  /* 0x00000018020fc210 */ /* 0x000fc80007b1e003 */
[----:B------:R-:W-:Y:S02]  /*1b320*/  @!P4 IADD3.X R18, R6, R40, R4, P0, P3 ;  /* 0x000000280612c210 */ /* 0x000fe400007e6404 */
[----:B------:R-:W-:-:S04]  /*1b330*/  @!P5 IADD3 R25, P0, P3, R2, R24, R3 ;  /* 0x000000180219d210 */ /* 0x000fc80007b1e003 */
[----:B------:R-:W-:Y:S01]  /*1b340*/  @!P5 IADD3.X R40, R6, R40, R4, P0, P3 ;  /* 0x000000280628d210 */ /* 0x000fe200007e6404 */
[----:B------:R-:W-:-:S05]  /*1b350*/  FMUL R14, R223, UR41 ;  /* 0x00000029df0e7c20 */ /* 0x000fca0008400000 */
[----:B------:R-:W-:Y:S02]  /*1b360*/  F2FP.SATFINITE.E4M3.F32.PACK_AB_MERGE_C R19, RZ, R14, RZ ;  /* 0x0000000eff13723e */ /* 0x000fe400048070ff */
[----:B-1----:R-:W-:-:S03]  /*1b370*/  @!P5 IADD3 R14, P0, R25, R22, RZ ;  /* 0x00000016190ed210 */ /* 0x002fc60007f1e0ff */
[----:B------:R0:W-:Y:S01]  /*1b380*/  @!P1 STG.E.U8 desc[UR46][R10.64+0x68], R19 ;  /* 0x000068130a009986 */ /* 0x0001e2000c10112e */
[----:B------:R-:W-:Y:S01]  /*1b390*/  @!P4 IADD3 R8, P1, R15, R20, RZ ;  /* 0x000000140f08c210 */ /* 0x000fe20007f3e0ff */
[----:B----4-:R-:W-:-:S04]  /*1b3a0*/  FMUL R15, R226, UR41 ;  /* 0x00000029e20f7c20 */ /* 0x010fc80008400000 */
[----:B------:R-:W-:Y:S02]  /*1b3b0*/  @!P4 IMAD.X R9, R18, 0x1, R21, P1 ;  /* 0x000000011209c824 */ /* 0x000fe400008e0615 */
[----:B---3--:R-:W-:Y:S01]  /*1b3c0*/  FMUL R16, R225, UR41 ;  /* 0x00000029e1107c20 */ /* 0x008fe20008400000 */
[----:B------:R-:W-:Y:S01]  /*1b3d0*/  F2FP.SATFINITE.E4M3.F32.PACK_AB_MERGE_C R21, RZ, R15, RZ ;  /* 0x0000000fff15723e */ /* 0x000fe200048070ff */
[----:B------:R-:W-:-:S03]  /*1b3e0*/  @!P5 IMAD.X R15, R40, 0x1, R23, P0 ;  /* 0x00000001280fd824 */ /* 0x000fc600000e0617 */
[----:B------:R-:W-:Y:S01]  /*1b3f0*/  F2FP.SATFINITE.E4M3.F32.PACK_AB_MERGE_C R23, RZ, R16, RZ ;  /* 0x00000010ff17723e */ /* 0x000fe200048070ff */
[----:B------:R0:W-:Y:S04]  /*1b400*/  @!P2 STG.E.U8 desc[UR46][R12.64+0x69], R21 ;  /* 0x000069150c00a986 */ /* 0x0001e8000c10112e */
[----:B------:R0:W-:Y:S01]  /*1b410*/  @!P4 STG.E.U8 desc[UR46][R8.64+0x68], R23 ;  /* 0x000068170800c986 */ /* 0x0001e2000c10112e */
[----:B--2---:R-:W-:-:S05]  /*1b420*/  FMUL R17, R224, UR41 ;  /* 0x00000029e0117c20 */ /* 0x004fca0008400000 */
[----:B------:R-:W-:-:S05]  /*1b430*/  F2FP.SATFINITE.E4M3.F32.PACK_AB_MERGE_C R17, RZ, R17, RZ ;  /* 0x00000011ff11723e */ /* 0x000fca00048070ff */
[----:B------:R0:W-:Y:S02]  /*1b440*/  @!P5 STG.E.U8 desc[UR46][R14.64+0x69], R17 ;  /* 0x000069110e00d986 */ /* 0x0001e4000c10112e */
.L_x_35:
[----:B------:R-:W-:Y:S05]  /*1b450*/  BSYNC B0 ;  /* 0x0000000000007941 */ /* 0x000fea0003800000 */
.L_x_31:
[----:B0-2---:R-:W2:Y:S04]  /*1b460*/  LDL.LU R9, [R1+0x1e8] ;  /* 0x0001e80001097983 */ /* 0x005ea80000300800 */
[----:B-----5:R-:W2:Y:S01]  /*1b470*/  LDL.LU R8, [R1+0x1ec] ;  /* 0x0001ec0001087983 */ /* 0x020ea20000300800 */
[----:B------:R-:W-:Y:S01]  /*1b480*/  ULDC UR8, c[0x0][0xc] ;  /* 0x0000030000087ab9 */ /* 0x000fe20000000800 */
[----:B------:R-:W-:Y:S01]  /*1b490*/  ULDC UR9, c[0x0][0x10] ;  /* 0x0000040000097ab9 */ /* 0x000fe20000000800 */
[----:B------:R-:W2:Y:S01]  /*1b4a0*/  LDC R11, c[0x0][0x14] ;  /* 0x00000500ff0b7b82 */ /* 0x000ea20000000800 */
[----:B------:R-:W-:Y:S01]  /*1b4b0*/  UIMAD.WIDE.U32 UR8, UR8, UR9, URZ ;  /* 0x00000009080872a5 */ /* 0x000fe2000f8e003f */
[----:B------:R-:W-:-:S05]  /*1b4c0*/  UMOV UR42, 0xffffffff ;  /* 0xffffffff002a7882 */ /* 0x000fca0000000000 */
[----:B--2---:R-:W-:-:S04]  /*1b4d0*/  IMAD.WIDE.U32 R8, R11, UR8, R8 ;  /* 0x000000080b087c25 */ /* 0x004fc8000f8e0008 */
[----:B------:R-:W-:Y:S01]  /*1b4e0*/  IMAD R11, R11, UR9, RZ ;  /* 0x000000090b0b7c24 */ /* 0x000fe2000f8e02ff */
[----:B------:R-:W-:Y:S01]  /*1b4f0*/  ULDC.64 UR8, c[0x0][0x650] ;  /* 0x0001940000087ab9 */ /* 0x000fe20000000a00 */
[----:B------:R-:W-:Y:S01]  /*1b500*/  IMAD.MOV.U32 R192, RZ, RZ, R8 ;  /* 0x000000ffffc07224 */ /* 0x000fe200078e0008 */
[----:B------:R-:W-:Y:S01]  /*1b510*/  ISETP.GE.U32.AND P0, PT, R8, UR8, PT ;  /* 0x0000000808007c0c */ /* 0x000fe2000bf06070 */
[----:B------:R-:W-:Y:S01]  /*1b520*/  IMAD.IADD R193, R9, 0x1, R11 ;  /* 0x0000000109c17824 */ /* 0x000fe200078e020b */
[----:B------:R-:W-:Y:S01]  /*1b530*/  PRMT R9, RZ, 0x7610, R9 ;  /* 0x00007610ff097816 */ /* 0x000fe20000000009 */
[----:B------:R-:W-:-:S03]  /*1b540*/  IMAD.MOV.U32 R8, RZ, RZ, -0x1 ;  /* 0xffffffffff087424 */ /* 0x000fc600078e00ff */
[----:B------:R0:W-:Y:S01]  /*1b550*/  STL [R1+0x1e8], R193 ;  /* 0x0001e8c101007387 */ /* 0x0001e20000100800 */
[----:B------:R-:W-:-:S03]  /*1b560*/  ISETP.GE.U32.AND.EX P0, PT, R193, UR9, PT, P0 ;  /* 0x00000009c1007c0c */ /* 0x000fc6000bf06100 */
[----:B------:R0:W-:Y:S04]  /*1b570*/  STL [R1+0x1ec], R192 ;  /* 0x0001ecc001007387 */ /* 0x0001e80000100800 */
[----:B------:R0:W-:Y:S06]  /*1b580*/  STL [R1+0x1e0], R8 ;  /* 0x0001e00801007387 */ /* 0x0001ec0000100800 */
[----:B------:R-:W-:Y:S05]  /*1b590*/  @P0 BRA `(.L_x_36) ;  /* 0x0000000400740947 */ /* 0x000fea0003800000 */
[----:B------:R-:W0:Y:S01]  /*1b5a0*/  S2R R20, SR_CTAID.X ;  /* 0x0000000000147919 */ /* 0x000e220000002500 */
[----:B------:R-:W2:Y:S01]  /*1b5b0*/  LDC.64 R14, c[0x0][0x628] ;  /* 0x00018a00ff0e7b82 */ /* 0x000ea20000000a00 */
[----:B------:R-:W-:Y:S01]  /*1b5c0*/  ULDC UR5, c[0x0][0x150] ;  /* 0x0000540000057ab9 */ /* 0x000fe20000000800 */
[----:B------:R-:W-:Y:S01]  /*1b5d0*/  IMAD.MOV.U32 R12, RZ, RZ, R192 ;  /* 0x000000ffff0c7224 */ /* 0x000fe200078e00c0 */
[----:B------:R-:W3:Y:S01]  /*1b5e0*/  S2R R22, SR_CTAID.Y ;  /* 0x0000000000167919 */ /* 0x000ee20000002600 */
[----:B------:R-:W-:-:S04]  /*1b5f0*/  IMAD.MOV.U32 R13, RZ, RZ, R193 ;  /* 0x000000ffff0d7224 */ /* 0x000fc800078e00c1 */
[----:B------:R-:W1:Y:S08]  /*1b600*/  LDC R23, c[0x0][0x144] ;  /* 0x00005100ff177b82 */ /* 0x000e700000000800 */
[----:B------:R-:W1:Y:S08]  /*1b610*/  LDC R16, c[0x0][0x630] ;  /* 0x00018c00ff107b82 */ /* 0x000e700000000800 */
[----:B------:R-:W1:Y:S01]  /*1b620*/  LDC.64 R18, c[0x0][0x620] ;  /* 0x00018800ff127b82 */ /* 0x000e620000000a00 */
[----:B--2---:R-:W-:-:S04]  /*1b630*/  ISETP.NE.U32.AND P0, PT, R14, RZ, PT ;  /* 0x000000ff0e00720c */ /* 0x004fc80003f05070 */
[----:B------:R-:W-:Y:S02]  /*1b640*/  ISETP.NE.AND.EX P0, PT, R15, RZ, PT, P0 ;  /* 0x000000ff0f00720c */ /* 0x000fe40003f05300 */
[----:B0-----:R-:W-:-:S05]  /*1b650*/  I2FP.F32.U32 R8, R20 ;  /* 0x0000001400087245 */ /* 0x001fca0000201000 */
[----:B------:R-:W-:-:S04]  /*1b660*/  FMUL R8, R8, UR5 ;  /* 0x0000000508087c20 */ /* 0x000fc80008400000 */
[----:B------:R0:W2:Y:S02]  /*1b670*/  F2I.U32.TRUNC.NTZ R21, R8 ;  /* 0x0000000800157305 */ /* 0x0000a4000020f000 */
[----:B---3--:R-:W-:Y:S05]  /*1b680*/  @!P0 BRA `(.L_x_37) ;  /* 0x0000000000288947 */ /* 0x008fea0003800000 */
[----:B0-----:R-:W0:Y:S02]  /*1b690*/  LDC R8, c[0x0][0x634] ;  /* 0x00018d00ff087b82 */ /* 0x001e240000000800 */
        /* <DEDUP_REMOVED lines=9> */
.L_x_37:
[-CC-:B-1----:R-:W-:Y:S01]  /*1b730*/  SHF.R.U64 R27, R12, R16.reuse, R13.reuse ;  /* 0x000000100c1b7219 */ /* 0x182fe2000000120d */
[----:B------:R-:W1:Y:S01]  /*1b740*/  LDC.64 R30, c[0x0][0x640] ;  /* 0x00019000ff1e7b82 */ /* 0x000e620000000a00 */
[----:B0-----:R-:W-:Y:S01]  /*1b750*/  SHF.R.U32.HI R8, RZ, R16, R13 ;  /* 0x00000010ff087219 */ /* 0x001fe2000001160d */
[----:B--2---:R-:W-:Y:S01]  /*1b760*/  IMAD.MOV R21, RZ, RZ, -R21 ;  /* 0x000000ffff157224 */ /* 0x004fe200078e0a15 */
[----:B------:R-:W-:Y:S01]  /*1b770*/  IADD3 R11, P0, RZ, -R27, RZ ;  /* 0x8000001bff0b7210 */ /* 0x000fe20007f1e0ff */
[----:B------:R-:W-:Y:S01]  /*1b780*/  ULDC UR5, c[0x0][0x154] ;  /* 0x0000550000057ab9 */ /* 0x000fe20000000800 */
[----:B------:R-:W-:Y:S02]  /*1b790*/  IMAD.MOV.U32 R13, RZ, RZ, 0x1 ;  /* 0x00000001ff0d7424 */ /* 0x000fe400078e00ff */
[----:B------:R-:W-:Y:S01]  /*1b7a0*/  IMAD R26, R23, R21, R20 ;  /* 0x00000015171a7224 */ /* 0x000fe200078e0214 */
[----:B------:R-:W0:Y:S01]  /*1b7b0*/  LDC R12, c[0x0][0x618] ;  /* 0x00018600ff0c7b82 */ /* 0x000e220000000800 */
[----:B------:R-:W-:-:S02]  /*1b7c0*/  IMAD.X R9, RZ, RZ, ~R8, P0 ;  /* 0x000000ffff097224 */ /* 0x000fc400000e0e08 */
[----:B------:R-:W-:Y:S02]  /*1b7d0*/  IMAD.MOV.U32 R8, RZ, RZ, R192 ;  /* 0x000000ffff087224 */ /* 0x000fe400078e00c0 */
[-C--:B------:R-:W-:Y:S02]  /*1b7e0*/  IMAD R10, R9, R18.reuse, RZ ;  /* 0x00000012090a7224 */ /* 0x080fe400078e02ff */
[----:B------:R-:W-:Y:S01]  /*1b7f0*/  IMAD.MOV.U32 R9, RZ, RZ, R193 ;  /* 0x000000ffff097224 */ /* 0x000fe200078e00c1 */
[----:B------:R-:W2:Y:S01]  /*1b800*/  LDC R24, c[0x0][0x608] ;  /* 0x00018200ff187b82 */ /* 0x000ea20000000800 */
[----:B------:R-:W-:-:S04]  /*1b810*/  IMAD.WIDE.U32 R8, R11, R18, R8 ;  /* 0x000000120b087225 */ /* 0x000fc800078e0008 */
[----:B------:R-:W-:-:S03]  /*1b820*/  IMAD R11, R11, R19, R10 ;  /* 0x000000130b0b7224 */ /* 0x000fc600078e020a */
[----:B------:R-:W3:Y:S01]  /*1b830*/  LDC R28, c[0x0][0x658] ;  /* 0x00019600ff1c7b82 */ /* 0x000ee20000000800 */
[----:B------:R-:W-:Y:S01]  /*1b840*/  I2FP.F32.U32 R10, R22 ;  /* 0x00000016000a7245 */ /* 0x000fe20000201000 */
[----:B------:R-:W-:Y:S01]  /*1b850*/  IMAD.IADD R9, R9, 0x1, R11 ;  /* 0x0000000109097824 */ /* 0x000fe200078e020b */
[----:B-1----:R-:W-:Y:S01]  /*1b860*/  ISETP.NE.U32.AND P0, PT, R30, RZ, PT ;  /* 0x000000ff1e00720c */ /* 0x002fe20003f05070 */
[----:B------:R-:W-:Y:S02]  /*1b870*/  IMAD.MOV.U32 R11, RZ, RZ, -0x1 ;  /* 0xffffffffff0b7424 */ /* 0x000fe400078e00ff */
[----:B------:R-:W-:Y:S02]  /*1b880*/  FMUL R10, R10, UR5 ;  /* 0x000000050a0a7c20 */ /* 0x000fe40008400000 */
[----:B------:R-:W1:Y:S01]  /*1b890*/  LDC R19, c[0x0][0x148] ;  /* 0x00005200ff137b82 */ /* 0x000e620000000800 */
[----:B0-----:R-:W-:Y:S01]  /*1b8a0*/  SHF.R.U64 R16, R8, R12, R9 ;  /* 0x0000000c08107219 */ /* 0x001fe20000001209 */
[----:B------:R0:W0:Y:S01]  /*1b8b0*/  F2I.U32.TRUNC.NTZ R17, R10 ;  /* 0x0000000a00117305 */ /* 0x000022000020f000 */
[----:B------:R-:W-:-:S02]  /*1b8c0*/  ISETP.NE.AND.EX P0, PT, R31, RZ, PT, P0 ;  /* 0x000000ff1f00720c */ /* 0x000fc40003f05300 */
[----:B------:R-:W-:-:S03]  /*1b8d0*/  SHF.R.U32.HI R9, RZ, R12, R9 ;  /* 0x0000000cff097219 */ /* 0x000fc60000011609 */
[----:B------:R-:W0:Y:S01]  /*1b8e0*/  LDC R20, c[0x0][0x600] ;  /* 0x00018000ff147b82 */ /* 0x000e220000000800 */
[-CC-:B--2---:R-:W-:Y:S02]  /*1b8f0*/  SHF.R.U64 R14, R16, R24.reuse, R9.reuse ;  /* 0x00000018100e7219 */ /* 0x184fe40000001209 */
[----:B------:R-:W-:-:S05]  /*1b900*/  SHF.R.U32.HI R9, RZ, R24, R9 ;  /* 0x00000018ff097219 */ /* 0x000fca0000011609 */
[----:B------:R-:W2:Y:S01]  /*1b910*/  LDC R21, c[0x0][0x648] ;  /* 0x00019200ff157b82 */ /* 0x000ea20000000800 */
[-CC-:B---3--:R-:W-:Y:S02]  /*1b920*/  SHF.R.U64 R18, R14, R28.reuse, R9.reuse ;  /* 0x0000001c0e127219 */ /* 0x188fe40000001209 */
[-C--:B------:R-:W-:Y:S02]  /*1b930*/  SHF.L.U32 R11, R11, R28.reuse, RZ ;  /* 0x0000001c0b0b7219 */ /* 0x080fe400000006ff */
[-C--:B------:R-:W-:Y:S01]  /*1b940*/  SHF.R.U32.HI R9, RZ, R28.reuse, R9 ;  /* 0x0000001cff097219 */ /* 0x080fe20000011609 */
[----:B------:R-:W-:Y:S01]  /*1b950*/  IMAD.MOV.U32 R8, RZ, RZ, R18 ;  /* 0x000000ffff087224 */ /* 0x000fe200078e0012 */
[----:B------:R-:W-:Y:S01]  /*1b960*/  SHF.L.U32 R28, R13, R28, RZ ;  /* 0x0000001c0d1c7219 */ /* 0x000fe200000006ff */
[----:B------:R-:W3:Y:S01]  /*1b970*/  LDC R23, c[0x0][0x638] ;  /* 0x00018e00ff177b82 */ /* 0x000ee20000000800 */
[----:B------:R-:W-:-:S07]  /*1b980*/  LOP3.LUT R151, RZ, R11, RZ, 0x33, !PT ;  /* 0x0000000bff977212 */ /* 0x000fce00078e33ff */
[----:B------:R-:W0:Y:S01]  /*1b990*/  LDC R25, c[0x0][0x610] ;  /* 0x00018400ff197b82 */ /* 0x000e220000000800 */
[----:B------:R-:W-:Y:S05]  /*1b9a0*/  @!P0 BRA `(.L_x_38) ;  /* 0x0000000000288947 */ /* 0x000fea0003800000 */
[----:B------:R-:W5:Y:S02]  /*1b9b0*/  LDC R13, c[0x0][0x64c] ;  /* 0x00019300ff0d7b82 */ /* 0x000f640000000800 */
[----:B-----5:R-:W-:-:S05]  /*1b9c0*/  IADD3 R13, P0, R18, R13, RZ ;  /* 0x0000000d120d7210 */ /* 0x020fca0007f1e0ff */
[----:B------:R-:W-:-:S04]  /*1b9d0*/  IMAD.X R15, RZ, RZ, R9, P0 ;  /* 0x000000ffff0f7224 */ /* 0x000fc800000e0609 */
[----:B------:R-:W-:-:S04]  /*1b9e0*/  IMAD.WIDE.U32 R8, R15, R30, RZ ;  /* 0x0000001e0f087225 */ /* 0x000fc800078e00ff */
[----:B0-----:R-:W-:-:S04]  /*1b9f0*/  IMAD.WIDE.U32 R10, P0, R13, R31, R8 ;  /* 0x0000001f0d0a7225 */ /* 0x001fc80007800008 */
[----:B------:R-:W-:-:S04]  /*1ba00*/  IMAD.WIDE.U32 R8, R13, R30, RZ ;  /* 0x0000001e0d087225 */ /* 0x000fc800078e00ff */
[----:B------:R-:W-:Y:S01]  /*1ba10*/  IMAD.X R13, RZ, RZ, RZ, P0 ;  /* 0x000000ffff0d7224 */ /* 0x000fe200000e06ff */
[----:B------:R-:W-:Y:S01]  /*1ba20*/  IADD3 RZ, P0, R9, R10, RZ ;  /* 0x0000000a09ff7210 */ /* 0x000fe20007f1e0ff */
[----:B------:R-:W-:-:S04]  /*1ba30*/  IMAD.MOV.U32 R12, RZ, RZ, R11 ;  /* 0x000000ffff0c7224 */ /* 0x000fc800078e000b */
[----:B------:R-:W-:-:S08]  /*1ba40*/  IMAD.WIDE.U32.X R8, R15, R31, R12, P0 ;  /* 0x0000001f0f087225 */ /* 0x000fd000000e040c */
.L_x_38:
[----:B0-----:R-:W0:Y:S01]  /*1ba50*/  LDC R10, c[0x0][0x65c] ;  /* 0x00019700ff0a7b82 */ /* 0x001e220000000800 */
[----:B--2---:R-:W-:Y:S01]  /*1ba60*/  SHF.R.U64 R8, R8, R21, R9 ;  /* 0x0000001508087219 */ /* 0x004fe20000001209 */
[----:B------:R-:W-:Y:S01]  /*1ba70*/  VIADD R11, R20, 0xffffffff ;  /* 0xffffffff140b7836 */ /* 0x000fe20000000000 */
[----:B------:R-:W-:Y:S01]  /*1ba80*/  LOP3.LUT R151, R14, R151, RZ, 0xc0, !PT ;  /* 0x000000970e977212 */ /* 0x000fe200078ec0ff */
[----:B------:R-:W-:Y:S01]  /*1ba90*/  IMAD.MOV R17, RZ, RZ, -R17 ;  /* 0x000000ffff117224 */ /* 0x000fe200078e0a11 */
[----:B------:R-:W-:Y:S01]  /*1baa0*/  R2UR UR42, R27 ;  /* 0x000000001b2a72ca */ /* 0x000fe200000e0000 */
[----:B------:R-:W-:Y:S01]  /*1bab0*/  IMAD.MOV R9, RZ, RZ, -R8 ;  /* 0x000000ffff097224 */ /* 0x000fe200078e0a08 */
[----:B------:R-:W-:Y:S01]  /*1bac0*/  LOP3.LUT R11, R16, R11, RZ, 0xc0, !PT ;  /* 0x0000000b100b7212 */ /* 0x000fe200078ec0ff */
[----:B------:R-:W-:Y:S02]  /*1bad0*/  IMAD R151, R28, R8, R151 ;  /* 0x000000081c977224 */ /* 0x000fe400078e0297 */
[----:B---3--:R-:W-:-:S02]  /*1bae0*/  IMAD R8, R9, R23, R18 ;  /* 0x0000001709087224 */ /* 0x008fc400078e0212 */
[----:B------:R-:W-:Y:S02]  /*1baf0*/  IMAD.MOV.U32 R9, RZ, RZ, 0x1 ;  /* 0x00000001ff097424 */ /* 0x000fe400078e00ff */
[----:B------:R-:W-:Y:S01]  /*1bb00*/  IMAD R8, R8, R20, R11 ;  /* 0x0000001408087224 */ /* 0x000fe200078e020b */
[----:B0-----:R-:W-:-:S13]  /*1bb10*/  ISETP.NE.AND P0, PT, R10, 0x1, PT ;  /* 0x000000010a00780c */ /* 0x001fda0003f05270 */
[----:B-1----:R-:W-:-:S04]  /*1bb20*/  @P0 IMAD R26, R19, R17, R22 ;  /* 0x00000011131a0224 */ /* 0x002fc800078e0216 */
[----:B------:R-:W-:-:S05]  /*1bb30*/  IMAD R151, R151, R25, R26 ;  /* 0x0000001997977224 */ /* 0x000fca00078e021a */
[----:B------:R-:W-:Y:S02]  /*1bb40*/  SEL R10, R8, R151, !P0 ;  /* 0x00000097080a7207 */ /* 0x000fe40004000000 */
[----:B------:R-:W-:-:S03]  /*1bb50*/  SEL R151, R151, R8, !P0 ;  /* 0x0000000897977207 */ /* 0x000fc60004000000 */
[----:B------:R2:W-:Y:S04]  /*1bb60*/  STL [R1+0x1e0], R10 ;  /* 0x0001e00a01007387 */ /* 0x0005e80000100800 */
.L_x_36:
[----:B------:R3:W-:Y:S01]  /*1bb70*/  STL [R1+0x1e4], R151 ;  /* 0x0001e49701007387 */ /* 0x0007e20000100800 */
[----:B------:R-:W-:Y:S01]  /*1bb80*/  UIMAD.WIDE.U32 UR8, UR12, 0x24924925, URZ ;  /* 0x249249250c0878a5 */ /* 0x000fe2000f8e003f */
[----:B------:R-:W-:-:S03]  /*1bb90*/  LOP3.LUT P0, RZ, R9, 0xff, RZ, 0xc0, !PT ;  /* 0x000000ff09ff7812 */ /* 0x000fc6000780c0ff */
[----:B------:R-:W-:-:S04]  /*1bba0*/  UIADD3 UR5, UR12, -UR9, URZ ;  /* 0x800000090c057290 */ /* 0x000fc8000fffe03f */
[----:B------:R-:W-:-:S04]  /*1bbb0*/  ULEA.HI UR5, UR5, UR9, URZ, 0x1f ;  /* 0x0000000905057291 */ /* 0x000fc8000f8ff83f */
[----:B------:R-:W-:-:S04]  /*1bbc0*/  USHF.R.U32.HI UR5, URZ, 0x2, UR5 ;  /* 0x000000023f057899 */ /* 0x000fc80008011605 */
[----:B------:R-:W-:Y:S01]  /*1bbd0*/  UIMAD UR5, UR5, -0x7, UR12 ;  /* 0xfffffff9050578a4 */ /* 0x000fe2000f8e020c */
[----:B---3--:R-:W-:Y:S11]  /*1bbe0*/  @P0 BRA `(.L_x_39) ;  /* 0xfffffe54004c0947 */ /* 0x008ff6000383ffff */
[----:B------:R-:W-:Y:S05]  /*1bbf0*/  EXIT ;  /* 0x000000000000794d */ /* 0x000fea0003800000 */
.L_x_3:
[----:B------:R-:W2:Y:S01]  /*1bc00*/  LDL R18, [R1+0x1ec] ;  /* 0x0001ec0001127983 */ /* 0x000ea20000100800 */
[----:B------:R-:W-:-:S03]  /*1bc10*/  ULDC.64 UR4, c[0x0][0x650] ;  /* 0x0001940000047ab9 */ /* 0x000fc60000000a00 */
[----:B------:R-:W3:Y:S01]  /*1bc20*/  LDL R19, [R1+0x1e8] ;  /* 0x0001e80001137983 */ /* 0x000ee20000100800 */
[----:B------:R-:W-:Y:S01]  /*1bc30*/  PRMT R0, RZ, 0x7610, R0 ;  /* 0x00007610ff007816 */ /* 0x000fe20000000000 */
[----:B------:R-:W-:Y:S02]  /*1bc40*/  IMAD.MOV.U32 R5, RZ, RZ, -0x1 ;  /* 0xffffffffff057424 */ /* 0x000fe400078e00ff */
[----:B------:R-:W-:Y:S02]  /*1bc50*/  IMAD.MOV.U32 R7, RZ, RZ, -0x1 ;  /* 0xffffffffff077424 */ /* 0x000fe400078e00ff */
[----:B------:R-:W-:Y:S01]  /*1bc60*/  IMAD.MOV.U32 R6, RZ, RZ, -0x1 ;  /* 0xffffffffff067424 */ /* 0x000fe200078e00ff */
[----:B--2---:R-:W-:-:S04]  /*1bc70*/  ISETP.GE.U32.AND P0, PT, R18, UR4, PT ;  /* 0x0000000412007c0c */ /* 0x004fc8000bf06070 */
[----:B---3--:R-:W-:-:S13]  /*1bc80*/  ISETP.GE.U32.AND.EX P0, PT, R19, UR5, PT, P0 ;  /* 0x0000000513007c0c */ /* 0x008fda000bf06100 */
[----:B------:R-:W-:Y:S05]  /*1bc90*/  @P0 BRA `(.L_x_40) ;  /* 0x00000004006c0947 */ /* 0x000fea0003800000 */
        /* <DEDUP_REMOVED lines=18> */
.L_x_41:
[--C-:B------:R-:W-:Y:S01]  /*1bdc0*/  SHF.R.U64 R12, R10, R14, R11.reuse ;  /* 0x0000000e0a0c7219 */ /* 0x100fe2000000120b */
[----:B------:R-:W0:Y:S01]  /*1bdd0*/  LDC.64 R20, c[0x0][0x640] ;  /* 0x00019000ff147b82 */ /* 0x000e220000000a00 */
[----:B------:R-:W-:Y:S01]  /*1bde0*/  I2FP.F32.U32 R9, R2 ;  /* 0x0000000200097245 */ /* 0x000fe20000201000 */
[----:B------:R-:W-:Y:S01]  /*1bdf0*/  ULDC UR4, c[0x0][0x150] ;  /* 0x0000540000047ab9 */ /* 0x000fe20000000800 */
[----:B------:R-:W-:Y:S01]  /*1be00*/  SHF.R.U32.HI R0, RZ, R14, R11 ;  /* 0x0000000eff007219 */ /* 0x000fe2000001160b */
[----:B------:R-:W-:Y:S01]  /*1be10*/  IMAD.MOV.U32 R6, RZ, RZ, R18 ;  /* 0x000000ffff067224 */ /* 0x000fe200078e0012 */
[----:B------:R-:W-:Y:S01]  /*1be20*/  IADD3 R3, P0, RZ, -R12, RZ ;  /* 0x8000000cff037210 */ /* 0x000fe20007f1e0ff */
[----:B------:R-:W-:Y:S01]  /*1be30*/  FMUL R9, R9, UR4 ;  /* 0x0000000409097c20 */ /* 0x000fe20008400000 */
[----:B------:R-:W-:Y:S01]  /*1be40*/  IMAD.MOV.U32 R7, RZ, RZ, R19 ;  /* 0x000000ffff077224 */ /* 0x000fe200078e0013 */
[----:B------:R-:W1:Y:S01]  /*1be50*/  LDC R8, c[0x0][0x618] ;  /* 0x00018600ff087b82 */ /* 0x000e620000000800 */
[----:B------:R-:W-:Y:S01]  /*1be60*/  ULDC UR4, c[0x0][0x154] ;  /* 0x0000550000047ab9 */ /* 0x000fe20000000800 */
[----:B------:R-:W-:-:S02]  /*1be70*/  IMAD.X R5, RZ, RZ, ~R0, P0 ;  /* 0x000000ffff057224 */ /* 0x000fc400000e0e00 */
[----:B------:R-:W2:Y:S01]  /*1be80*/  F2I.U32.TRUNC.NTZ R9, R9 ;  /* 0x0000000900097305 */ /* 0x000ea2000020f000 */
[----:B------:R-:W-:-:S03]  /*1be90*/  IMAD.WIDE.U32 R6, R3, R16, R6 ;  /* 0x0000001003067225 */ /* 0x000fc600078e0006 */
[----:B------:R-:W3:Y:S01]  /*1bea0*/  LDC R11, c[0x0][0x144] ;  /* 0x00005100ff0b7b82 */ /* 0x000ee20000000800 */
[----:B------:R-:W-:Y:S01]  /*1beb0*/  IMAD R0, R5, R16, RZ ;  /* 0x0000001005007224 */ /* 0x000fe200078e02ff */
[----:B------:R-:W-:-:S03]  /*1bec0*/  I2FP.F32.U32 R5, R4 ;  /* 0x0000000400057245 */ /* 0x000fc60000201000 */
[----:B------:R-:W-:Y:S02]  /*1bed0*/  IMAD R3, R3, R17, R0 ;  /* 0x0000001103037224 */ /* 0x000fe400078e0200 */
[----:B------:R-:W-:Y:S01]  /*1bee0*/  FMUL R5, R5, UR4 ;  /* 0x0000000405057c20 */ /* 0x000fe20008400000 */
[----:B------:R-:W4:Y:S01]  /*1bef0*/  LDC R14, c[0x0][0x608] ;  /* 0x00018200ff0e7b82 */ /* 0x000f220000000800 */
[----:B------:R-:W-:Y:S01]  /*1bf00*/  IMAD.IADD R3, R7, 0x1, R3 ;  /* 0x0000000107037824 */ /* 0x000fe200078e0203 */
[----:B0-----:R-:W-:Y:S01]  /*1bf10*/  ISETP.NE.U32.AND P0, PT, R20, RZ, PT ;  /* 0x000000ff1400720c */ /* 0x001fe20003f05070 */
[----:B--2---:R-:W-:-:S03]  /*1bf20*/  IMAD.MOV R0, RZ, RZ, -R9 ;  /* 0x000000ffff007224 */ /* 0x004fc600078e0a09 */
[----:B------:R-:W-:Y:S02]  /*1bf30*/  ISETP.NE.AND.EX P0, PT, R21, RZ, PT, P0 ;  /* 0x000000ff1500720c */ /* 0x000fe40003f05300 */
[----:B------:R-:W0:Y:S01]  /*1bf40*/  LDC R19, c[0x0][0x658] ;  /* 0x00019600ff137b82 */ /* 0x000e220000000800 */
[-CC-:B-1----:R-:W-:Y:S01]  /*1bf50*/  SHF.R.U64 R10, R6, R8.reuse, R3.reuse ;  /* 0x00000008060a7219 */ /* 0x182fe20000001203 */
[----:B------:R-:W-:Y:S01]  /*1bf60*/  IMAD.MOV.U32 R6, RZ, RZ, -0x1 ;  /* 0xffffffffff067424 */ /* 0x000fe200078e00ff */
[----:B------:R-:W-:-:S05]  /*1bf70*/  SHF.R.U32.HI R3, RZ, R8, R3 ;  /* 0x00000008ff037219 */ /* 0x000fca0000011603 */
[----:B------:R-:W1:Y:S01]  /*1bf80*/  LDC R17, c[0x0][0x148] ;  /* 0x00005200ff117b82 */ /* 0x000e620000000800 */
[----:B---3--:R-:W-:Y:S02]  /*1bf90*/  IMAD R18, R11, R0, R2 ;  /* 0x000000000b127224 */ /* 0x008fe400078e0202 */
[----:B------:R-:W-:-:S05]  /*1bfa0*/  IMAD.MOV.U32 R2, RZ, RZ, 0x1 ;  /* 0x00000001ff027424 */ /* 0x000fca00078e00ff */
[----:B------:R-:W2:Y:S01]  /*1bfb0*/  LDC R16, c[0x0][0x600] ;  /* 0x00018000ff107b82 */ /* 0x000ea20000000800 */
[-CC-:B----4-:R-:W-:Y:S02]  /*1bfc0*/  SHF.R.U64 R13, R10, R14.reuse, R3.reuse ;  /* 0x0000000e0a0d7219 */ /* 0x190fe40000001203 */
[----:B------:R-:W-:Y:S02]  /*1bfd0*/  SHF.R.U32.HI R0, RZ, R14, R3 ;  /* 0x0000000eff007219 */ /* 0x000fe40000011603 */
[----:B------:R3:W4:Y:S03]  /*1bfe0*/  F2I.U32.TRUNC.NTZ R14, R5 ;  /* 0x00000005000e7305 */ /* 0x000726000020f000 */
[----:B------:R-:W1:Y:S01]  /*1bff0*/  LDC R22, c[0x0][0x648] ;  /* 0x00019200ff167b82 */ /* 0x000e620000000800 */
[-C--:B0-----:R-:W-:Y:S02]  /*1c000*/  SHF.R.U64 R15, R13, R19.reuse, R0 ;  /* 0x000000130d0f7219 */ /* 0x081fe40000001200 */
[----:B------:R-:W-:-:S02]  /*1c010*/  SHF.L.U32 R6, R6, R19, RZ ;  /* 0x0000001306067219 */ /* 0x000fc400000006ff */
[-C--:B------:R-:W-:Y:S02]  /*1c020*/  SHF.R.U32.HI R3, RZ, R19.reuse, R0 ;  /* 0x00000013ff037219 */ /* 0x080fe40000011600 */
[----:B------:R-:W-:Y:S01]  /*1c030*/  SHF.L.U32 R19, R2, R19, RZ ;  /* 0x0000001302137219 */ /* 0x000fe200000006ff */
[----:B------:R-:W0:Y:S01]  /*1c040*/  LDC R23, c[0x0][0x638] ;  /* 0x00018e00ff177b82 */ /* 0x000e220000000800 */
[----:B------:R-:W-:Y:S01]  /*1c050*/  LOP3.LUT R24, RZ, R6, RZ, 0x33, !PT ;  /* 0x00000006ff187212 */ /* 0x000fe200078e33ff */
[----:B------:R-:W-:-:S06]  /*1c060*/  IMAD.MOV.U32 R2, RZ, RZ, R15 ;  /* 0x000000ffff027224 */ /* 0x000fcc00078e000f */
[----:B------:R-:W0:Y:S01]  /*1c070*/  LDC R25, c[0x0][0x610] ;  /* 0x00018400ff197b82 */ /* 0x000e220000000800 */
[----:B---34-:R-:W-:Y:S05]  /*1c080*/  @!P0 BRA `(.L_x_42) ;  /* 0x0000000000288947 */ /* 0x018fea0003800000 */
[----:B------:R-:W3:Y:S02]  /*1c090*/  LDC R0, c[0x0][0x64c] ;  /* 0x00019300ff007b82 */ /* 0x000ee40000000800 */
[----:B---3--:R-:W-:-:S05]  /*1c0a0*/  IADD3 R5, P0, R15, R0, RZ ;  /* 0x000000000f057210 */ /* 0x008fca0007f1e0ff */
        /* <DEDUP_REMOVED lines=8> */
.L_x_42:
[----:B------:R-:W3:Y:S01]  /*1c130*/  LDC R0, c[0x0][0x65c] ;  /* 0x00019700ff007b82 */ /* 0x000ee20000000800 */
[----:B-1----:R-:W-:Y:S01]  /*1c140*/  SHF.R.U64 R3, R2, R22, R3 ;  /* 0x0000001602037219 */ /* 0x002fe20000001203 */
[----:B--2---:R-:W-:Y:S02]  /*1c150*/  VIADD R7, R16, 0xffffffff ;  /* 0xffffffff10077836 */ /* 0x004fe40000000000 */
[----:B------:R-:W-:Y:S02]  /*1c160*/  IMAD.MOV R14, RZ, RZ, -R14 ;  /* 0x000000ffff0e7224 */ /* 0x000fe400078e0a0e */
[----:B------:R-:W-:Y:S02]  /*1c170*/  IMAD.MOV R2, RZ, RZ, -R3 ;  /* 0x000000ffff027224 */ /* 0x000fe400078e0a03 */
[----:B------:R-:W-:Y:S01]  /*1c180*/  IMAD.MOV.U32 R6, RZ, RZ, R12 ;  /* 0x000000ffff067224 */ /* 0x000fe200078e000c */
[----:B---3--:R-:W-:Y:S02]  /*1c190*/  ISETP.NE.AND P0, PT, R0, 0x1, PT ;  /* 0x000000010000780c */ /* 0x008fe40003f05270 */
[----:B------:R-:W-:-:S05]  /*1c1a0*/  LOP3.LUT R0, R13, R24, RZ, 0xc0, !PT ;  /* 0x000000180d007212 */ /* 0x000fca00078ec0ff */
[----:B------:R-:W-:Y:S01]  /*1c1b0*/  IMAD R5, R19, R3, R0 ;  /* 0x0000000313057224 */ /* 0x000fe200078e0200 */
[----:B------:R-:W-:Y:S01]  /*1c1c0*/  LOP3.LUT R3, R10, R7, RZ, 0xc0, !PT ;  /* 0x000000070a037212 */ /* 0x000fe200078ec0ff */
[----:B0-----:R-:W-:-:S04]  /*1c1d0*/  IMAD R0, R2, R23, R15 ;  /* 0x0000001702007224 */ /* 0x001fc800078e020f */
[----:B------:R-:W-:Y:S02]  /*1c1e0*/  @P0 IMAD R18, R17, R14, R4 ;  /* 0x0000000e11120224 */ /* 0x000fe400078e0204 */
[----:B------:R-:W-:Y:S02]  /*1c1f0*/  IMAD R2, R0, R16, R3 ;  /* 0x0000001000027224 */ /* 0x000fe400078e0203 */
[----:B------:R-:W-:Y:S02]  /*1c200*/  IMAD R5, R5, R25, R18 ;  /* 0x0000001905057224 */ /* 0x000fe400078e0212 */
[----:B------:R-:W-:-:S03]  /*1c210*/  IMAD.MOV.U32 R4, RZ, RZ, 0x1 ;  /* 0x00000001ff047424 */ /* 0x000fc600078e00ff */
[----:B------:R-:W-:Y:S02]  /*1c220*/  SEL R7, R2, R5, !P0 ;  /* 0x0000000502077207 */ /* 0x000fe40004000000 */
[----:B------:R-:W-:Y:S02]  /*1c230*/  PRMT R0, R4, 0x7610, R0 ;  /* 0x0000761004007816 */ /* 0x000fe40000000000 */
[----:B------:R-:W-:-:S07]  /*1c240*/  SEL R5, R5, R2, !P0 ;  /* 0x0000000205057207 */ /* 0x000fce0004000000 */
.L_x_40:
[----:B------:R-:W-:-:S08]  /*1c250*/  NOP ;  /* 0x0000000000007918 */ /* 0x000fd00000000000 */
[----:B------:R-:W0:-:S00]  /*1c260*/  USETMAXREG.DEALLOC.CTAPOOL 0x28 ;  /* 0x00000028000079c8 */ /* 0x000e0000080e0500 */
[----:B------:R-:W-:-:S13]  /*1c270*/  ISETP.NE.AND P0, PT, RZ, UR6, PT ;  /* 0x00000006ff007c0c */ /* 0x000fda000bf05270 */
[----:B------:R-:W-:Y:S05]  /*1c280*/  @P0 EXIT ;  /* 0x000000000000094d */ /* 0x000fea0003800000 */
[----:B0-----:R-:W-:Y:S01]  /*1c290*/  LOP3.LUT P0, RZ, R0, 0xff, RZ, 0xc0, !PT ;  /* 0x000000ff00ff7812 */ /* 0x001fe2000780c0ff */
[----:B------:R-:W-:Y:S02]  /*1c2a0*/  IMAD.MOV.U32 R0, RZ, RZ, 0x1 ;  /* 0x00000001ff007424 */ /* 0x000fe400078e00ff */
[----:B------:R-:W-:-:S10]  /*1c2b0*/  IMAD.MOV.U32 R10, RZ, RZ, RZ ;  /* 0x000000ffff0a7224 */ /* 0x000fd400078e00ff */
[----:B------:R-:W-:Y:S05]  /*1c2c0*/  @!P0 BRA `(.L_x_43) ;  /* 0x0000000c005c8947 */ /* 0x000fea0003800000 */
[----:B------:R-:W0:Y:S01]  /*1c2d0*/  LDC R0, c[0x0][0x28c] ;  /* 0x0000a300ff007b82 */ /* 0x000e220000000800 */
[----:B------:R-:W1:Y:S01]  /*1c2e0*/  S2R R2, SR_TID.X ;  /* 0x0000000000027919 */ /* 0x000e620000002100 */
[----:B------:R-:W-:Y:S01]  /*1c2f0*/  ULDC UR5, c[0x0][0x658] ;  /* 0x0001960000057ab9 */ /* 0x000fe20000000800 */
[----:B------:R-:W-:Y:S01]  /*1c300*/  UMOV UR6, 0xffffffff ;  /* 0xffffffff00067882 */ /* 0x000fe20000000000 */
[----:B------:R-:W-:Y:S01]  /*1c310*/  UMOV UR9, 0x1 ;  /* 0x0000000100097882 */ /* 0x000fe20000000000 */
[----:B------:R-:W-:Y:S01]  /*1c320*/  USHF.L.U32 UR10, UR6, UR5, URZ ;  /* 0x00000005060a7299 */ /* 0x000fe2000800063f */
[----:B------:R-:W-:Y:S01]  /*1c330*/  BSSY B0, `(.L_x_43) ;  /* 0x00000d0000007945 */ /* 0x000fe20003800000 */
[----:B------:R-:W-:Y:S01]  /*1c340*/  ULDC UR8, c[0x0][0xc] ;  /* 0x0000030000087ab9 */ /* 0x000fe20000000800 */
[----:B------:R-:W-:Y:S01]  /*1c350*/  USHF.L.U32 UR5, UR9, UR5, URZ ;  /* 0x0000000509057299 */ /* 0x000fe2000800063f */
[----:B------:R-:W-:Y:S01]  /*1c360*/  IMAD.MOV.U32 R12, RZ, RZ, 0x1 ;  /* 0x00000001ff0c7424 */ /* 0x000fe200078e00ff */
[----:B------:R-:W-:Y:S01]  /*1c370*/  ULDC UR4, c[0x0][0x600] ;  /* 0x0001800000047ab9 */ /* 0x000fe20000000800 */
[----:B------:R-:W-:Y:S01]  /*1c380*/  ULDC UR9, c[0x0][0x10] ;  /* 0x0000040000097ab9 */ /* 0x000fe20000000800 */
[----:B------:R-:W-:Y:S01]  /*1c390*/  ULDC UR6, c[0x0][0x14] ;  /* 0x0000050000067ab9 */ /* 0x000fe20000000800 */
[----:B------:R-:W-:Y:S01]  /*1c3a0*/  UIMAD.WIDE.U32 UR8, UR8, UR9, URZ ;  /* 0x00000009080872a5 */ /* 0x000fe2000f8e003f */
[----:B------:R-:W-:Y:S01]  /*1c3b0*/  IMAD.MOV.U32 R10, RZ, RZ, RZ ;  /* 0x000000ffff0a7224 */ /* 0x000fe200078e00ff */
[----:B------:R-:W-:-:S02]  /*1c3c0*/  ULOP3.LUT UR21, UR7, 0x2, URZ, 0xfc, !UPT ;  /* 0x0000000207157892 */ /* 0x000fc4000f8efc3f */
[----:B------:R-:W-:Y:S02]  /*1c3d0*/  UIMAD.WIDE.U32 UR22, UR8, UR6, URZ ;  /* 0x00000006081672a5 */ /* 0x000fe4000f8e003f */
[----:B------:R-:W-:Y:S02]  /*1c3e0*/  UIMAD UR13, UR9, UR6, URZ ;  /* 0x00000006090d72a4 */ /* 0x000fe4000f8e023f */
[----:B------:R-:W-:Y:S02]  /*1c3f0*/  UIADD3 UR4, UR4, -0x1, URZ ;  /* 0xffffffff04047890 */ /* 0x000fe4000fffe03f */
[----:B------:R-:W-:Y:S01]  /*1c400*/  ULOP3.LUT UR19, URZ, UR10, URZ, 0x33, !UPT ;  /* 0x0000000a3f137292 */ /* 0x000fe2000f8e333f */
[----:B0-----:R-:W-:Y:S01]  /*1c410*/  VIADD R0, R0, 0x3f ;  /* 0x0000003f00007836 */ /* 0x001fe20000000000 */
[----:B------:R-:W-:Y:S01]  /*1c420*/  UIADD3 UR13, UR23, UR13, URZ ;  /* 0x0000000d170d7290 */ /* 0x000fe2000fffe03f */
[----:B------:R-:W-:-:S03]  /*1c430*/  ULDC.64 UR24, c[0x0][0x198] ;  /* 0x0000660000187ab9 */ /* 0x000fc60000000a00 */
[----:B------:R-:W-:-:S04]  /*1c440*/  SHF.R.S32.HI R3, RZ, 0x1f, R0 ;  /* 0x0000001fff037819 */ /* 0x000fc80000011400 */
[----:B------:R-:W-:Y:S01]  /*1c450*/  LEA.HI R3, R3, R0, RZ, 0x6 ;  /* 0x0000000003037211 */ /* 0x000fe200078f30ff */
[----:B------:R-:W-:Y:S01]  /*1c460*/  IMAD.MOV.U32 R0, RZ, RZ, 0x1 ;  /* 0x00000001ff007424 */ /* 0x000fe200078e00ff */
[C---:B-1----:R-:W-:Y:S02]  /*1c470*/  LOP3.LUT P2, RZ, R2.reuse, 0x7f, RZ, 0xc0, !PT ;  /* 0x0000007f02ff7812 */ /* 0x042fe4000784c0ff */
[----:B------:R-:W-:Y:S02]  /*1c480*/  SHF.R.S32.HI R9, RZ, 0x6, R3 ;  /* 0x00000006ff097819 */ /* 0x000fe40000011403 */
[----:B------:R-:W-:-:S03]  /*1c490*/  LOP3.LUT P0, RZ, R2, 0x1f, RZ, 0xc0, !PT ;  /* 0x0000001f02ff7812 */ /* 0x000fc6000780c0ff */
[----:B------:R-:W-:Y:S01]  /*1c4a0*/  VIADD R8, R9, 0x1 ;  /* 0x0000000109087836 */ /* 0x000fe20000000000 */
[----:B------:R-:W-:-:S13]  /*1c4b0*/  PLOP3.LUT P0, PT, P0, P2, PT, 0x8a, 0x0 ;  /* 0x000000000000781c */ /* 0x000fda0000705172 */
.L_x_55:
[----:B------:R-:W-:-:S03]  /*1c4c0*/  UMOV UR6, 0xffffffff ;  /* 0xffffffff00067882 */ /* 0x000fc60000000000 */
[----:B------:R-:W-:Y:S05]  /*1c4d0*/  BRA.DIV UR6, `(.L_x_44) ;  /* 0x0000001206407947 */ /* 0x000fea000b800000 */
[----:B------:R-:W-:-:S13]  /*1c4e0*/  ELECT P1, URZ, PT ;  /* 0x00000000003f782f */ /* 0x000fda0003820000 */
.L_x_69:
[----:B------:R-:W0:Y:S01]  /*1c4f0*/  LDC R2, c[0x0][0x28c] ;  /* 0x0000a300ff027b82 */ /* 0x000e220000000800 */
[----:B------:R-:W-:Y:S01]  /*1c500*/  BSSY B1, `(.L_x_45) ;  /* 0x0000038000017945 */ /* 0x000fe20003800000 */
[----:B0-----:R-:W-:-:S13]  /*1c510*/  ISETP.LT.OR P1, PT, R2, 0x1, !P1 ;  /* 0x000000010200780c */ /* 0x001fda0004f21670 */
[----:B------:R-:W-:Y:S05]  /*1c520*/  @P1 BRA `(.L_x_46) ;  /* 0x0000000000d41947 */ /* 0x000fea0003800000 */
[----:B------:R-:W-:Y:S02]  /*1c530*/  IMAD R11, R7, 0x70, RZ ;  /* 0x00000070070b7824 */ /* 0x000fe400078e02ff */
[----:B------:R-:W-:Y:S02]  /*1c540*/  IMAD R13, R5, 0x180, RZ ;  /* 0x00000180050d7824 */ /* 0x000fe400078e02ff */
[----:B------:R-:W-:Y:S02]  /*1c550*/  IMAD.MOV.U32 R16, RZ, RZ, RZ ;  /* 0x000000ffff107224 */ /* 0x000fe400078e00ff */
[----:B------:R-:W-:Y:S02]  /*1c560*/  IMAD.MOV.U32 R2, RZ, RZ, R8 ;  /* 0x000000ffff027224 */ /* 0x000fe400078e0008 */
[----:B------:R-:W-:Y:S02]  /*1c570*/  IMAD.MOV.U32 R3, RZ, RZ, R0 ;  /* 0x000000ffff037224 */ /* 0x000fe400078e0000 */
[----:B------:R-:W-:-:S07]  /*1c580*/  IMAD.MOV.U32 R4, RZ, RZ, R10 ;  /* 0x000000ffff047224 */ /* 0x000fce00078e000a */
.L_x_50:
[----:B------:R-:W0:Y:S01]  /*1c590*/  S2R R14, SR_CgaCtaId ;  /* 0x00000000000e7919 */ /* 0x000e220000008800 */
[----:B------:R-:W-:Y:S01]  /*1c5a0*/  MOV R5, 0x400 ;  /* 0x0000040000057802 */ /* 0x000fe20000000f00 */
[----:B------:R-:W1:Y:S03]  /*1c5b0*/  @!P2 LDC R7, c[0x0][0x500] ;  /* 0x00014000ff07ab82 */ /* 0x000e660000000800 */
[----:B0-----:R-:W-:Y:S02]  /*1c5c0*/  LEA R15, R14, R5, 0x18 ;  /* 0x000000050e0f7211 */ /* 0x001fe400078ec0ff */
[----:B------:R-:W-:-:S03]  /*1c5d0*/  SHF.L.U32 R5, R3, 0x1f, RZ ;  /* 0x0000001f03057819 */ /* 0x000fc600000006ff */
[----:B------:R-:W-:-:S04]  /*1c5e0*/  IMAD R14, R4, 0x8, R15 ;  /* 0x00000008040e7824 */ /* 0x000fc800078e020f */
[----:B------:R-:W0:Y:S02]  /*1c5f0*/  SYNCS.PHASECHK.TRANS64.TRYWAIT P1, [R14+URZ+0x38], R5 ;  /* 0x000038050e0075a7 */ /* 0x000e24000802017f */
[----:B01----:R-:W-:Y:S05]  /*1c600*/  @!P1 BRA `(.L_x_47) ;  /* 0x0000001000149947 */ /* 0x003fea0003800000 */
.L_x_70:
[----:B------:R-:W-:Y:S01]  /*1c610*/  UPRMT UR6, UR21, 0x9910, URZ ;  /* 0x0000991015067896 */ /* 0x000fe2000800003f */
[----:B------:R1:W-:Y:S03]  /*1c620*/  @!P2 SYNCS.ARRIVE.TRANS64 RZ, [R14+URZ], R7 ;  /* 0x000000070effa9a7 */ /* 0x0003e6000800003f */
[----:B------:R-:W-:-:S06]  /*1c630*/  UISETP.NE.AND UP0, UPT, UR6, 0x2, UPT ;  /* 0x000000020600788c */ /* 0x000fcc000bf05270 */
[----:B------:R-:W-:-:S13]  /*1c640*/  PLOP3.LUT P1, PT, PT, PT, UP0, 0x80, 0x0 ;  /* 0x000000000000781c */ /* 0x000fda0003f2f008 */
[----:B-1----:R-:W-:Y:S05]  /*1c650*/  @P1 BRA `(.L_x_48) ;  /* 0x0000000000041947 */ /* 0x002fea0003800000 */
[----:B------:R-:W-:Y:S01]  /*1c660*/  BPT.TRAP 0x1 ;  /* 0x000000040000795c */ /* 0x000fe20000300000 */
.L_x_48:
[----:B------:R-:W-:Y:S05]  /*1c670*/  @P0 BRA `(.L_x_49) ;  /* 0x0000000000040947 */ /* 0x000fea0003800000 */
[----:B------:R-:W-:Y:S01]  /*1c680*/  BPT.TRAP 0x1 ;  /* 0x000000040000795c */ /* 0x000fe20000300000 */
.L_x_49:
[--C-:B0-----:R-:W-:Y:S01]  /*1c690*/  IMAD R5, R4, 0x6000, R15.reuse ;  /* 0x0000600004057824 */ /* 0x101fe200078e020f */
[----:B------:R-:W-:Y:S01]  /*1c6a0*/  R2UR UR9, R14 ;  /* 0x000000000e0972ca */ /* 0x000fe200000e0000 */
[----:B------:R-:W-:Y:S01]  /*1c6b0*/  IMAD R15, R4, 0x1c00, R15 ;  /* 0x00001c00040f7824 */ /* 0x000fe200078e020f */
[----:B------:R-:W-:Y:S01]  /*1c6c0*/  UIADD3 UR14, UP0, UR24, 0xf0, URZ ;  /* 0x000000f0180e7890 */ /* 0x000fe2000ff1e03f */
[----:B------:R-:W-:Y:S01]  /*1c6d0*/  VIADD R2, R2, 0xffffffff ;  /* 0xffffffff02027836 */ /* 0x000fe20000000000 */
[----:B------:R-:W-:Y:S01]  /*1c6e0*/  R2UR UR6, R5 ;  /* 0x00000000050672ca */ /* 0x000fe200000e0000 */
[----:B------:R-:W-:Y:S01]  /*1c6f0*/  UIADD3 UR26, UP1, UR24, 0x1f0, URZ ;  /* 0x000001f0181a7890 */ /* 0x000fe2000ff3e03f */
[----:B------:R-:W-:Y:S01]  /*1c700*/  R2UR UR8, R15 ;  /* 0x000000000f0872ca */ /* 0x000fe200000e0000 */
[----:B------:R-:W-:Y:S01]  /*1c710*/  UIADD3.X UR15, URZ, UR25, URZ, UP0, !UPT ;  /* 0x000000193f0f7290 */ /* 0x000fe200087fe43f */
[----:B------:R-:W-:Y:S01]  /*1c720*/  R2UR UR11, R13 ;  /* 0x000000000d0b72ca */ /* 0x000fe200000e0000 */
[----:B------:R-:W-:Y:S01]  /*1c730*/  VIADD R4, R4, 0x1 ;  /* 0x0000000104047836 */ /* 0x000fe20000000000 */
[----:B------:R-:W-:Y:S01]  /*1c740*/  R2UR UR10, R16 ;  /* 0x00000000100a72ca */ /* 0x000fe200000e0000 */
[----:B------:R-:W-:Y:S01]  /*1c750*/  UIADD3.X UR27, URZ, UR25, URZ, UP1, !UPT ;  /* 0x000000193f1b7290 */ /* 0x000fe20008ffe43f */
[----:B------:R-:W-:Y:S01]  /*1c760*/  R2UR UR12, R6 ;  /* 0x00000000060c72ca */ /* 0x000fe200000e0000 */
[----:B------:R-:W-:Y:S01]  /*1c770*/  UMOV UR16, 0x0 ;  /* 0x0000000000107882 */ /* 0x000fe20000000000 */
[----:B------:R-:W-:Y:S01]  /*1c780*/  R2UR UR20, R11 ;  /* 0x000000000b1472ca */ /* 0x000fe200000e0000 */
[----:B------:R-:W-:Y:S01]  /*1c790*/  UMOV UR17, 0x10000000 ;  /* 0x1000000000117882 */ /* 0x000fe20000000000 */
[----:B------:R-:W-:Y:S01]  /*1c7a0*/  ISETP.GT.AND P3, PT, R2, 0x1, PT ;  /* 0x000000010200780c */ /* 0x000fe20003f64270 */
[----:B------:R-:W-:Y:S01]  /*1c7b0*/  UIADD3 UR6, UR6, 0x180, URZ ;  /* 0x0000018006067890 */ /* 0x000fe2000fffe03f */
[----:B------:R-:W-:Y:S01]  /*1c7c0*/  ISETP.NE.AND P1, PT, R4, 0x7, PT ;  /* 0x000000070400780c */ /* 0x000fe20003f25270 */
[----:B------:R-:W-:Y:S01]  /*1c7d0*/  UIADD3 UR18, UR8, 0x2a180, URZ ;  /* 0x0002a18008127890 */ /* 0x000fe2000fffe03f */
[----:B------:R-:W-:-:S02]  /*1c7e0*/  VIADD R16, R16, 0x40 ;  /* 0x0000004010107836 */ /* 0x000fc40000000000 */
[----:B------:R-:W-:Y:S02]  /*1c7f0*/  SEL R14, RZ, 0x1, P1 ;  /* 0x00000001ff0e7807 */ /* 0x000fe40000800000 */
[----:B------:R-:W-:Y:S01]  /*1c800*/  UMOV UR8, UR6 ;  /* 0x0000000600087c82 */ /* 0x000fe20008000000 */
[----:B------:R-:W-:Y:S01]  /*1c810*/  SEL R4, R4, RZ, P1 ;  /* 0x000000ff04047207 */ /* 0x000fe20000800000 */
[----:B------:R0:W-:Y:S01]  /*1c820*/  UTMALDG.3D [UR8], [UR14], desc[UR16] ;  /* 0x000010080e0075b4 */ /* 0x0001e20008011000 */
[----:B------:R-:W-:Y:S01]  /*1c830*/  LOP3.LUT R3, R3, R14, RZ, 0x3c, !PT ;  /* 0x0000000e03037212 */ /* 0x000fe200078e3cff */
[----:B0-----:R-:W-:Y:S01]  /*1c840*/  UMOV UR8, UR18 ;  /* 0x0000001200087c82 */ /* 0x001fe20008000000 */
[----:B------:R-:W-:Y:S02]  /*1c850*/  UMOV UR11, UR20 ;  /* 0x00000014000b7c82 */ /* 0x000fe40008000000 */
[----:B------:R0:W-:Y:S02]  /*1c860*/  UTMALDG.3D [UR8], [UR26], desc[UR16] ;  /* 0x000010081a0075b4 */ /* 0x0001e40008011000 */
[----:B0-----:R-:W-:Y:S05]  /*1c870*/  @P3 BRA `(.L_x_50) ;  /* 0xfffffffc00443947 */ /* 0x001fea000383ffff */
.L_x_46:
[----:B------:R-:W-:Y:S05]  /*1c880*/  BSYNC B1 ;  /* 0x0000000000017941 */ /* 0x000fea0003800000 */
.L_x_45:
[----:B------:R-:W2:Y:S01]  /*1c890*/  LDL.LU R17, [R1+0x1e8] ;  /* 0x0001e80001117983 */ /* 0x000ea20000300800 */
[----:B------:R-:W-:Y:S01]  /*1c8a0*/  LOP3.LUT P4, RZ, R12, 0xff, RZ, 0xc0, !PT ;  /* 0x000000ff0cff7812 */ /* 0x000fe2000788c0ff */
[C---:B------:R-:W-:Y:S01]  /*1c8b0*/  IMAD.IADD R10, R9.reuse, 0x1, R10 ;  /* 0x00000001090a7824 */ /* 0x040fe200078e020a */
[----:B------:R-:W-:Y:S01]  /*1c8c0*/  ULDC.64 UR8, c[0x0][0x650] ;  /* 0x0001940000087ab9 */ /* 0x000fe20000000a00 */
[----:B------:R-:W3:Y:S01]  /*1c8d0*/  LDL.LU R14, [R1+0x1ec] ;  /* 0x0001ec00010e7983 */ /* 0x000ee20000300800 */
[C---:B------:R-:W-:Y:S01]  /*1c8e0*/  ISETP.GE.U32.AND P3, PT, R9.reuse, 0x7, PT ;  /* 0x000000070900780c */ /* 0x040fe20003f66070 */
[C---:B------:R-:W-:Y:S01]  /*1c8f0*/  IMAD.WIDE.U32 R2, R10.reuse, 0x24924925, RZ ;  /* 0x249249250a027825 */ /* 0x040fe200078e00ff */
[C---:B------:R-:W-:Y:S01]  /*1c900*/  ISETP.GT.U32.AND P1, PT, R10.reuse, 0x6, PT ;  /* 0x000000060a00780c */ /* 0x040fe20003f24070 */
[----:B------:R-:W-:Y:S01]  /*1c910*/  BSSY B1, `(.L_x_51) ;  /* 0x000006f000017945 */ /* 0x000fe20003800000 */
[----:B------:R-:W-:Y:S01]  /*1c920*/  PRMT R12, RZ, 0x7610, R12 ;  /* 0x00007610ff0c7816 */ /* 0x000fe2000000000c */
[----:B------:R-:W-:Y:S01]  /*1c930*/  IMAD.IADD R2, R10, 0x1, -R3 ;  /* 0x000000010a027824 */ /* 0x000fe200078e0a03 */
[----:B------:R-:W-:Y:S01]  /*1c940*/  ISETP.LT.U32.AND P1, PT, R9, 0x7, P1 ;  /* 0x000000070900780c */ /* 0x000fe20000f21070 */
[----:B------:R-:W-:-:S02]  /*1c950*/  IMAD.MOV.U32 R7, RZ, RZ, -0x1 ;  /* 0xffffffffff077424 */ /* 0x000fc400078e00ff */
[----:B------:R-:W0:Y:S01]  /*1c960*/  @P4 S2R R5, SR_CgaCtaId ;  /* 0x0000000000054919 */ /* 0x000e220000008800 */
[----:B------:R-:W-:Y:S01]  /*1c970*/  @P4 MOV R4, 0x400 ;  /* 0x0000040000044802 */ /* 0x000fe20000000f00 */
[----:B------:R-:W-:Y:S01]  /*1c980*/  IMAD.MOV.U32 R6, RZ, RZ, -0x1 ;  /* 0xffffffffff067424 */ /* 0x000fe200078e00ff */
[----:B------:R-:W-:-:S04]  /*1c990*/  LEA.HI R2, R2, R3, RZ, 0x1f ;  /* 0x0000000302027211 */ /* 0x000fc800078ff8ff */
[--C-:B------:R-:W-:Y:S02]  /*1c9a0*/  SHF.R.U32.HI R3, RZ, 0x2, R2.reuse ;  /* 0x00000002ff037819 */ /* 0x100fe40000011602 */
[----:B------:R-:W-:-:S03]  /*1c9b0*/  PRMT R2, RZ, 0x7610, R2 ;  /* 0x00007610ff027816 */ /* 0x000fc60000000002 */
[----:B------:R-:W-:Y:S01]  /*1c9c0*/  IMAD R10, R3, -0x7, R10 ;  /* 0xfffffff9030a7824 */ /* 0x000fe200078e020a */
[----:B0-----:R-:W-:Y:S02]  /*1c9d0*/  @P4 LEA R4, R5, R4, 0x18 ;  /* 0x0000000405044211 */ /* 0x001fe400078ec0ff */
[----:B------:R-:W-:Y:S02]  /*1c9e0*/  SEL R5, RZ, 0x1, !P1 ;  /* 0x00000001ff057807 */ /* 0x000fe40004800000 */
[----:B------:R0:W-:Y:S02]  /*1c9f0*/  @P4 SYNCS.ARRIVE.TRANS64.A1T0 RZ, [R4+URZ+0x88], RZ ;  /* 0x000088ff04ff49a7 */ /* 0x0001e4000810003f */
[----:B------:R-:W-:Y:S01]  /*1ca00*/  LOP3.LUT R0, R0, R5, RZ, 0x3c, !PT ;  /* 0x0000000500007212 */ /* 0x000fe200078e3cff */
[----:B------:R-:W-:-:S03]  /*1ca10*/  IMAD.MOV.U32 R5, RZ, RZ, -0x1 ;  /* 0xffffffffff057424 */ /* 0x000fc600078e00ff */
[----:B------:R-:W-:Y:S02]  /*1ca20*/  @P3 LOP3.LUT R0, R0, 0x1, R3, 0x78, !PT ;  /* 0x0000000100003812 */ /* 0x000fe400078e7803 */
[----:B---3--:R-:W-:-:S04]  /*1ca30*/  IADD3 R14, P1, R14, UR22, RZ ;  /* 0x000000160e0e7c10 */ /* 0x008fc8000ff3e0ff */
[----:B--2---:R-:W-:Y:S01]  /*1ca40*/  IADD3.X R17, R17, UR13, RZ, P1, !PT ;  /* 0x0000000d11117c10 */ /* 0x004fe20008ffe4ff */
[----:B------:R0:W-:Y:S01]  /*1ca50*/  STL [R1+0x1ec], R14 ;  /* 0x0001ec0e01007387 */ /* 0x0001e20000100800 */
[----:B------:R-:W-:-:S03]  /*1ca60*/  ISETP.GE.U32.AND P1, PT, R14, UR8, PT ;  /* 0x000000080e007c0c */ /* 0x000fc6000bf26070 */
[----:B------:R0:W-:Y:S01]  /*1ca70*/  STL [R1+0x1e8], R17 ;  /* 0x0001e81101007387 */ /* 0x0001e20000100800 */
[----:B------:R-:W-:-:S13]  /*1ca80*/  ISETP.GE.U32.AND.EX P1, PT, R17, UR9, PT, P1 ;  /* 0x0000000911007c0c */ /* 0x000fda000bf26110 */
[----:B0-----:R-:W-:Y:S05]  /*1ca90*/  @P1 BRA `(.L_x_52) ;  /* 0x0000000400581947 */ /* 0x001fea0003800000 */
[----:B------:R-:W-:Y:S01]  /*1caa0*/  ULDC.64 UR8, c[0x0][0x628] ;  /* 0x00018a0000087ab9 */ /* 0x000fe20000000a00 */
[----:B------:R-:W0:Y:S01]  /*1cab0*/  S2R R13, SR_CTAID.X ;  /* 0x00000000000d7919 */ /* 0x000e220000002500 */
[----:B------:R-:W-:Y:S01]  /*1cac0*/  ISETP.NE.U32.AND P1, PT, RZ, UR8, PT ;  /* 0x00000008ff007c0c */ /* 0x000fe2000bf25070 */
[----:B------:R-:W-:Y:S01]  /*1cad0*/  ULDC UR10, c[0x0][0x630] ;  /* 0x00018c00000a7ab9 */ /* 0x000fe20000000800 */
[----:B------:R-:W-:Y:S01]  /*1cae0*/  IMAD.MOV.U32 R2, RZ, RZ, R14 ;  /* 0x000000ffff027224 */ /* 0x000fe200078e000e */
[----:B------:R-:W1:Y:S01]  /*1caf0*/  S2R R11, SR_CTAID.Y ;  /* 0x00000000000b7919 */ /* 0x000e620000002600 */
[----:B------:R-:W-:Y:S01]  /*1cb00*/  ISETP.NE.AND.EX P1, PT, RZ, UR9, PT, P1 ;  /* 0x00000009ff007c0c */ /* 0x000fe2000bf25310 */
[----:B------:R-:W-:-:S12]  /*1cb10*/  IMAD.MOV.U32 R3, RZ, RZ, R17 ;  /* 0x000000ffff037224 */ /* 0x000fd800078e0011 */
[----:B------:R-:W-:Y:S05]  /*1cb20*/  @!P1 BRA `(.L_x_53) ;  /* 0x0000000000289947 */ /* 0x000fea0003800000 */
[----:B------:R-:W-:Y:S02]  /*1cb30*/  ULDC UR6, c[0x0][0x634] ;  /* 0x00018d0000067ab9 */ /* 0x000fe40000000800 */
[----:B------:R-:W-:-:S05]  /*1cb40*/  IADD3 R7, P1, R14, UR6, RZ ;  /* 0x000000060e077c10 */ /* 0x000fca000ff3e0ff */
[----:B------:R-:W-:-:S04]  /*1cb50*/  IMAD.X R15, RZ, RZ, R17, P1 ;  /* 0x000000ffff0f7224 */ /* 0x000fc800008e0611 */
[----:B------:R-:W-:-:S04]  /*1cb60*/  IMAD.WIDE.U32 R4, R15, UR8, RZ ;  /* 0x000000080f047c25 */ /* 0x000fc8000f8e00ff */
[----:B------:R-:W-:-:S04]  /*1cb70*/  IMAD.WIDE.U32 R4, P1, R7, UR9, R4 ;  /* 0x0000000907047c25 */ /* 0x000fc8000f820004 */
[----:B------:R-:W-:-:S04]  /*1cb80*/  IMAD.WIDE.U32 R6, R7, UR8, RZ ;  /* 0x0000000807067c25 */ /* 0x000fc8000f8e00ff */
[----:B------:R-:W-:Y:S01]  /*1cb90*/  IMAD.X R3, RZ, RZ, RZ, P1 ;  /* 0x000000ffff037224 */ /* 0x000fe200008e06ff */
[----:B------:R-:W-:Y:S01]  /*1cba0*/  IADD3 RZ, P1, R7, R4, RZ ;  /* 0x0000000407ff7210 */ /* 0x000fe20007f3e0ff */
[----:B------:R-:W-:-:S04]  /*1cbb0*/  IMAD.MOV.U32 R2, RZ, RZ, R5 ;  /* 0x000000ffff027224 */ /* 0x000fc800078e0005 */
[----:B------:R-:W-:-:S08]  /*1cbc0*/  IMAD.WIDE.U32.X R2, R15, UR9, R2, P1 ;  /* 0x000000090f027c25 */ /* 0x000fd000088e0402 */
.L_x_53:
[--C-:B------:R-:W-:Y:S01]  /*1cbd0*/  SHF.R.U64 R6, R2, UR10, R3.reuse ;  /* 0x0000000a02067c19 */ /* 0x100fe20008001203 */
[----:B------:R-:W-:Y:S01]  /*1cbe0*/  ULDC.64 UR8, c[0x0][0x620] ;  /* 0x0001880000087ab9 */ /* 0x000fe20000000a00 */
[----:B------:R-:W-:Y:S01]  /*1cbf0*/  SHF.R.U32.HI R2, RZ, UR10, R3 ;  /* 0x0000000aff027c19 */ /* 0x000fe20008011603 */
[----:B------:R-:W-:Y:S01]  /*1cc00*/  IMAD.MOV.U32 R3, RZ, RZ, R17 ;  /* 0x000000ffff037224 */ /* 0x000fe200078e0011 */
[----:B------:R-:W-:Y:S01]  /*1cc10*/  IADD3 R5, P1, RZ, -R6, RZ ;  /* 0x80000006ff057210 */ /* 0x000fe20007f3e0ff */
[----:B------:R-:W-:Y:S01]  /*1cc20*/  ULDC UR6, c[0x0][0x150] ;  /* 0x0000540000067ab9 */ /* 0x000fe20000000800 */
[----:B0-----:R-:W-:Y:S01]  /*1cc30*/  I2FP.F32.U32 R7, R13 ;  /* 0x0000000d00077245 */ /* 0x001fe20000201000 */
[----:B------:R-:W0:Y:S01]  /*1cc40*/  LDC R18, c[0x0][0x144] ;  /* 0x00005100ff127b82 */ /* 0x000e220000000800 */
[----:B------:R-:W-:Y:S01]  /*1cc50*/  ULDC.64 UR10, c[0x0][0x640] ;  /* 0x00019000000a7ab9 */ /* 0x000fe20000000a00 */
[----:B------:R-:W-:Y:S01]  /*1cc60*/  IMAD.X R2, RZ, RZ, ~R2, P1 ;  /* 0x000000ffff027224 */ /* 0x000fe200008e0e02 */
[----:B------:R-:W-:-:S03]  /*1cc70*/  ISETP.NE.U32.AND P1, PT, RZ, UR10, PT ;  /* 0x0000000aff007c0c */ /* 0x000fc6000bf25070 */
[----:B------:R-:W-:Y:S01]  /*1cc80*/  IMAD R4, R2, UR8, RZ ;  /* 0x0000000802047c24 */ /* 0x000fe2000f8e02ff */
[----:B------:R-:W-:Y:S01]  /*1cc90*/  ISETP.NE.AND.EX P1, PT, RZ, UR11, PT, P1 ;  /* 0x0000000bff007c0c */ /* 0x000fe2000bf25310 */
[----:B------:R-:W-:Y:S01]  /*1cca0*/  IMAD.MOV.U32 R2, RZ, RZ, R14 ;  /* 0x000000ffff027224 */ /* 0x000fe200078e000e */
[----:B------:R-:W2:Y:S03]  /*1ccb0*/  LDC R16, c[0x0][0x148] ;  /* 0x00005200ff107b82 */ /* 0x000ea60000000800 */
[----:B------:R-:W-:Y:S01]  /*1ccc0*/  IMAD.WIDE.U32 R2, R5, UR8, R2 ;  /* 0x0000000805027c25 */ /* 0x000fe2000f8e0002 */
[----:B------:R-:W-:-:S03]  /*1ccd0*/  ULDC UR8, c[0x0][0x154] ;  /* 0x0000550000087ab9 */ /* 0x000fc60000000800 */
[----:B------:R-:W-:Y:S02]  /*1cce0*/  IMAD R5, R5, UR9, R4 ;  /* 0x0000000905057c24 */ /* 0x000fe4000f8e0204 */
[----:B------:R-:W-:Y:S01]  /*1ccf0*/  FMUL R4, R7, UR6 ;  /* 0x0000000607047c20 */ /* 0x000fe20008400000 */
[----:B------:R-:W-:Y:S01]  /*1cd00*/  ULDC UR6, c[0x0][0x618] ;  /* 0x0001860000067ab9 */ /* 0x000fe20000000800 */
[----:B------:R-:W-:Y:S01]  /*1cd10*/  ULDC UR9, c[0x0][0x608] ;  /* 0x0001820000097ab9 */ /* 0x000fe20000000800 */
[----:B------:R-:W-:-:S03]  /*1cd20*/  IMAD.IADD R3, R3, 0x1, R5 ;  /* 0x0000000103037824 */ /* 0x000fc600078e0205 */
[----:B------:R-:W3:Y:S02]  /*1cd30*/  F2I.U32.TRUNC.NTZ R4, R4 ;  /* 0x0000000400047305 */ /* 0x000ee4000020f000 */
[----:B------:R-:W-:Y:S02]  /*1cd40*/  SHF.R.U64 R7, R2, UR6, R3 ;  /* 0x0000000602077c19 */ /* 0x000fe40008001203 */
[----:B-1----:R-:W-:-:S05]  /*1cd50*/  I2FP.F32.U32 R2, R11 ;  /* 0x0000000b00027245 */ /* 0x002fca0000201000 */
[----:B------:R-:W-:Y:S01]  /*1cd60*/  FMUL R5, R2, UR8 ;  /* 0x0000000802057c20 */ /* 0x000fe20008400000 */
[----:B------:R-:W-:Y:S01]  /*1cd70*/  SHF.R.U32.HI R2, RZ, UR6, R3 ;  /* 0x00000006ff027c19 */ /* 0x000fe20008011603 */
[----:B------:R-:W-:Y:S02]  /*1cd80*/  ULDC UR6, c[0x0][0x658] ;  /* 0x0001960000067ab9 */ /* 0x000fe40000000800 */
[----:B------:R1:W4:Y:S01]  /*1cd90*/  F2I.U32.TRUNC.NTZ R19, R5 ;  /* 0x0000000500137305 */ /* 0x000322000020f000 */
[----:B------:R-:W-:Y:S01]  /*1cda0*/  SHF.R.U64 R15, R7, UR9, R2 ;  /* 0x00000009070f7c19 */ /* 0x000fe20008001202 */
[----:B---3--:R-:W-:Y:S01]  /*1cdb0*/  IMAD.MOV R4, RZ, RZ, -R4 ;  /* 0x000000ffff047224 */ /* 0x008fe200078e0a04 */
[----:B------:R-:W-:-:S03]  /*1cdc0*/  SHF.R.U32.HI R2, RZ, UR9, R2 ;  /* 0x00000009ff027c19 */ /* 0x000fc60008011602 */
[----:B0-----:R-:W-:Y:S01]  /*1cdd0*/  IMAD R13, R18, R4, R13 ;  /* 0x00000004120d7224 */ /* 0x001fe200078e020d */
[--C-:B------:R-:W-:Y:S02]  /*1cde0*/  SHF.R.U64 R14, R15, UR6, R2.reuse ;  /* 0x000000060f0e7c19 */ /* 0x100fe40008001202 */
[----:B------:R-:W-:-:S03]  /*1cdf0*/  SHF.R.U32.HI R17, RZ, UR6, R2 ;  /* 0x00000006ff117c19 */ /* 0x000fc60008011602 */
[----:B------:R-:W-:Y:S02]  /*1ce00*/  IMAD.MOV.U32 R2, RZ, RZ, R14 ;  /* 0x000000ffff027224 */ /* 0x000fe400078e000e */
[----:B------:R-:W-:Y:S01]  /*1ce10*/  IMAD.MOV.U32 R3, RZ, RZ, R17 ;  /* 0x000000ffff037224 */ /* 0x000fe200078e0011 */
[----:B-12-4-:R-:W-:Y:S06]  /*1ce20*/  @!P1 BRA `(.L_x_54) ;  /* 0x0000000000289947 */ /* 0x016fec0003800000 */
[----:B------:R-:W-:Y:S02]  /*1ce30*/  ULDC UR6, c[0x0][0x64c] ;  /* 0x0001930000067ab9 */ /* 0x000fe40000000800 */
[----:B------:R-:W-:-:S05]  /*1ce40*/  IADD3 R3, P1, R14, UR6, RZ ;  /* 0x000000060e037c10 */ /* 0x000fca000ff3e0ff */
[----:B------:R-:W-:-:S04]  /*1ce50*/  IMAD.X R17, RZ, RZ, R17, P1 ;  /* 0x000000ffff117224 */ /* 0x000fc800008e0611 */
[----:B------:R-:W-:-:S04]  /*1ce60*/  IMAD.WIDE.U32 R4, R17, UR10, RZ ;  /* 0x0000000a11047c25 */ /* 0x000fc8000f8e00ff */
[----:B------:R-:W-:-:S04]  /*1ce70*/  IMAD.WIDE.U32 R4, P1, R3, UR11, R4 ;  /* 0x0000000b03047c25 */ /* 0x000fc8000f820004 */
[----:B------:R-:W-:-:S04]  /*1ce80*/  IMAD.WIDE.U32 R2, R3, UR10, RZ ;  /* 0x0000000a03027c25 */ /* 0x000fc8000f8e00ff */
[----:B------:R-:W-:Y:S01]  /*1ce90*/  IMAD.MOV.U32 R2, RZ, RZ, R5 ;  /* 0x000000ffff027224 */ /* 0x000fe200078e0005 */
[----:B------:R-:W-:Y:S01]  /*1cea0*/  IADD3 RZ, P3, R3, R4, RZ ;  /* 0x0000000403ff7210 */ /* 0x000fe20007f7e0ff */
[----:B------:R-:W-:-:S04]  /*1ceb0*/  IMAD.X R3, RZ, RZ, RZ, P1 ;  /* 0x000000ffff037224 */ /* 0x000fc800008e06ff */
[----:B------:R-:W-:-:S08]  /*1cec0*/  IMAD.WIDE.U32.X R2, R17, UR11, R2, P3 ;  /* 0x0000000b11027c25 */ /* 0x000fd000098e0402 */
.L_x_54:
[----:B------:R-:W0:Y:S01]  /*1ced0*/  LDC R4, c[0x0][0x65c] ;  /* 0x00019700ff047b82 */ /* 0x000e220000000800 */
[----:B------:R-:W-:Y:S01]  /*1cee0*/  ULDC UR6, c[0x0][0x648] ;  /* 0x0001920000067ab9 */ /* 0x000fe20000000800 */
[----:B------:R-:W-:Y:S01]  /*1cef0*/  LOP3.LUT R15, R15, UR19, RZ, 0xc0, !PT ;  /* 0x000000130f0f7c12 */ /* 0x000fe2000f8ec0ff */
[----:B------:R-:W-:Y:S01]  /*1cf00*/  IMAD.MOV R19, RZ, RZ, -R19 ;  /* 0x000000ffff137224 */ /* 0x000fe200078e0a13 */
[----:B------:R-:W-:Y:S01]  /*1cf10*/  SHF.R.U64 R2, R2, UR6, R3 ;  /* 0x0000000602027c19 */ /* 0x000fe20008001203 */
[----:B------:R-:W-:Y:S01]  /*1cf20*/  ULDC UR6, c[0x0][0x638] ;  /* 0x00018e0000067ab9 */ /* 0x000fe20000000800 */
[----:B------:R-:W-:Y:S01]  /*1cf30*/  LOP3.LUT R7, R7, UR4, RZ, 0xc0, !PT ;  /* 0x0000000407077c12 */ /* 0x000fe2000f8ec0ff */
[----:B------:R-:W-:Y:S02]  /*1cf40*/  ULDC UR8, c[0x0][0x610] ;  /* 0x0001840000087ab9 */ /* 0x000fe40000000800 */
[----:B------:R-:W-:Y:S02]  /*1cf50*/  IMAD.MOV R3, RZ, RZ, -R2 ;  /* 0x000000ffff037224 */ /* 0x000fe400078e0a02 */
[----:B------:R-:W-:-:S02]  /*1cf60*/  IMAD R2, R2, UR5, R15 ;  /* 0x0000000502027c24 */ /* 0x000fc4000f8e020f */
[----:B------:R-:W-:Y:S01]  /*1cf70*/  IMAD R14, R3, UR6, R14 ;  /* 0x00000006030e7c24 */ /* 0x000fe2000f8e020e */
[----:B------:R-:W-:-:S03]  /*1cf80*/  ULDC UR6, c[0x0][0x600] ;  /* 0x0001800000067ab9 */ /* 0x000fc60000000800 */
[----:B------:R-:W-:Y:S01]  /*1cf90*/  IMAD R14, R14, UR6, R7 ;  /* 0x000000060e0e7c24 */ /* 0x000fe2000f8e0207 */
[----:B0-----:R-:W-:-:S13]  /*1cfa0*/  ISETP.NE.AND P1, PT, R4, 0x1, PT ;  /* 0x000000010400780c */ /* 0x001fda0003f25270 */
[----:B------:R-:W-:-:S04]  /*1cfb0*/  @P1 IMAD R13, R16, R19, R11 ;  /* 0x00000013100d1224 */ /* 0x000fc800078e020b */
[----:B------:R-:W-:Y:S02]  /*1cfc0*/  IMAD R13, R2, UR8, R13 ;  /* 0x00000008020d7c24 */ /* 0x000fe4000f8e020d */
[----:B------:R-:W-:-:S03]  /*1cfd0*/  IMAD.MOV.U32 R2, RZ, RZ, 0x1 ;  /* 0x00000001ff027424 */ /* 0x000fc600078e00ff */
[----:B------:R-:W-:Y:S02]  /*1cfe0*/  SEL R7, R14, R13, !P1 ;  /* 0x0000000d0e077207 */ /* 0x000fe40004800000 */
[----:B------:R-:W-:-:S07]  /*1cff0*/  SEL R5, R13, R14, !P1 ;  /* 0x0000000e0d057207 */ /* 0x000fce0004800000 */
.L_x_52:
[----:B------:R-:W-:Y:S05]  /*1d000*/  BSYNC B1 ;  /* 0x0000000000017941 */ /* 0x000fea0003800000 */
.L_x_51:
[----:B------:R-:W-:-:S13]  /*1d010*/  LOP3.LUT P1, RZ, R2, 0xff, RZ, 0xc0, !PT ;  /* 0x000000ff02ff7812 */ /* 0x000fda000782c0ff */
[----:B------:R-:W-:Y:S05]  /*1d020*/  @P1 BRA `(.L_x_55) ;  /* 0xfffffff400241947 */ /* 0x000fea000383ffff */
[----:B------:R-:W-:Y:S05]  /*1d030*/  BSYNC B0 ;  /* 0x0000000000007941 */ /* 0x000fea0003800000 */
.L_x_43:
[----:B------:R-:W-:-:S03]  /*1d040*/  UMOV UR6, 0xffffffff ;  /* 0xffffffff00067882 */ /* 0x000fc60000000000 */
[----:B------:R-:W-:Y:S05]  /*1d050*/  BRA.DIV UR6, `(.L_x_56) ;  /* 0x0000000606947947 */ /* 0x000fea000b800000 */
[----:B------:R-:W-:-:S13]  /*1d060*/  ELECT P0, URZ, PT ;  /* 0x00000000003f782f */ /* 0x000fda0003800000 */
.L_x_73:
[----:B------:R-:W-:Y:S04]  /*1d070*/  BSSY B0, `(.L_x_57) ;  /* 0x0000047000007945 */ /* 0x000fe80003800000 */
[----:B------:R-:W-:Y:S05]  /*1d080*/  @!P0 BRA `(.L_x_58) ;  /* 0x0000000400148947 */ /* 0x000fea0003800000 */
[----:B------:R-:W-:-:S04]  /*1d090*/  ULOP3.LUT UR6, UR7, 0x2, URZ, 0xfc, !UPT ;  /* 0x0000000207067892 */ /* 0x000fc8000f8efc3f */
[----:B------:R-:W-:-:S06]  /*1d0a0*/  UISETP.NE.AND UP0, UPT, UR6, 0x3, UPT ;  /* 0x000000030600788c */ /* 0x000fcc000bf05270 */
[----:B------:R-:W-:-:S13]  /*1d0b0*/  PLOP3.LUT P0, PT, PT, PT, UP0, 0x80, 0x0 ;  /* 0x000000000000781c */ /* 0x000fda0003f0f008 */
[----:B------:R-:W-:Y:S05]  /*1d0c0*/  @!P0 BRA `(.L_x_59) ;  /* 0x0000000000048947 */ /* 0x000fea0003800000 */
[----:B------:R-:W-:Y:S01]  /*1d0d0*/  BPT.TRAP 0x1 ;  /* 0x000000040000795c */ /* 0x000fe20000300000 */
.L_x_59:
[----:B------:R-:W0:Y:S01]  /*1d0e0*/  S2R R3, SR_CgaCtaId ;  /* 0x0000000000037919 */ /* 0x000e220000008800 */
[----:B------:R-:W-:-:S04]  /*1d0f0*/  MOV R2, 0x400 ;  /* 0x0000040000027802 */ /* 0x000fc80000000f00 */
[----:B0-----:R-:W-:Y:S02]  /*1d100*/  LEA R3, R3, R2, 0x18 ;  /* 0x0000000203037211 */ /* 0x001fe400078ec0ff */
[----:B------:R-:W-:-:S03]  /*1d110*/  SHF.L.U32 R2, R0, 0x1f, RZ ;  /* 0x0000001f00027819 */ /* 0x000fc600000006ff */
[----:B------:R-:W-:-:S04]  /*1d120*/  VIADD R3, R3, 0x38 ;  /* 0x0000003803037836 */ /* 0x000fc80000000000 */
[C---:B------:R-:W-:Y:S02]  /*1d130*/  IMAD R7, R10.reuse, 0x8, R3 ;  /* 0x000000080a077824 */ /* 0x040fe400078e0203 */
[----:B------:R-:W-:Y:S02]  /*1d140*/  VIADD R10, R10, 0x1 ;  /* 0x000000010a0a7836 */ /* 0x000fe40000000000 */
[----:B------:R-:W0:Y:S03]  /*1d150*/  SYNCS.PHASECHK.TRANS64.TRYWAIT P0, [R7+URZ], R2 ;  /* 0x00000002070075a7 */ /* 0x000e26000800017f */
[----:B------:R-:W-:-:S04]  /*1d160*/  ISETP.NE.AND P1, PT, R10, 0x7, PT ;  /* 0x000000070a00780c */ /* 0x000fc80003f25270 */
[----:B------:R-:W-:Y:S02]  /*1d170*/  SEL R5, RZ, 0x1, P1 ;  /* 0x00000001ff057807 */ /* 0x000fe40000800000 */
[----:B------:R-:W-:Y:S02]  /*1d180*/  SEL R10, R10, RZ, P1 ;  /* 0x000000ff0a0a7207 */ /* 0x000fe40000800000 */
[----:B------:R-:W-:-:S03]  /*1d190*/  LOP3.LUT R5, R0, R5, RZ, 0x3c, !PT ;  /* 0x0000000500057212 */ /* 0x000fc600078e3cff */
[----:B------:R-:W-:Y:S01]  /*1d1a0*/  IMAD R9, R10, 0x8, R3 ;  /* 0x000000080a097824 */ /* 0x000fe200078e0203 */
[----:B------:R-:W-:Y:S01]  /*1d1b0*/  SHF.L.U32 R4, R5, 0x1f, RZ ;  /* 0x0000001f05047819 */ /* 0x000fe200000006ff */
[----:B0-----:R-:W-:Y:S06]  /*1d1c0*/  @!P0 BRA `(.L_x_60) ;  /* 0x00000004005c8947 */ /* 0x001fec0003800000 */
.L_x_74:
[----:B------:R-:W1:Y:S01]  /*1d1d0*/  SYNCS.PHASECHK.TRANS64.TRYWAIT P0, [R9+URZ], R4 ;  /* 0x00000004090075a7 */ /* 0x000e62000800017f */
[----:B------:R-:W-:-:S05]  /*1d1e0*/  VIADD R0, R10, 0x1 ;  /* 0x000000010a007836 */ /* 0x000fca0000000000 */
[----:B------:R-:W-:-:S04]  /*1d1f0*/  ISETP.NE.AND P1, PT, R0, 0x7, PT ;  /* 0x000000070000780c */ /* 0x000fc80003f25270 */
[----:B0-----:R-:W-:Y:S02]  /*1d200*/  SEL R2, RZ, 0x1, P1 ;  /* 0x00000001ff027807 */ /* 0x001fe40000800000 */
[----:B------:R-:W-:Y:S02]  /*1d210*/  SEL R0, R0, RZ, P1 ;  /* 0x000000ff00007207 */ /* 0x000fe40000800000 */
[----:B------:R-:W-:-:S03]  /*1d220*/  LOP3.LUT R7, R5, R2, RZ, 0x3c, !PT ;  /* 0x0000000205077212 */ /* 0x000fc600078e3cff */
[----:B------:R-:W-:Y:S01]  /*1d230*/  IMAD R6, R0, 0x8, R3 ;  /* 0x0000000800067824 */ /* 0x000fe200078e0203 */
[----:B------:R-:W-:Y:S01]  /*1d240*/  SHF.L.U32 R5, R7, 0x1f, RZ ;  /* 0x0000001f07057819 */ /* 0x000fe200000006ff */
[----:B-1----:R-:W-:Y:S06]  /*1d250*/  @!P0 BRA `(.L_x_61) ;  /* 0x00000004004c8947 */ /* 0x002fec0003800000 */
.L_x_75:
[----:B------:R-:W1:Y:S01]  /*1d260*/  SYNCS.PHASECHK.TRANS64.TRYWAIT P0, [R6+URZ], R5 ;  /* 0x00000005060075a7 */ /* 0x000e62000800017f */
[----:B------:R-:W-:-:S05]  /*1d270*/  VIADD R0, R0, 0x1 ;  /* 0x0000000100007836 */ /* 0x000fca0000000000 */
[----:B------:R-:W-:-:S04]  /*1d280*/  ISETP.NE.AND P1, PT, R0, 0x7, PT ;  /* 0x000000070000780c */ /* 0x000fc80003f25270 */
[----:B------:R-:W-:Y:S02]  /*1d290*/  SEL R2, RZ, 0x1, P1 ;  /* 0x00000001ff027807 */ /* 0x000fe40000800000 */
[----:B------:R-:W-:Y:S02]  /*1d2a0*/  SEL R0, R0, RZ, P1 ;  /* 0x000000ff00007207 */ /* 0x000fe40000800000 */
[----:B------:R-:W-:-:S03]  /*1d2b0*/  LOP3.LUT R7, R7, R2, RZ, 0x3c, !PT ;  /* 0x0000000207077212 */ /* 0x000fc600078e3cff */
[----:B0-----:R-:W-:Y:S01]  /*1d2c0*/  IMAD R9, R0, 0x8, R3 ;  /* 0x0000000800097824 */ /* 0x001fe200078e0203 */
[----:B------:R-:W-:Y:S01]  /*1d2d0*/  SHF.L.U32 R4, R7, 0x1f, RZ ;  /* 0x0000001f07047819 */ /* 0x000fe200000006ff */
[----:B-1----:R-:W-:Y:S06]  /*1d2e0*/  @!P0 BRA `(.L_x_62) ;  /* 0x00000004003c8947 */ /* 0x002fec0003800000 */
.L_x_76:
        /* <DEDUP_REMOVED lines=9> */
.L_x_77:
        /* <DEDUP_REMOVED lines=9> */
.L_x_78:
[----:B------:R-:W1:Y:S01]  /*1d410*/  SYNCS.PHASECHK.TRANS64.TRYWAIT P0, [R9+URZ], R4 ;  /* 0x00000004090075a7 */ /* 0x000e62000800017f */
[----:B------:R-:W-:-:S05]  /*1d420*/  VIADD R0, R0, 0x1 ;  /* 0x0000000100007836 */ /* 0x000fca0000000000 */
[----:B------:R-:W-:-:S04]  /*1d430*/  ISETP.NE.AND P1, PT, R0, 0x7, PT ;  /* 0x000000070000780c */ /* 0x000fc80003f25270 */
[----:B------:R-:W-:Y:S02]  /*1d440*/  SEL R2, RZ, 0x1, P1 ;  /* 0x00000001ff027807 */ /* 0x000fe40000800000 */
[----:B------:R-:W-:Y:S02]  /*1d450*/  SEL R0, R0, RZ, P1 ;  /* 0x000000ff00007207 */ /* 0x000fe40000800000 */
[----:B------:R-:W-:Y:S01]  /*1d460*/  LOP3.LUT R2, R7, R2, RZ, 0x3c, !PT ;  /* 0x0000000207027212 */ /* 0x000fe200078e3cff */
[----:B-1----:R-:W-:Y:S06]  /*1d470*/  @!P0 BRA `(.L_x_65) ;  /* 0x0000000400148947 */ /* 0x002fec0003800000 */
.L_x_79:
[----:B------:R-:W-:Y:S01]  /*1d480*/  IMAD R3, R0, 0x8, R3 ;  /* 0x0000000800037824 */ /* 0x000fe200078e0203 */
[----:B------:R-:W-:-:S07]  /*1d490*/  SHF.L.U32 R0, R2, 0x1f, RZ ;  /* 0x0000001f02007819 */ /* 0x000fce00000006ff */
.L_x_66:
[----:B--2---:R2:W3:Y:S02]  /*1d4a0*/  SYNCS.PHASECHK.TRANS64.TRYWAIT P0, [R3+URZ], R0 ;  /* 0x00000000030075a7 */ /* 0x0044e4000800017f */
[----:B---3--:R-:W-:Y:S05]  /*1d4b0*/  @!P0 NANOSLEEP.SYNCS 0x989680 ;  /* 0x009896800000895d */ /* 0x008fea0003900000 */
[----:B------:R-:W3:Y:S02]  /*1d4c0*/  @!P0 SYNCS.PHASECHK.TRANS64 P0, [R3+URZ], R0 ;  /* 0x00000000030085a7 */ /* 0x000ee4000800007f */
[----:B---3--:R-:W-:Y:S05]  /*1d4d0*/  @!P0 BRA `(.L_x_66) ;  /* 0xfffffffc00f08947 */ /* 0x008fea000383ffff */
.L_x_58:
[----:B------:R-:W-:Y:S05]  /*1d4e0*/  BSYNC B0 ;  /* 0x0000000000007941 */ /* 0x000fea0003800000 */
.L_x_57:
[----:B------:R-:W-:Y:S05]  /*1d4f0*/  EXIT ;  /* 0x000000000000794d */ /* 0x000fea0003800000 */
.L_x_17:
[----:B-1----:R-:W-:-:S04]  /*1d500*/  IMAD.U32 R9, RZ, RZ, UR12 ;  /* 0x0000000cff097e24 */ /* 0x002fc8000f8e00ff */
[----:B------:R1:W4:Y:S03]  /*1d510*/  SYNCS.PHASECHK.TRANS64.TRYWAIT P0, [R9+URZ], R8 ;  /* 0x00000008090075a7 */ /* 0x000326000800017f */
[----:B----4-:R-:W-:Y:S05]  /*1d520*/  @!P0 NANOSLEEP.SYNCS 0x989680 ;  /* 0x009896800000895d */ /* 0x010fea0003900000 */
[----:B------:R-:W4:Y:S02]  /*1d530*/  @!P0 SYNCS.PHASECHK.TRANS64 P0, [R9+URZ], R8 ;  /* 0x00000008090085a7 */ /* 0x000f24000800007f */
[----:B----4-:R-:W-:Y:S05]  /*1d540*/  @!P0 BRA `(.L_x_17) ;  /* 0xfffffffc00ec8947 */ /* 0x010fea000383ffff */
[----:B------:R-:W-:Y:S05]  /*1d550*/  BRA `(.L_x_16) ;  /* 0xfffffe4c00187947 */ /* 0x000fea000383ffff */
.L_x_23:
[----:B-----5:R1:W-:Y:S02]  /*1d560*/  STL [R1+0x1f0], R0 ;  /* 0x0001f00001007387 */ /* 0x0203e40000100800 */
[----:B-1----:R-:W-:-:S04]  /*1d570*/  IMAD.U32 R0, RZ, RZ, UR14 ;  /* 0x0000000eff007e24 */ /* 0x002fc8000f8e00ff */
[----:B------:R1:W0:Y:S03]  /*1d580*/  SYNCS.PHASECHK.TRANS64.TRYWAIT P0, [R0+URZ], R226 ;  /* 0x000000e2000075a7 */ /* 0x000226000800017f */
[----:B0-----:R-:W-:Y:S05]  /*1d590*/  @!P0 NANOSLEEP.SYNCS 0x989680 ;  /* 0x009896800000895d */ /* 0x001fea0003900000 */
[----:B------:R1:W0:Y:S02]  /*1d5a0*/  @!P0 SYNCS.PHASECHK.TRANS64 P0, [R0+URZ], R226 ;  /* 0x000000e2000085a7 */ /* 0x000224000800007f */
[----:B-1----:R1:W5:Y:S02]  /*1d5b0*/  LDL.LU R0, [R1+0x1f0] ;  /* 0x0001f00001007983 */ /* 0x0023640000300800 */
[----:B01----:R-:W-:Y:S05]  /*1d5c0*/  @!P0 BRA `(.L_x_23) ;  /* 0xfffffffc00e48947 */ /* 0x003fea000383ffff */
[----:B------:R-:W-:Y:S05]  /*1d5d0*/  BRA `(.L_x_22) ;  /* 0xfffffe7000e87947 */ /* 0x000fea000383ffff */
.L_x_44:
[----:B------:R-:W-:Y:S01]  /*1d5e0*/  BSSY B1, `(.L_x_67) ;  /* 0x0000006000017945 */ /* 0x000fe20003800000 */
[----:B------:R-:W-:-:S07]  /*1d5f0*/  IMAD.MOV.U32 R2, RZ, RZ, -0x1 ;  /* 0xffffffffff027424 */ /* 0x000fce00078e00ff */
[----:B------:R-:W-:Y:S05]  /*1d600*/  WARPSYNC.COLLECTIVE R2, `(.L_x_68) ;  /* 0x00000000020c7348 */ /* 0x000fea0003c00000 */
[----:B------:R-:W-:Y:S02]  /*1d610*/  ELECT P1, UR62, PT ;  /* 0x00000000003e782f */ /* 0x000fe40003820000 */
[----:B------:R-:W-:Y:S01]  /*1d620*/  MOV R2, UR62 ;  /* 0x0000003e00027c02 */ /* 0x000fe20008000f00 */
[----:B------:R-:W-:Y:S10]  /*1d630*/  ENDCOLLECTIVE ;  /* 0x000000000000791b */ /* 0x000ff40003800000 */
.L_x_68:
[----:B------:R-:W-:Y:S05]  /*1d640*/  BSYNC B1 ;  /* 0x0000000000017941 */ /* 0x000fea0003800000 */
.L_x_67:
[----:B------:R-:W-:Y:S05]  /*1d650*/  BRA `(.L_x_69) ;  /* 0xffffffec00a47947 */ /* 0x000fea000383ffff */
.L_x_47:
[----:B0-----:R0:W1:Y:S02]  /*1d660*/  SYNCS.PHASECHK.TRANS64.TRYWAIT P1, [R14+URZ+0x38], R5 ;  /* 0x000038050e0075a7 */ /* 0x001064000802017f */
[----:B-1----:R-:W-:Y:S05]  /*1d670*/  @!P1 NANOSLEEP.SYNCS 0x989680 ;  /* 0x009896800000995d */ /* 0x002fea0003900000 */
[----:B------:R-:W1:Y:S02]  /*1d680*/  @!P1 SYNCS.PHASECHK.TRANS64 P1, [R14+URZ+0x38], R5 ;  /* 0x000038050e0095a7 */ /* 0x000e64000802007f */
[----:B-1----:R-:W-:Y:S05]  /*1d690*/  @!P1 BRA `(.L_x_47) ;  /* 0xfffffffc00f09947 */ /* 0x002fea000383ffff */
[----:B------:R-:W-:Y:S05]  /*1d6a0*/  BRA `(.L_x_70) ;  /* 0xffffffec00d87947 */ /* 0x000fea000383ffff */
.L_x_56:
[----:B------:R-:W-:Y:S01]  /*1d6b0*/  BSSY B0, `(.L_x_71) ;  /* 0x0000006000007945 */ /* 0x000fe20003800000 */
[----:B------:R-:W-:-:S07]  /*1d6c0*/  IMAD.MOV.U32 R2, RZ, RZ, -0x1 ;  /* 0xffffffffff027424 */ /* 0x000fce00078e00ff */
[----:B------:R-:W-:Y:S05]  /*1d6d0*/  WARPSYNC.COLLECTIVE R2, `(.L_x_72) ;  /* 0x00000000020c7348 */ /* 0x000fea0003c00000 */
[----:B------:R-:W-:Y:S02]  /*1d6e0*/  ELECT P1, UR62, PT ;  /* 0x00000000003e782f */ /* 0x000fe40003820000 */
[----:B------:R-:W-:Y:S01]  /*1d6f0*/  MOV R2, UR62 ;  /* 0x0000003e00027c02 */ /* 0x000fe20008000f00 */
[----:B------:R-:W-:Y:S10]  /*1d700*/  ENDCOLLECTIVE ;  /* 0x000000000000791b */ /* 0x000ff40003800000 */
.L_x_72:
[----:B------:R-:W-:Y:S05]  /*1d710*/  BSYNC B0 ;  /* 0x0000000000007941 */ /* 0x000fea0003800000 */
.L_x_71:
[----:B------:R-:W-:Y:S01]  /*1d720*/  PLOP3.LUT P0, PT, P1, PT, PT, 0x80, 0x0 ;  /* 0x000000000000781c */ /* 0x000fe20000f0f070 */
[----:B------:R-:W-:-:S12]  /*1d730*/  BRA `(.L_x_73) ;  /* 0xfffffff8004c7947 */ /* 0x000fd8000383ffff */
.L_x_60:
[----:B0-----:R0:W1:Y:S02]  /*1d740*/  SYNCS.PHASECHK.TRANS64.TRYWAIT P0, [R7+URZ], R2 ;  /* 0x00000002070075a7 */ /* 0x001064000800017f */
[----:B-1----:R-:W-:Y:S05]  /*1d750*/  @!P0 NANOSLEEP.SYNCS 0x989680 ;  /* 0x009896800000895d */ /* 0x002fea0003900000 */
[----:B------:R-:W1:Y:S02]  /*1d760*/  @!P0 SYNCS.PHASECHK.TRANS64 P0, [R7+URZ], R2 ;  /* 0x00000002070085a7 */ /* 0x000e64000800007f */
[----:B-1----:R-:W-:Y:S05]  /*1d770*/  @!P0 BRA `(.L_x_60) ;  /* 0xfffffffc00f08947 */ /* 0x002fea000383ffff */
[----:B------:R-:W-:Y:S05]  /*1d780*/  BRA `(.L_x_74) ;  /* 0xfffffff800907947 */ /* 0x000fea000383ffff */
.L_x_61:
[----:B0-----:R0:W1:Y:S02]  /*1d790*/  SYNCS.PHASECHK.TRANS64.TRYWAIT P0, [R9+URZ], R4 ;  /* 0x00000004090075a7 */ /* 0x001064000800017f */
[----:B-1----:R-:W-:Y:S05]  /*1d7a0*/  @!P0 NANOSLEEP.SYNCS 0x989680 ;  /* 0x009896800000895d */ /* 0x002fea0003900000 */
[----:B------:R-:W1:Y:S02]  /*1d7b0*/  @!P0 SYNCS.PHASECHK.TRANS64 P0, [R9+URZ], R4 ;  /* 0x00000004090085a7 */ /* 0x000e64000800007f */
[----:B-1----:R-:W-:Y:S05]  /*1d7c0*/  @!P0 BRA `(.L_x_61) ;  /* 0xfffffffc00f08947 */ /* 0x002fea000383ffff */
[----:B------:R-:W-:Y:S05]  /*1d7d0*/  BRA `(.L_x_75) ;  /* 0xfffffff800a07947 */ /* 0x000fea000383ffff */
.L_x_62:
[----:B0-----:R0:W1:Y:S02]  /*1d7e0*/  SYNCS.PHASECHK.TRANS64.TRYWAIT P0, [R6+URZ], R5 ;  /* 0x00000005060075a7 */ /* 0x001064000800017f */
[----:B-1----:R-:W-:Y:S05]  /*1d7f0*/  @!P0 NANOSLEEP.SYNCS 0x989680 ;  /* 0x009896800000895d */ /* 0x002fea0003900000 */
[----:B------:R-:W1:Y:S02]  /*1d800*/  @!P0 SYNCS.PHASECHK.TRANS64 P0, [R6+URZ], R5 ;  /* 0x00000005060085a7 */ /* 0x000e64000800007f */
[----:B-1----:R-:W-:Y:S05]  /*1d810*/  @!P0 BRA `(.L_x_62) ;  /* 0xfffffffc00f08947 */ /* 0x002fea000383ffff */
[----:B------:R-:W-:Y:S05]  /*1d820*/  BRA `(.L_x_76) ;  /* 0xfffffff800b07947 */ /* 0x000fea000383ffff */
.L_x_63:
[----:B0-----:R0:W1:Y:S02]  /*1d830*/  SYNCS.PHASECHK.TRANS64.TRYWAIT P0, [R9+URZ], R4 ;  /* 0x00000004090075a7 */ /* 0x001064000800017f */
[----:B-1----:R-:W-:Y:S05]  /*1d840*/  @!P0 NANOSLEEP.SYNCS 0x989680 ;  /* 0x009896800000895d */ /* 0x002fea0003900000 */
[----:B------:R-:W1:Y:S02]  /*1d850*/  @!P0 SYNCS.PHASECHK.TRANS64 P0, [R9+URZ], R4 ;  /* 0x00000004090085a7 */ /* 0x000e64000800007f */
[----:B-1----:R-:W-:Y:S05]  /*1d860*/  @!P0 BRA `(.L_x_63) ;  /* 0xfffffffc00f08947 */ /* 0x002fea000383ffff */
[----:B------:R-:W-:Y:S05]  /*1d870*/  BRA `(.L_x_77) ;  /* 0xfffffff800c07947 */ /* 0x000fea000383ffff */
.L_x_64:
[----:B0-----:R0:W1:Y:S02]  /*1d880*/  SYNCS.PHASECHK.TRANS64.TRYWAIT P0, [R6+URZ], R5 ;  /* 0x00000005060075a7 */ /* 0x001064000800017f */
[----:B-1----:R-:W-:Y:S05]  /*1d890*/  @!P0 NANOSLEEP.SYNCS 0x989680 ;  /* 0x009896800000895d */ /* 0x002fea0003900000 */
[----:B------:R-:W1:Y:S02]  /*1d8a0*/  @!P0 SYNCS.PHASECHK.TRANS64 P0, [R6+URZ], R5 ;  /* 0x00000005060085a7 */ /* 0x000e64000800007f */
[----:B-1----:R-:W-:Y:S05]  /*1d8b0*/  @!P0 BRA `(.L_x_64) ;  /* 0xfffffffc00f08947 */ /* 0x002fea000383ffff */
[----:B------:R-:W-:Y:S05]  /*1d8c0*/  BRA `(.L_x_78) ;  /* 0xfffffff800d07947 */ /* 0x000fea000383ffff */
.L_x_65:
[----:B-1----:R1:W2:Y:S02]  /*1d8d0*/  SYNCS.PHASECHK.TRANS64.TRYWAIT P0, [R9+URZ], R4 ;  /* 0x00000004090075a7 */ /* 0x0022a4000800017f */
[----:B--2---:R-:W-:Y:S05]  /*1d8e0*/  @!P0 NANOSLEEP.SYNCS 0x989680 ;  /* 0x009896800000895d */ /* 0x004fea0003900000 */
[----:B------:R-:W2:Y:S02]  /*1d8f0*/  @!P0 SYNCS.PHASECHK.TRANS64 P0, [R9+URZ], R4 ;  /* 0x00000004090085a7 */ /* 0x000ea4000800007f */
[----:B--2---:R-:W-:Y:S05]  /*1d900*/  @!P0 BRA `(.L_x_65) ;  /* 0xfffffffc00f08947 */ /* 0x004fea000383ffff */
[----:B------:R-:W-:Y:S05]  /*1d910*/  BRA `(.L_x_79) ;  /* 0xfffffff800d87947 */ /* 0x000fea000383ffff */
.L_x_80:
[----:B------:R-:W-:-:S00]  /*1d920*/  BRA `(.L_x_80) ;  /* 0xfffffffc00fc7947 */ /* 0x000fc0000383ffff */
[----:B------:R-:W-:-:S00]  /*1d930*/  NOP ;  /* 0x0000000000007918 */ /* 0x000fc00000000000 */
        /* <DEDUP_REMOVED lines=12> */
.L_x_81:


//--------------------- .nv.shared._ZN7cutlass13device_kernelINS_4gemm6kernel13GemmUniversalIN4cute5tupleIJiiiiEEENS1_10collective13CollectiveMmaINS1_37MainloopSm90TmaGmmaWarpSpecializedFP8ILi7ENS5_IJNS4_1CILi1EEESB_SB_EEENS1_35KernelTmaWarpSpecializedCooperativeEEENS5_IJNSA_ILi384EEENSA_ILi112EEENSA_ILi64EEEEEENS_12float_e4m3_tENS5_IJlSB_lEEESJ_SK_NS4_8TiledMMAINS4_8MMA_AtomIJNS4_4SM904GMMA30MMA_64x16x32_F32E4M3E4M3_SS_TNILNSO_7ScaleInE1ELSQ_1EEEEEENS4_6LayoutINS5_IJNSA_ILi2EEESB_SB_EEENS5_IJSB_NSA_ILi0EEESW_EEEEENS5_IJNS4_10UnderscoreESZ_SZ_EEEEENS4_13SM90_TMA_LOADENS4_14ComposedLayoutINS4_7SwizzleILi2ELi4ELi3EEENS4_18smem_ptr_flag_bitsILi8EEENST_INS5_IJNSA_ILi8EEESH_EEENS5_IJSH_SB_EEEEEEEvNS4_8identityES12_S1C_vS1D_EENS_8epilogue10collective6detail29Sm90TmaWarpSpecializedAdapterINS1G_15DefaultEpilogueISJ_SK_SK_NS1F_6thread17LinearCombinationISJ_Li1EffLNS1K_9ScaleType4KindE0ELNS_15FloatRoundStyleE2ESJ_EENS1_15EpilogueDefaultEEEEEvvEEEEvNT_6ParamsE --------------------------
	.section	.nv.shared._ZN7cutlass13device_kernelINS_4gemm6kernel13GemmUniversalIN4cute5tupleIJiiiiEEENS1_10collective13CollectiveMmaINS1_37MainloopSm90TmaGmmaWarpSpecializedFP8ILi7ENS5_IJNS4_1CILi1EEESB_SB_EEENS1_35KernelTmaWarpSpecializedCooperativeEEENS5_IJNSA_ILi384EEENSA_ILi112EEENSA_ILi64EEEEEENS_12float_e4m3_tENS5_IJlSB_lEEESJ_SK_NS4_8TiledMMAINS4_8MMA_AtomIJNS4_4SM904GMMA30MMA_64x16x32_F32E4M3E4M3_SS_TNILNSO_7ScaleInE1ELSQ_1EEEEEENS4_6LayoutINS5_IJNSA_ILi2EEESB_SB_EEENS5_IJSB_NSA_ILi0EEESW_EEEEENS5_IJNS4_10UnderscoreESZ_SZ_EEEEENS4_13SM90_TMA_LOADENS4_14ComposedLayoutINS4_7SwizzleILi2ELi4ELi3EEENS4_18smem_ptr_flag_bitsILi8EEENST_INS5_IJNSA_ILi8EEESH_EEENS5_IJSH_SB_EEEEEEEvNS4_8identityES12_S1C_vS1D_EENS_8epilogue10collective6detail29Sm90TmaWarpSpecializedAdapterINS1G_15DefaultEpilogueISJ_SK_SK_NS1F_6thread17LinearCombinationISJ_Li1EffLNS1K_9ScaleType4KindE0ELNS_15FloatRoundStyleE2ESJ_EENS1_15EpilogueDefaultEEEEEvvEEEEvNT_6ParamsE,"aw",@nobits
	.sectionflags	@""
	.align	16
	.zero		1024


//--------------------- .nv.shared.reserved.0     --------------------------
	.section	.nv.shared.reserved.0,"aw",@nobits
	.weak		__nv_reservedSMEM_offset_0_alias
	.size		__nv_reservedSMEM_offset_0_alias, 0, 0
	.other		__nv_reservedSMEM_offset_0_alias,@"STO_CUDA_RESERVED_SHARED STV_DEFAULT"
__nv_reservedSMEM_offset_0_alias:
	.zero		0


//--------------------- .nv.global                --------------------------
	.section	.nv.global,"aw",@nobits
.nv.global:
	.type		_ZN40_INTERNAL_3eb2c8be_4_k_cu_7b400129_143174cute1_E,@object
	.size		_ZN40_INTERNAL_3eb2c8be_4_k_cu_7b400129_143174cute1_E,(_ZN40_INTERNAL_3eb2c8be_4_k_cu_7b400129_143174cuda3std3__45__cpo6cbeginE - _ZN40_INTERNAL_3eb2c8be_4_k_cu_7b400129_143174cute1_E)
_ZN40_INTERNAL_3eb2c8be_4_k_cu_7b400129_143174cute1_E:
	.zero		1
	.type		_ZN40_INTERNAL_3eb2c8be_4_k_cu_7b400129_143174cuda3std3__45__cpo6cbeginE,@object
	.size		_ZN40_INTERNAL_3eb2c8be_4_k_cu_7b400129_143174cuda3std3__45__cpo6cbeginE,(_ZN40_INTERNAL_3eb2c8be_4_k_cu_7b400129_143174cuda3std3__48in_placeE - _ZN40_INTERNAL_3eb2c8be_4_k_cu_7b400129_143174cuda3std3__45__cpo6cbeginE)
_ZN40_INTERNAL_3eb2c8be_4_k_cu_7b400129_143174cuda3std3__45__cpo6cbeginE:
	.zero		1
	.type		_ZN40_INTERNAL_3eb2c8be_4_k_cu_7b400129_143174cuda3std3__48in_placeE,@object
	.size		_ZN40_INTERNAL_3eb2c8be_4_k_cu_7b400129_143174cuda3std3__48in_placeE,(_ZN40_INTERNAL_3eb2c8be_4_k_cu_7b400129_143174cuda3std6ranges3__45__cpo9iter_moveE - _ZN40_INTERNAL_3eb2c8be_4_k_cu_7b400129_143174cuda3std3__48in_placeE)
_ZN40_INTERNAL_3eb2c8be_4_k_cu_7b400129_143174cuda3std3__48in_placeE:
	.zero		1
	.type		_ZN40_INTERNAL_3eb2c8be_4_k_cu_7b400129_143174cuda3std6ranges3__45__cpo9iter_moveE,@object
	.size		_ZN40_INTERNAL_3eb2c8be_4_k_cu_7b400129_143174cuda3std6ranges3__45__cpo9iter_moveE,(_ZN40_INTERNAL_3eb2c8be_4_k_cu_7b400129_143174cuda3std3__45__cpo5beginE - _ZN40_INTERNAL_3eb2c8be_4_k_cu_7b400129_143174cuda3std6ranges3__45__cpo9iter_moveE)
_ZN40_INTERNAL_3eb2c8be_4_k_cu_7b400129_143174cuda3std6ranges3__45__cpo9iter_moveE:
	.zero		1
	.type		_ZN40_INTERNAL_3eb2c8be_4_k_cu_7b400129_143174cuda3std3__45__cpo5beginE,@object
	.size		_ZN40_INTERNAL_3eb2c8be_4_k_cu_7b400129_143174cuda3std3__45__cpo5beginE,(_ZN40_INTERNAL_3eb2c8be_4_k_cu_7b400129_143174cuda3std3__442_GLOBAL__N__3eb2c8be_4_k_cu_7b400129_143176ignoreE - _ZN40_INTERNAL_3eb2c8be_4_k_cu_7b400129_143174cuda3std3__45__cpo5beginE)
_ZN40_INTERNAL_3eb2c8be_4_k_cu_7b400129_143174cuda3std3__45__cpo5beginE:
	.zero		1
	.type		_ZN40_INTERNAL_3eb2c8be_4_k_cu_7b400129_143174cuda3std3__442_GLOBAL__N__3eb2c8be_4_k_cu_7b400129_143176ignoreE,@object
	.size		_ZN40_INTERNAL_3eb2c8be_4_k_cu_7b400129_143174cuda3std3__442_GLOBAL__N__3eb2c8be_4_k_cu_7b400129_143176ignoreE,(_ZN40_INTERNAL_3eb2c8be_4_k_cu_7b400129_143174cute7productE - _ZN40_INTERNAL_3eb2c8be_4_k_cu_7b400129_143174cuda3std3__442_GLOBAL__N__3eb2c8be_4_k_cu_7b400129_143176ignoreE)
_ZN40_INTERNAL_3eb2c8be_4_k_cu_7b400129_143174cuda3std3__442_GLOBAL__N__3eb2c8be_4_k_cu_7b400129_143176ignoreE:
	.zero		1
	.type		_ZN40_INTERNAL_3eb2c8be_4_k_cu_7b400129_143174cute7productE,@object
	.size		_ZN40_INTERNAL_3eb2c8be_4_k_cu_7b400129_143174cute7productE,(_ZN40_INTERNAL_3eb2c8be_4_k_cu_7b400129_143174cuda3std3__45__cpo3endE - _ZN40_INTERNAL_3eb2c8be_4_k_cu_7b400129_143174cute7productE)
_ZN40_INTERNAL_3eb2c8be_4_k_cu_7b400129_143174cute7productE:
	.zero		1
	.type		_ZN40_INTERNAL_3eb2c8be_4_k_cu_7b400129_143174cuda3std3__45__cpo3endE,@object
	.size		_ZN40_INTERNAL_3eb2c8be_4_k_cu_7b400129_143174cuda3std3__45__cpo3endE,(_ZN40_INTERNAL_3eb2c8be_4_k_cu_7b400129_143174cuda3std3__419piecewise_constructE - _ZN40_INTERNAL_3eb2c8be_4_k_cu_7b400129_143174cuda3std3__45__cpo3endE)
_ZN40_INTERNAL_3eb2c8be_4_k_cu_7b400129_143174cuda3std3__45__cpo3endE:
	.zero		1
	.type		_ZN40_INTERNAL_3eb2c8be_4_k_cu_7b400129_143174cuda3std3__419piecewise_constructE,@object
	.size		_ZN40_INTERNAL_3eb2c8be_4_k_cu_7b400129_143174cuda3std3__419piecewise_constructE,(_ZN40_INTERNAL_3eb2c8be_4_k_cu_7b400129_143174cuda3std3__45__cpo4cendE - _ZN40_INTERNAL_3eb2c8be_4_k_cu_7b400129_143174cuda3std3__419piecewise_constructE)
_ZN40_INTERNAL_3eb2c8be_4_k_cu_7b400129_143174cuda3std3__419piecewise_constructE:
	.zero		1
	.type		_ZN40_INTERNAL_3eb2c8be_4_k_cu_7b400129_143174cuda3std3__45__cpo4cendE,@object
	.size		_ZN40_INTERNAL_3eb2c8be_4_k_cu_7b400129_143174cuda3std3__45__cpo4cendE,(_ZN40_INTERNAL_3eb2c8be_4_k_cu_7b400129_143174cuda3std6ranges3__45__cpo4swapE - _ZN40_INTERNAL_3eb2c8be_4_k_cu_7b400129_143174cuda3std3__45__cpo4cendE)
_ZN40_INTERNAL_3eb2c8be_4_k_cu_7b400129_143174cuda3std3__45__cpo4cendE:
	.zero		1
	.type		_ZN40_INTERNAL_3eb2c8be_4_k_cu_7b400129_143174cuda3std6ranges3__45__cpo4swapE,@object
	.size		_ZN40_INTERNAL_3eb2c8be_4_k_cu_7b400129_143174cuda3std6ranges3__45__cpo4swapE,(.L_7 - _ZN40_INTERNAL_3eb2c8be_4_k_cu_7b400129_143174cuda3std6ranges3__45__cpo4swapE)
_ZN40_INTERNAL_3eb2c8be_4_k_cu_7b400129_143174cuda3std6ranges3__45__cpo4swapE:
	.zero		1
.L_7:


//--------------------- .nv.constant0._ZN7cutlass13device_kernelINS_4gemm6kernel13GemmUniversalIN4cute5tupleIJiiiiEEENS1_10collective13CollectiveMmaINS1_37MainloopSm90TmaGmmaWarpSpecializedFP8ILi7ENS5_IJNS4_1CILi1EEESB_SB_EEENS1_35KernelTmaWarpSpecializedCooperativeEEENS5_IJNSA_ILi384EEENSA_ILi112EEENSA_ILi64EEEEEENS_12float_e4m3_tENS5_IJlSB_lEEESJ_SK_NS4_8TiledMMAINS4_8MMA_AtomIJNS4_4SM904GMMA30MMA_64x16x32_F32E4M3E4M3_SS_TNILNSO_7ScaleInE1ELSQ_1EEEEEENS4_6LayoutINS5_IJNSA_ILi2EEESB_SB_EEENS5_IJSB_NSA_ILi0EEESW_EEEEENS5_IJNS4_10UnderscoreESZ_SZ_EEEEENS4_13SM90_TMA_LOADENS4_14ComposedLayoutINS4_7SwizzleILi2ELi4ELi3EEENS4_18smem_ptr_flag_bitsILi8EEENST_INS5_IJNSA_ILi8EEESH_EEENS5_IJSH_SB_EEEEEEEvNS4_8identityES12_S1C_vS1D_EENS_8epilogue10collective6detail29Sm90TmaWarpSpecializedAdapterINS1G_15DefaultEpilogueISJ_SK_SK_NS1F_6thread17LinearCombinationISJ_Li1EffLNS1K_9ScaleType4KindE0ELNS_15FloatRoundStyleE2ESJ_EENS1_15EpilogueDefaultEEEEEvvEEEEvNT_6ParamsE --------------------------
	.section	.nv.constant0._ZN7cutlass13device_kernelINS_4gemm6kernel13GemmUniversalIN4cute5tupleIJiiiiEEENS1_10collective13CollectiveMmaINS1_37MainloopSm90TmaGmmaWarpSpecializedFP8ILi7ENS5_IJNS4_1CILi1EEESB_SB_EEENS1_35KernelTmaWarpSpecializedCooperativeEEENS5_IJNSA_ILi384EEENSA_ILi112EEENSA_ILi64EEEEEENS_12float_e4m3_tENS5_IJlSB_lEEESJ_SK_NS4_8TiledMMAINS4_8MMA_AtomIJNS4_4SM904GMMA30MMA_64x16x32_F32E4M3E4M3_SS_TNILNSO_7ScaleInE1ELSQ_1EEEEEENS4_6LayoutINS5_IJNSA_ILi2EEESB_SB_EEENS5_IJSB_NSA_ILi0EEESW_EEEEENS5_IJNS4_10UnderscoreESZ_SZ_EEEEENS4_13SM90_TMA_LOADENS4_14ComposedLayoutINS4_7SwizzleILi2ELi4ELi3EEENS4_18smem_ptr_flag_bitsILi8EEENST_INS5_IJNSA_ILi8EEESH_EEENS5_IJSH_SB_EEEEEEEvNS4_8identityES12_S1C_vS1D_EENS_8epilogue10collective6detail29Sm90TmaWarpSpecializedAdapterINS1G_15DefaultEpilogueISJ_SK_SK_NS1F_6thread17LinearCombinationISJ_Li1EffLNS1K_9ScaleType4KindE0ELNS_15FloatRoundStyleE2ESJ_EENS1_15EpilogueDefaultEEEEEvvEEEEvNT_6ParamsE,"a",@progbits
	.sectionflags	@""
	.align	4
.nv.constant0._ZN7cutlass13device_kernelINS_4gemm6kernel13GemmUniversalIN4cute5tupleIJiiiiEEENS1_10collective13CollectiveMmaINS1_37MainloopSm90TmaGmmaWarpSpecializedFP8ILi7ENS5_IJNS4_1CILi1EEESB_SB_EEENS1_35KernelTmaWarpSpecializedCooperativeEEENS5_IJNSA_ILi384EEENSA_ILi112EEENSA_ILi64EEEEEENS_12float_e4m3_tENS5_IJlSB_lEEESJ_SK_NS4_8TiledMMAINS4_8MMA_AtomIJNS4_4SM904GMMA30MMA_64x16x32_F32E4M3E4M3_SS_TNILNSO_7ScaleInE1ELSQ_1EEEEEENS4_6LayoutINS5_IJNSA_ILi2EEESB_SB_EEENS5_IJSB_NSA_ILi0EEESW_EEEEENS5_IJNS4_10UnderscoreESZ_SZ_EEEEENS4_13SM90_TMA_LOADENS4_14ComposedLayoutINS4_7SwizzleILi2ELi4ELi3EEENS4_18smem_ptr_flag_bitsILi8EEENST_INS5_IJNSA_ILi8EEESH_EEENS5_IJSH_SB_EEEEEEEvNS4_8identityES12_S1C_vS1D_EENS_8epilogue10collective6detail29Sm90TmaWarpSpecializedAdapterINS1G_15DefaultEpilogueISJ_SK_SK_NS1F_6thread17LinearCombinationISJ_Li1EffLNS1K_9ScaleType4KindE0ELNS_15FloatRoundStyleE2ESJ_EENS1_15EpilogueDefaultEEEEEvvEEEEvNT_6ParamsE:
	.zero		1664


//--------------------- SYMBOLS --------------------------

	.type		.nv.reservedSmem.offset0,@object
	.size		.nv.reservedSmem.offset0,0x4
